	.target	sm_100a

	.elftype	@"ET_EXEC"


//--------------------- .note.nv.tkinfo           --------------------------
	.section	.note.nv.tkinfo,"",@"SHT_NOTE"
	.sectionflags	@"SHF_NOTE_NV_TKINFO"
	.tkinfo
        /*0018*/ 	.word	0x00000002
        /*0030*/ 	.string	""
        /*0030*/ 	.string	"ptxas"
        /*0030*/ 	.string	"Cuda compilation tools, release 13.0, V13.0.88"
        /*0030*/ 	.string	"Build cuda_13.0.r13.0/compiler.36424714_0"
        /*0030*/ 	.string	"-arch sm_100a -m 64 "



//--------------------- .note.nv.cuinfo           --------------------------
	.section	.note.nv.cuinfo,"",@"SHT_NOTE"
	.sectionflags	@"SHF_NOTE_NV_CUINFO"
        /*0018*/ 	.short	0x0002
        /*001a*/ 	.short	0x0064
        /*001c*/ 	.short	0x0082
	.zero		2


//--------------------- .nv.info                  --------------------------
	.section	.nv.info,"",@"SHT_CUDA_INFO"
	.align	4


	//----- nvinfo : EIATTR_REGCOUNT
	.align		4
        /*0000*/ 	.byte	0x04, 0x2f
        /*0002*/ 	.short	(.L_19 - .L_18)
	.align		4
.L_18:
        /*0004*/ 	.word	index@(_ZN7cutlass13device_kernelINS_4gemm6kernel13GemmUniversalIN4cute5tupleIJiiiiEEENS1_10collective13CollectiveMmaINS1_46MainloopSm100TmaUmmaWarpSpecializedBlockScaledILi8ELi2ELi2ENS5_IJNS4_1CILi2EEENSA_ILi1EEESC_EEEEENS5_IJNSA_ILi128EEENSA_ILi64EEENSA_ILi256EEEEEENS5_IJNS_12float_e2m1_tENS_13float_ue8m0_tEEEENS5_IJNS5_IJlSC_lEEENS4_6LayoutINS5_IJNS5_IJNS5_IJNSA_ILi32EEENSA_ILi4EEEEEEiEEESR_NS5_IJSC_iEEEEEENS5_IJNS5_IJNS5_IJNSA_ILi16EEESP_EEEiEEENS5_IJNS5_IJNSA_ILi0EEESC_EEENSA_ILi512EEEEEENS5_IJSX_iEEEEEEEEEEESL_S14_NS4_8TiledMMAINS4_8MMA_AtomIJNS4_17SM100_MMA_MXF4_SSISJ_SJ_fSK_Li128ELi64ELi32ELNS4_4UMMA5MajorE0ELS19_0ELNS18_7ScaleInE0ELS1A_0EEEEEENSN_INS5_IJSC_SC_SC_EEENS5_IJSX_SX_SX_EEEEENS5_IJNS4_10UnderscoreES1G_S1G_EEEEENS5_IJNS4_13SM90_TMA_LOADES1J_EEENS5_IJNS4_14ComposedLayoutINS4_7SwizzleILi3ELi4ELi3EEENS4_18smem_ptr_flag_bitsILi4EEENSN_INS5_IJNSA_ILi8EEESH_EEENS5_IJSH_SC_EEEEEEENSN_INS5_IJNS5_IJNS5_IJSQ_SC_EEENS5_IJSO_SB_EEEEEESC_NS5_IJSB_SB_EEEEEENS5_IJNS5_IJNS5_IJSV_SZ_EEESY_EEESX_NS5_IJSB_SZ_EEEEEEEEEEEvNS4_8identityENS5_IJNS4_23SM90_TMA_LOAD_MULTICASTES27_EEES25_vS26_EENS_8epilogue10collective18CollectiveEpilogueINS2A_23Sm100TmaWarpSpecializedILi3ELi2ELi16ELb1ELb0EEEJNS5_IJSG_SG_SH_EEENS5_IJNSN_ISG_SC_EENSN_INS5_IJSU_SB_EEENS5_IJSC_SO_EEEEEEEENS_10bfloat16_tESM_S2L_SM_NS2A_6fusion15FusionCallbacksIS2E_NS2M_17LinearCombinationIS2L_fS2L_fLNS_15FloatRoundStyleE2EEES2F_S2K_JEEENS4_5SM1004TMEM4LOAD26SM100_TMEM_LOAD_32dp32b16xES1J_NS1L_INS1M_ILi1ELi4ELi3EEENS1O_ILi16EEENSN_INS5_IJS1Q_SU_EEENS5_IJSU_SC_EEEEEEENS4_39AutoVectorizingCopyWithAssumedAlignmentILi128EEENS4_14SM90_TMA_STOREES31_S33_S33_EEEvvEEEEvNT_6ParamsE)
        /*0008*/ 	.word	0x00000074


	//----- nvinfo : EIATTR_FRAME_SIZE
	.align		4
.L_19:
        /*000c*/ 	.byte	0x04, 0x11
        /*000e*/ 	.short	(.L_21 - .L_20)
	.align		4
.L_20:
        /*0010*/ 	.word	index@($__internal_2_$__cuda_sm10x_tcgen05_guardrail_trap_unallocated_columns_being_dealloced)
        /*0014*/ 	.word	0x00000000


	//----- nvinfo : EIATTR_FRAME_SIZE
	.align		4
.L_21:
        /*0018*/ 	.byte	0x04, 0x11
        /*001a*/ 	.short	(.L_23 - .L_22)
	.align		4
.L_22:
        /*001c*/ 	.word	index@($__internal_1_$__cuda_sm10x_tcgen05_guardrail_trap_phase_invalid_during_alloc)
        /*0020*/ 	.word	0x00000000


	//----- nvinfo : EIATTR_FRAME_SIZE
	.align		4
.L_23:
        /*0024*/ 	.byte	0x04, 0x11
        /*0026*/ 	.short	(.L_25 - .L_24)
	.align		4
.L_24:
        /*0028*/ 	.word	index@($__internal_0_$__cuda_sm10x_tcgen05_guardrail_trap_col_being_dealloced_not_returned_by_alloc)
        /*002c*/ 	.word	0x00000000


	//----- nvinfo : EIATTR_FRAME_SIZE
	.align		4
.L_25:
        /*0030*/ 	.byte	0x04, 0x11
        /*0032*/ 	.short	(.L_27 - .L_26)
	.align		4
.L_26:
        /*0034*/ 	.word	index@(_ZN7cutlass13device_kernelINS_4gemm6kernel13GemmUniversalIN4cute5tupleIJiiiiEEENS1_10collective13CollectiveMmaINS1_46MainloopSm100TmaUmmaWarpSpecializedBlockScaledILi8ELi2ELi2ENS5_IJNS4_1CILi2EEENSA_ILi1EEESC_EEEEENS5_IJNSA_ILi128EEENSA_ILi64EEENSA_ILi256EEEEEENS5_IJNS_12float_e2m1_tENS_13float_ue8m0_tEEEENS5_IJNS5_IJlSC_lEEENS4_6LayoutINS5_IJNS5_IJNS5_IJNSA_ILi32EEENSA_ILi4EEEEEEiEEESR_NS5_IJSC_iEEEEEENS5_IJNS5_IJNS5_IJNSA_ILi16EEESP_EEEiEEENS5_IJNS5_IJNSA_ILi0EEESC_EEENSA_ILi512EEEEEENS5_IJSX_iEEEEEEEEEEESL_S14_NS4_8TiledMMAINS4_8MMA_AtomIJNS4_17SM100_MMA_MXF4_SSISJ_SJ_fSK_Li128ELi64ELi32ELNS4_4UMMA5MajorE0ELS19_0ELNS18_7ScaleInE0ELS1A_0EEEEEENSN_INS5_IJSC_SC_SC_EEENS5_IJSX_SX_SX_EEEEENS5_IJNS4_10UnderscoreES1G_S1G_EEEEENS5_IJNS4_13SM90_TMA_LOADES1J_EEENS5_IJNS4_14ComposedLayoutINS4_7SwizzleILi3ELi4ELi3EEENS4_18smem_ptr_flag_bitsILi4EEENSN_INS5_IJNSA_ILi8EEESH_EEENS5_IJSH_SC_EEEEEEENSN_INS5_IJNS5_IJNS5_IJSQ_SC_EEENS5_IJSO_SB_EEEEEESC_NS5_IJSB_SB_EEEEEENS5_IJNS5_IJNS5_IJSV_SZ_EEESY_EEESX_NS5_IJSB_SZ_EEEEEEEEEEEvNS4_8identityENS5_IJNS4_23SM90_TMA_LOAD_MULTICASTES27_EEES25_vS26_EENS_8epilogue10collective18CollectiveEpilogueINS2A_23Sm100TmaWarpSpecializedILi3ELi2ELi16ELb1ELb0EEEJNS5_IJSG_SG_SH_EEENS5_IJNSN_ISG_SC_EENSN_INS5_IJSU_SB_EEENS5_IJSC_SO_EEEEEEEENS_10bfloat16_tESM_S2L_SM_NS2A_6fusion15FusionCallbacksIS2E_NS2M_17LinearCombinationIS2L_fS2L_fLNS_15FloatRoundStyleE2EEES2F_S2K_JEEENS4_5SM1004TMEM4LOAD26SM100_TMEM_LOAD_32dp32b16xES1J_NS1L_INS1M_ILi1ELi4ELi3EEENS1O_ILi16EEENSN_INS5_IJS1Q_SU_EEENS5_IJSU_SC_EEEEEEENS4_39AutoVectorizingCopyWithAssumedAlignmentILi128EEENS4_14SM90_TMA_STOREES31_S33_S33_EEEvvEEEEvNT_6ParamsE)
        /*0038*/ 	.word	0x00000000


	//----- nvinfo : EIATTR_MIN_STACK_SIZE
	.align		4
.L_27:
        /*003c*/ 	.byte	0x04, 0x12
        /*003e*/ 	.short	(.L_29 - .L_28)
	.align		4
.L_28:
        /*0040*/ 	.word	index@(_ZN7cutlass13device_kernelINS_4gemm6kernel13GemmUniversalIN4cute5tupleIJiiiiEEENS1_10collective13CollectiveMmaINS1_46MainloopSm100TmaUmmaWarpSpecializedBlockScaledILi8ELi2ELi2ENS5_IJNS4_1CILi2EEENSA_ILi1EEESC_EEEEENS5_IJNSA_ILi128EEENSA_ILi64EEENSA_ILi256EEEEEENS5_IJNS_12float_e2m1_tENS_13float_ue8m0_tEEEENS5_IJNS5_IJlSC_lEEENS4_6LayoutINS5_IJNS5_IJNS5_IJNSA_ILi32EEENSA_ILi4EEEEEEiEEESR_NS5_IJSC_iEEEEEENS5_IJNS5_IJNS5_IJNSA_ILi16EEESP_EEEiEEENS5_IJNS5_IJNSA_ILi0EEESC_EEENSA_ILi512EEEEEENS5_IJSX_iEEEEEEEEEEESL_S14_NS4_8TiledMMAINS4_8MMA_AtomIJNS4_17SM100_MMA_MXF4_SSISJ_SJ_fSK_Li128ELi64ELi32ELNS4_4UMMA5MajorE0ELS19_0ELNS18_7ScaleInE0ELS1A_0EEEEEENSN_INS5_IJSC_SC_SC_EEENS5_IJSX_SX_SX_EEEEENS5_IJNS4_10UnderscoreES1G_S1G_EEEEENS5_IJNS4_13SM90_TMA_LOADES1J_EEENS5_IJNS4_14ComposedLayoutINS4_7SwizzleILi3ELi4ELi3EEENS4_18smem_ptr_flag_bitsILi4EEENSN_INS5_IJNSA_ILi8EEESH_EEENS5_IJSH_SC_EEEEEEENSN_INS5_IJNS5_IJNS5_IJSQ_SC_EEENS5_IJSO_SB_EEEEEESC_NS5_IJSB_SB_EEEEEENS5_IJNS5_IJNS5_IJSV_SZ_EEESY_EEESX_NS5_IJSB_SZ_EEEEEEEEEEEvNS4_8identityENS5_IJNS4_23SM90_TMA_LOAD_MULTICASTES27_EEES25_vS26_EENS_8epilogue10collective18CollectiveEpilogueINS2A_23Sm100TmaWarpSpecializedILi3ELi2ELi16ELb1ELb0EEEJNS5_IJSG_SG_SH_EEENS5_IJNSN_ISG_SC_EENSN_INS5_IJSU_SB_EEENS5_IJSC_SO_EEEEEEEENS_10bfloat16_tESM_S2L_SM_NS2A_6fusion15FusionCallbacksIS2E_NS2M_17LinearCombinationIS2L_fS2L_fLNS_15FloatRoundStyleE2EEES2F_S2K_JEEENS4_5SM1004TMEM4LOAD26SM100_TMEM_LOAD_32dp32b16xES1J_NS1L_INS1M_ILi1ELi4ELi3EEENS1O_ILi16EEENSN_INS5_IJS1Q_SU_EEENS5_IJSU_SC_EEEEEEENS4_39AutoVectorizingCopyWithAssumedAlignmentILi128EEENS4_14SM90_TMA_STOREES31_S33_S33_EEEvvEEEEvNT_6ParamsE)
        /*0044*/ 	.word	0x00000000
.L_29:


//--------------------- .nv.compat                --------------------------
	.section	.nv.compat,"",@"SHT_CUDA_COMPAT_INFO"
	.align	4
        /*0000*/ 	.byte	0x02, 0x09, 0x01, 0x00, 0x02, 0x02, 0x02, 0x00, 0x02, 0x05, 0x05, 0x00, 0x03, 0x07, 0x01, 0x01
        /*0010*/ 	.byte	0x02, 0x03, 0x01, 0x00, 0x02, 0x06, 0x01, 0x00, 0x04, 0x0b, 0x08, 0x00, 0x09, 0x00, 0x00, 0x00
        /*0020*/ 	.byte	0x00, 0x00, 0x00, 0x00


//--------------------- .nv.info._ZN7cutlass13device_kernelINS_4gemm6kernel13GemmUniversalIN4cute5tupleIJiiiiEEENS1_10collective13CollectiveMmaINS1_46MainloopSm100TmaUmmaWarpSpecializedBlockScaledILi8ELi2ELi2ENS5_IJNS4_1CILi2EEENSA_ILi1EEESC_EEEEENS5_IJNSA_ILi128EEENSA_ILi64EEENSA_ILi256EEEEEENS5_IJNS_12float_e2m1_tENS_13float_ue8m0_tEEEENS5_IJNS5_IJlSC_lEEENS4_6LayoutINS5_IJNS5_IJNS5_IJNSA_ILi32EEENSA_ILi4EEEEEEiEEESR_NS5_IJSC_iEEEEEENS5_IJNS5_IJNS5_IJNSA_ILi16EEESP_EEEiEEENS5_IJNS5_IJNSA_ILi0EEESC_EEENSA_ILi512EEEEEENS5_IJSX_iEEEEEEEEEEESL_S14_NS4_8TiledMMAINS4_8MMA_AtomIJNS4_17SM100_MMA_MXF4_SSISJ_SJ_fSK_Li128ELi64ELi32ELNS4_4UMMA5MajorE0ELS19_0ELNS18_7ScaleInE0ELS1A_0EEEEEENSN_INS5_IJSC_SC_SC_EEENS5_IJSX_SX_SX_EEEEENS5_IJNS4_10UnderscoreES1G_S1G_EEEEENS5_IJNS4_13SM90_TMA_LOADES1J_EEENS5_IJNS4_14ComposedLayoutINS4_7SwizzleILi3ELi4ELi3EEENS4_18smem_ptr_flag_bitsILi4EEENSN_INS5_IJNSA_ILi8EEESH_EEENS5_IJSH_SC_EEEEEEENSN_INS5_IJNS5_IJNS5_IJSQ_SC_EEENS5_IJSO_SB_EEEEEESC_NS5_IJSB_SB_EEEEEENS5_IJNS5_IJNS5_IJSV_SZ_EEESY_EEESX_NS5_IJSB_SZ_EEEEEEEEEEEvNS4_8identityENS5_IJNS4_23SM90_TMA_LOAD_MULTICASTES27_EEES25_vS26_EENS_8epilogue10collective18CollectiveEpilogueINS2A_23Sm100TmaWarpSpecializedILi3ELi2ELi16ELb1ELb0EEEJNS5_IJSG_SG_SH_EEENS5_IJNSN_ISG_SC_EENSN_INS5_IJSU_SB_EEENS5_IJSC_SO_EEEEEEEENS_10bfloat16_tESM_S2L_SM_NS2A_6fusion15FusionCallbacksIS2E_NS2M_17LinearCombinationIS2L_fS2L_fLNS_15FloatRoundStyleE2EEES2F_S2K_JEEENS4_5SM1004TMEM4LOAD26SM100_TMEM_LOAD_32dp32b16xES1J_NS1L_INS1M_ILi1ELi4ELi3EEENS1O_ILi16EEENSN_INS5_IJS1Q_SU_EEENS5_IJSU_SC_EEEEEEENS4_39AutoVectorizingCopyWithAssumedAlignmentILi128EEENS4_14SM90_TMA_STOREES31_S33_S33_EEEvvEEEEvNT_6ParamsE --------------------------
	.section	.nv.info._ZN7cutlass13device_kernelINS_4gemm6kernel13GemmUniversalIN4cute5tupleIJiiiiEEENS1_10collective13CollectiveMmaINS1_46MainloopSm100TmaUmmaWarpSpecializedBlockScaledILi8ELi2ELi2ENS5_IJNS4_1CILi2EEENSA_ILi1EEESC_EEEEENS5_IJNSA_ILi128EEENSA_ILi64EEENSA_ILi256EEEEEENS5_IJNS_12float_e2m1_tENS_13float_ue8m0_tEEEENS5_IJNS5_IJlSC_lEEENS4_6LayoutINS5_IJNS5_IJNS5_IJNSA_ILi32EEENSA_ILi4EEEEEEiEEESR_NS5_IJSC_iEEEEEENS5_IJNS5_IJNS5_IJNSA_ILi16EEESP_EEEiEEENS5_IJNS5_IJNSA_ILi0EEESC_EEENSA_ILi512EEEEEENS5_IJSX_iEEEEEEEEEEESL_S14_NS4_8TiledMMAINS4_8MMA_AtomIJNS4_17SM100_MMA_MXF4_SSISJ_SJ_fSK_Li128ELi64ELi32ELNS4_4UMMA5MajorE0ELS19_0ELNS18_7ScaleInE0ELS1A_0EEEEEENSN_INS5_IJSC_SC_SC_EEENS5_IJSX_SX_SX_EEEEENS5_IJNS4_10UnderscoreES1G_S1G_EEEEENS5_IJNS4_13SM90_TMA_LOADES1J_EEENS5_IJNS4_14ComposedLayoutINS4_7SwizzleILi3ELi4ELi3EEENS4_18smem_ptr_flag_bitsILi4EEENSN_INS5_IJNSA_ILi8EEESH_EEENS5_IJSH_SC_EEEEEEENSN_INS5_IJNS5_IJNS5_IJSQ_SC_EEENS5_IJSO_SB_EEEEEESC_NS5_IJSB_SB_EEEEEENS5_IJNS5_IJNS5_IJSV_SZ_EEESY_EEESX_NS5_IJSB_SZ_EEEEEEEEEEEvNS4_8identityENS5_IJNS4_23SM90_TMA_LOAD_MULTICASTES27_EEES25_vS26_EENS_8epilogue10collective18CollectiveEpilogueINS2A_23Sm100TmaWarpSpecializedILi3ELi2ELi16ELb1ELb0EEEJNS5_IJSG_SG_SH_EEENS5_IJNSN_ISG_SC_EENSN_INS5_IJSU_SB_EEENS5_IJSC_SO_EEEEEEEENS_10bfloat16_tESM_S2L_SM_NS2A_6fusion15FusionCallbacksIS2E_NS2M_17LinearCombinationIS2L_fS2L_fLNS_15FloatRoundStyleE2EEES2F_S2K_JEEENS4_5SM1004TMEM4LOAD26SM100_TMEM_LOAD_32dp32b16xES1J_NS1L_INS1M_ILi1ELi4ELi3EEENS1O_ILi16EEENSN_INS5_IJS1Q_SU_EEENS5_IJSU_SC_EEEEEEENS4_39AutoVectorizingCopyWithAssumedAlignmentILi128EEENS4_14SM90_TMA_STOREES31_S33_S33_EEEvvEEEEvNT_6ParamsE,"",@"SHT_CUDA_INFO"
	.sectionflags	@""
	.align	4


	//----- nvinfo : EIATTR_CUDA_API_VERSION
	.align		4
        /*0000*/ 	.byte	0x04, 0x37
        /*0002*/ 	.short	(.L_31 - .L_30)
.L_30:
        /*0004*/ 	.word	0x00000082


	//----- nvinfo : EIATTR_KPARAM_INFO
	.align		4
.L_31:
        /*0008*/ 	.byte	0x04, 0x17
        /*000a*/ 	.short	(.L_33 - .L_32)
.L_32:
        /*000c*/ 	.word	0x00000000
        /*0010*/ 	.short	0x0000
        /*0012*/ 	.short	0x0000
        /*0014*/ 	.byte	0x00, 0xf0, 0x01, 0x30


	//----- nvinfo : EIATTR_AT_ENTRY_FRAGMENTS
	.align		4
.L_33:
        /*0018*/ 	.byte	0x04, 0x4f
        /*001a*/ 	.short	(.L_35 - .L_34)


	//   ....[0]....
.L_34:
        /*001c*/ 	.word	0x00000006


	//----- nvinfo : EIATTR_RESERVED_SMEM_USED
	.align		4
.L_35:
        /*0020*/ 	.byte	0x01, 0x41
	.zero		2


	//----- nvinfo : EIATTR_SPARSE_MMA_MASK
	.align		4
        /*0024*/ 	.byte	0x03, 0x50
        /*0026*/ 	.short	0x0000


	//----- nvinfo : EIATTR_TCGEN05_1CTA_USED
	.align		4
        /*0028*/ 	.byte	0x01, 0x51
	.zero		2


	//----- nvinfo : EIATTR_MAXREG_COUNT
	.align		4
        /*002c*/ 	.byte	0x03, 0x1b
        /*002e*/ 	.short	0x00ff


	//----- nvinfo : EIATTR_NUM_BARRIERS
	.align		4
        /*0030*/ 	.byte	0x02, 0x4c
        /*0032*/ 	.byte	0x07
	.zero		1


	//----- nvinfo : EIATTR_EXTERNS
	.align		4
        /*0034*/ 	.byte	0x04, 0x0f
        /*0036*/ 	.short	(.L_37 - .L_36)


	//   ....[0]....
	.align		4
.L_36:
        /*0038*/ 	.word	index@(__assertfail)


	//----- nvinfo : EIATTR_MERCURY_ISA_VERSION
	.align		4
.L_37:
        /*003c*/ 	.byte	0x03, 0x5f
        /*003e*/ 	.short	0x0101


	//----- nvinfo : EIATTR_INT_WARP_WIDE_INSTR_OFFSETS
	.align		4
        /*0040*/ 	.byte	0x04, 0x31
        /*0042*/ 	.short	(.L_39 - .L_38)


	//   ....[0]....
.L_38:
        /*0044*/ 	.word	0x00004a20


	//   ....[1]....
        /*0048*/ 	.word	0x00004a50


	//   ....[2]....
        /*004c*/ 	.word	0x00004a70


	//   ....[3]....
        /*0050*/ 	.word	0x000055f0


	//   ....[4]....
        /*0054*/ 	.word	0x00005740


	//   ....[5]....
        /*0058*/ 	.word	0x000057f0


	//   ....[6]....
        /*005c*/ 	.word	0x00005850


	//   ....[7]....
        /*0060*/ 	.word	0x00005990


	//   ....[8]....
        /*0064*/ 	.word	0x00005a70


	//   ....[9]....
        /*0068*/ 	.word	0x00005ad0


	//   ....[10]....
        /*006c*/ 	.word	0x00005c40


	//   ....[11]....
        /*0070*/ 	.word	0x00005d00


	//   ....[12]....
        /*0074*/ 	.word	0x00005dc0


	//   ....[13]....
        /*0078*/ 	.word	0x00005f10


	//   ....[14]....
        /*007c*/ 	.word	0x00005fc0


	//----- nvinfo : EIATTR_COOP_GROUP_MASK_REGIDS
	.align		4
.L_39:
        /*0080*/ 	.byte	0x04, 0x29
        /*0082*/ 	.short	(.L_41 - .L_40)


	//   ....[0]....
.L_40:
        /*0084*/ 	.word	0xffffffff


	//   ....[1]....
        /*0088*/ 	.word	0xffffffff


	//   ....[2]....
        /*008c*/ 	.word	0xffffffff


	//   ....[3]....
        /*0090*/ 	.word	0xffffffff


	//   ....[4]....
        /*0094*/ 	.word	0xffffffff


	//   ....[5]....
        /*0098*/ 	.word	0xffffffff


	//   ....[6]....
        /*009c*/ 	.word	0xffffffff


	//   ....[7]....
        /*00a0*/ 	.word	0xffffffff


	//   ....[8]....
        /*00a4*/ 	.word	0xffffffff


	//   ....[9]....
        /*00a8*/ 	.word	0xffffffff


	//   ....[10]....
        /*00ac*/ 	.word	0xffffffff


	//   ....[11]....
        /*00b0*/ 	.word	0xffffffff


	//   ....[12]....
        /*00b4*/ 	.word	0xffffffff


	//   ....[13]....
        /*00b8*/ 	.word	0xffffffff


	//----- nvinfo : EIATTR_COOP_GROUP_INSTR_OFFSETS
	.align		4
.L_41:
        /*00bc*/ 	.byte	0x04, 0x28
        /*00be*/ 	.short	(.L_43 - .L_42)


	//   ....[0]....
.L_42:
        /*00c0*/ 	.word	0x00000080


	//   ....[1]....
        /*00c4*/ 	.word	0x00000550


	//   ....[2]....
        /*00c8*/ 	.word	0x00000790


	//   ....[3]....
        /*00cc*/ 	.word	0x00000910


	//   ....[4]....
        /*00d0*/ 	.word	0x00000a10


	//   ....[5]....
        /*00d4*/ 	.word	0x00000b80


	//   ....[6]....
        /*00d8*/ 	.word	0x00000ce0


	//   ....[7]....
        /*00dc*/ 	.word	0x00000ea0


	//   ....[8]....
        /*00e0*/ 	.word	0x000023b0


	//   ....[9]....
        /*00e4*/ 	.word	0x000034b0


	//   ....[10]....
        /*00e8*/ 	.word	0x000036c0


	//   ....[11]....
        /*00ec*/ 	.word	0x000036f0


	//   ....[12]....
        /*00f0*/ 	.word	0x00004900


	//   ....[13]....
        /*00f4*/ 	.word	0x00004b30


	//----- nvinfo : EIATTR_VRC_CTA_INIT_COUNT
	.align		4
.L_43:
        /*00f8*/ 	.byte	0x02, 0x4a
        /*00fa*/ 	.byte	0x80
	.zero		1


	//----- nvinfo : EIATTR_SYSCALL_OFFSETS
	.align		4
        /*00fc*/ 	.byte	0x04, 0x46
        /*00fe*/ 	.short	(.L_45 - .L_44)


	//   ....[0]....
.L_44:
        /*0100*/ 	.word	0x00006cb0


	//   ....[1]....
        /*0104*/ 	.word	0x00006da0


	//   ....[2]....
        /*0108*/ 	.word	0x00007780


	//   ....[3]....
        /*010c*/ 	.word	0x000078f0


	//   ....[4]....
        /*0110*/ 	.word	0x000086d0


	//   ....[5]....
        /*0114*/ 	.word	0x00008840


	//   ....[6]....
        /*0118*/ 	.word	0x000096b0


	//   ....[7]....
        /*011c*/ 	.word	0x00009820


	//   ....[8]....
        /*0120*/ 	.word	0x0000a630


	//   ....[9]....
        /*0124*/ 	.word	0x0000a7a0


	//----- nvinfo : EIATTR_MBARRIER_INSTR_OFFSETS
	.align		4
.L_45:
        /*0128*/ 	.byte	0x04, 0x39
        /*012a*/ 	.short	(.L_47 - .L_46)


	//   ....[0]....
.L_46:
        /*012c*/ 	.word	0x00000670
        /*0130*/ 	.word	0x000000ff
        /*0134*/ 	.word	0x00000000
        /*0138*/ 	.short	0x0100
        /*013a*/ 	.byte	0x04
	.zero		1


	//   ....[1]....
        /*013c*/ 	.word	0x00000680
        /*0140*/ 	.word	0x000000ff
        /*0144*/ 	.word	0x00000040
        /*0148*/ 	.short	0x0100
        /*014a*/ 	.byte	0x04
	.zero		1


	//   ....[2]....
        /*014c*/ 	.word	0x00000690
        /*0150*/ 	.word	0x000000ff
        /*0154*/ 	.word	0x00000008
        /*0158*/ 	.short	0x0100
        /*015a*/ 	.byte	0x04
	.zero		1


	//   ....[3]....
        /*015c*/ 	.word	0x000006a0
        /*0160*/ 	.word	0x000000ff
        /*0164*/ 	.word	0x00000048
        /*0168*/ 	.short	0x0100
        /*016a*/ 	.byte	0x04
	.zero		1


	//   ....[4]....
        /*016c*/ 	.word	0x000006b0
        /*0170*/ 	.word	0x000000ff
        /*0174*/ 	.word	0x00000010
        /*0178*/ 	.short	0x0100
        /*017a*/ 	.byte	0x04
	.zero		1


	//   ....[5]....
        /*017c*/ 	.word	0x000006c0
        /*0180*/ 	.word	0x000000ff
        /*0184*/ 	.word	0x00000050
        /*0188*/ 	.short	0x0100
        /*018a*/ 	.byte	0x04
	.zero		1


	//   ....[6]....
        /*018c*/ 	.word	0x000006d0
        /*0190*/ 	.word	0x000000ff
        /*0194*/ 	.word	0x00000018
        /*0198*/ 	.short	0x0100
        /*019a*/ 	.byte	0x04
	.zero		1


	//   ....[7]....
        /*019c*/ 	.word	0x000006e0
        /*01a0*/ 	.word	0x000000ff
        /*01a4*/ 	.word	0x00000058
        /*01a8*/ 	.short	0x0100
        /*01aa*/ 	.byte	0x04
	.zero		1


	//   ....[8]....
        /*01ac*/ 	.word	0x000006f0
        /*01b0*/ 	.word	0x000000ff
        /*01b4*/ 	.word	0x00000020
        /*01b8*/ 	.short	0x0100
        /*01ba*/ 	.byte	0x04
	.zero		1


	//   ....[9]....
        /*01bc*/ 	.word	0x00000700
        /*01c0*/ 	.word	0x000000ff
        /*01c4*/ 	.word	0x00000060
        /*01c8*/ 	.short	0x0100
        /*01ca*/ 	.byte	0x04
	.zero		1


	//   ....[10]....
        /*01cc*/ 	.word	0x00000710
        /*01d0*/ 	.word	0x000000ff
        /*01d4*/ 	.word	0x00000028
        /*01d8*/ 	.short	0x0100
        /*01da*/ 	.byte	0x04
	.zero		1


	//   ....[11]....
        /*01dc*/ 	.word	0x00000720
        /*01e0*/ 	.word	0x000000ff
        /*01e4*/ 	.word	0x00000068
        /*01e8*/ 	.short	0x0100
        /*01ea*/ 	.byte	0x04
	.zero		1


	//   ....[12]....
        /*01ec*/ 	.word	0x00000730
        /*01f0*/ 	.word	0x000000ff
        /*01f4*/ 	.word	0x00000030
        /*01f8*/ 	.short	0x0100
        /*01fa*/ 	.byte	0x04
	.zero		1


	//   ....[13]....
        /*01fc*/ 	.word	0x00000740
        /*0200*/ 	.word	0x000000ff
        /*0204*/ 	.word	0x00000070
        /*0208*/ 	.short	0x0100
        /*020a*/ 	.byte	0x04
	.zero		1


	//   ....[14]....
        /*020c*/ 	.word	0x00000750
        /*0210*/ 	.word	0x000000ff
        /*0214*/ 	.word	0x00000038
        /*0218*/ 	.short	0x0100
        /*021a*/ 	.byte	0x04
	.zero		1


	//   ....[15]....
        /*021c*/ 	.word	0x00000760
        /*0220*/ 	.word	0x000000ff
        /*0224*/ 	.word	0x00000078
        /*0228*/ 	.short	0x0100
        /*022a*/ 	.byte	0x04
	.zero		1


	//   ....[16]....
        /*022c*/ 	.word	0x000008a0
        /*0230*/ 	.word	0x000000ff
        /*0234*/ 	.word	0x00000080
        /*0238*/ 	.short	0x0100
        /*023a*/ 	.byte	0x04
	.zero		1


	//   ....[17]....
        /*023c*/ 	.word	0x000008b0
        /*0240*/ 	.word	0x000000ff
        /*0244*/ 	.word	0x00000098
        /*0248*/ 	.short	0x0100
        /*024a*/ 	.byte	0x04
	.zero		1


	//   ....[18]....
        /*024c*/ 	.word	0x000008c0
        /*0250*/ 	.word	0x000000ff
        /*0254*/ 	.word	0x00000088
        /*0258*/ 	.short	0x0100
        /*025a*/ 	.byte	0x04
	.zero		1


	//   ....[19]....
        /*025c*/ 	.word	0x000008d0
        /*0260*/ 	.word	0x000000ff
        /*0264*/ 	.word	0x000000a0
        /*0268*/ 	.short	0x0100
        /*026a*/ 	.byte	0x04
	.zero		1


	//   ....[20]....
        /*026c*/ 	.word	0x000008e0
        /*0270*/ 	.word	0x000000ff
        /*0274*/ 	.word	0x00000090
        /*0278*/ 	.short	0x0100
        /*027a*/ 	.byte	0x04
	.zero		1


	//   ....[21]....
        /*027c*/ 	.word	0x000008f0
        /*0280*/ 	.word	0x000000ff
        /*0284*/ 	.word	0x000000a8
        /*0288*/ 	.short	0x0100
        /*028a*/ 	.byte	0x04
	.zero		1


	//   ....[22]....
        /*028c*/ 	.word	0x000009e0
        /*0290*/ 	.word	0x000000ff
        /*0294*/ 	.word	0x000000b0
        /*0298*/ 	.short	0x0100
        /*029a*/ 	.byte	0x06
	.zero		1


	//   ....[23]....
        /*029c*/ 	.word	0x000009f0
        /*02a0*/ 	.word	0x000000ff
        /*02a4*/ 	.word	0x000000b8
        /*02a8*/ 	.short	0x0100
        /*02aa*/ 	.byte	0x06
	.zero		1


	//   ....[24]....
        /*02ac*/ 	.word	0x00000b30
        /*02b0*/ 	.word	0x000000ff
        /*02b4*/ 	.word	0x000000c0
        /*02b8*/ 	.short	0x0100
        /*02ba*/ 	.byte	0x06
	.zero		1


	//   ....[25]....
        /*02bc*/ 	.word	0x00000b40
        /*02c0*/ 	.word	0x000000ff
        /*02c4*/ 	.word	0x000000d0
        /*02c8*/ 	.short	0x0100
        /*02ca*/ 	.byte	0x06
	.zero		1


	//   ....[26]....
        /*02cc*/ 	.word	0x00000b50
        /*02d0*/ 	.word	0x000000ff
        /*02d4*/ 	.word	0x000000c8
        /*02d8*/ 	.short	0x0100
        /*02da*/ 	.byte	0x06
	.zero		1


	//   ....[27]....
        /*02dc*/ 	.word	0x00000b60
        /*02e0*/ 	.word	0x000000ff
        /*02e4*/ 	.word	0x000000d8
        /*02e8*/ 	.short	0x0100
        /*02ea*/ 	.byte	0x06
	.zero		1


	//   ....[28]....
        /*02ec*/ 	.word	0x00000c90
        /*02f0*/ 	.word	0x000000ff
        /*02f4*/ 	.word	0x000000e0
        /*02f8*/ 	.short	0x0100
        /*02fa*/ 	.byte	0x04
	.zero		1


	//   ....[29]....
        /*02fc*/ 	.word	0x00000ca0
        /*0300*/ 	.word	0x000000ff
        /*0304*/ 	.word	0x000000f0
        /*0308*/ 	.short	0x0100
        /*030a*/ 	.byte	0x04
	.zero		1


	//   ....[30]....
        /*030c*/ 	.word	0x00000cb0
        /*0310*/ 	.word	0x000000ff
        /*0314*/ 	.word	0x000000e8
        /*0318*/ 	.short	0x0100
        /*031a*/ 	.byte	0x04
	.zero		1


	//   ....[31]....
        /*031c*/ 	.word	0x00000cc0
        /*0320*/ 	.word	0x000000ff
        /*0324*/ 	.word	0x000000f8
        /*0328*/ 	.short	0x0100
        /*032a*/ 	.byte	0x04
	.zero		1


	//   ....[32]....
        /*032c*/ 	.word	0x00000db0
        /*0330*/ 	.word	0x000000ff
        /*0334*/ 	.word	0x00000100
        /*0338*/ 	.short	0x0100
        /*033a*/ 	.byte	0x04
	.zero		1


	//   ....[33]....
        /*033c*/ 	.word	0x00000dc0
        /*0340*/ 	.word	0x000000ff
        /*0344*/ 	.word	0x00000110
        /*0348*/ 	.short	0x0100
        /*034a*/ 	.byte	0x04
	.zero		1


	//   ....[34]....
        /*034c*/ 	.word	0x00000dd0
        /*0350*/ 	.word	0x000000ff
        /*0354*/ 	.word	0x00000108
        /*0358*/ 	.short	0x0100
        /*035a*/ 	.byte	0x04
	.zero		1


	//   ....[35]....
        /*035c*/ 	.word	0x00000de0
        /*0360*/ 	.word	0x000000ff
        /*0364*/ 	.word	0x00000118
        /*0368*/ 	.short	0x0100
        /*036a*/ 	.byte	0x04
	.zero		1


	//   ....[36]....
        /*036c*/ 	.word	0x00001950
        /*0370*/ 	.word	0x00000000
        /*0374*/ 	.word	0x00000110
        /*0378*/ 	.short	0x010a
        /*037a*/ 	.byte	0xff
	.zero		1


	//   ....[37]....
        /*037c*/ 	.word	0x00001980
        /*0380*/ 	.word	0x00000000
        /*0384*/ 	.word	0x00000100
        /*0388*/ 	.short	0x0101
        /*038a*/ 	.byte	0xff
	.zero		1


	//   ....[38]....
        /*038c*/ 	.word	0x00001a60
        /*0390*/ 	.word	0x000000ff
        /*0394*/ 	.word	0x00000040
        /*0398*/ 	.short	0x010a
        /*039a*/ 	.byte	0x04
	.zero		1


	//   ....[39]....
        /*039c*/ 	.word	0x00001af0
        /*03a0*/ 	.word	0x000000ff
        /*03a4*/ 	.word	0x00000040
        /*03a8*/ 	.short	0x010a
        /*03aa*/ 	.byte	0x21
	.zero		1


	//   ....[40]....
        /*03ac*/ 	.word	0x00001c30
        /*03b0*/ 	.word	0x000000ff
        /*03b4*/ 	.word	0x00000040
        /*03b8*/ 	.short	0x010a
        /*03ba*/ 	.byte	0x04
	.zero		1


	//   ....[41]....
        /*03bc*/ 	.word	0x00001f10
        /*03c0*/ 	.word	0x000000ff
        /*03c4*/ 	.word	0x000000b8
        /*03c8*/ 	.short	0x0101
        /*03ca*/ 	.byte	0x06
	.zero		1


	//   ....[42]....
        /*03cc*/ 	.word	0x00001f30
        /*03d0*/ 	.word	0x000000ff
        /*03d4*/ 	.word	0x00000040
        /*03d8*/ 	.short	0x010a
        /*03da*/ 	.byte	0x04
	.zero		1


	//   ....[43]....
        /*03dc*/ 	.word	0x00001fb0
        /*03e0*/ 	.word	0x000000ff
        /*03e4*/ 	.word	0x00000040
        /*03e8*/ 	.short	0x010a
        /*03ea*/ 	.byte	0x21
	.zero		1


	//   ....[44]....
        /*03ec*/ 	.word	0x000020f0
        /*03f0*/ 	.word	0x000000ff
        /*03f4*/ 	.word	0x00000040
        /*03f8*/ 	.short	0x010a
        /*03fa*/ 	.byte	0x04
	.zero		1


	//   ....[45]....
        /*03fc*/ 	.word	0x000023e0
        /*0400*/ 	.word	0x00000003
        /*0404*/ 	.word	0x000000c0
        /*0408*/ 	.short	0x010a
        /*040a*/ 	.byte	0xff
	.zero		1


	//   ....[46]....
        /*040c*/ 	.word	0x00002530
        /*0410*/ 	.word	0x00000000
        /*0414*/ 	.word	0x00000000
        /*0418*/ 	.short	0x0101
        /*041a*/ 	.byte	0xff
	.zero		1


	//   ....[47]....
        /*041c*/ 	.word	0x00002af0
        /*0420*/ 	.word	0x000000ff
        /*0424*/ 	.word	0x00000000
        /*0428*/ 	.short	0x010a
        /*042a*/ 	.byte	0x04
	.zero		1


	//   ....[48]....
        /*042c*/ 	.word	0x00002b80
        /*0430*/ 	.word	0x000000ff
        /*0434*/ 	.word	0x00000000
        /*0438*/ 	.short	0x010a
        /*043a*/ 	.byte	0x05
	.zero		1


	//   ....[49]....
        /*043c*/ 	.word	0x00002c10
        /*0440*/ 	.word	0x000000ff
        /*0444*/ 	.word	0x00000000
        /*0448*/ 	.short	0x010a
        /*044a*/ 	.byte	0x05
	.zero		1


	//   ....[50]....
        /*044c*/ 	.word	0x00002ca0
        /*0450*/ 	.word	0x000000ff
        /*0454*/ 	.word	0x00000000
        /*0458*/ 	.short	0x010a
        /*045a*/ 	.byte	0x05
	.zero		1


	//   ....[51]....
        /*045c*/ 	.word	0x00002d30
        /*0460*/ 	.word	0x000000ff
        /*0464*/ 	.word	0x00000000
        /*0468*/ 	.short	0x010a
        /*046a*/ 	.byte	0x05
	.zero		1


	//   ....[52]....
        /*046c*/ 	.word	0x00002dc0
        /*0470*/ 	.word	0x000000ff
        /*0474*/ 	.word	0x00000000
        /*0478*/ 	.short	0x010a
        /*047a*/ 	.byte	0x05
	.zero		1


	//   ....[53]....
        /*047c*/ 	.word	0x00002e50
        /*0480*/ 	.word	0x000000ff
        /*0484*/ 	.word	0x00000000
        /*0488*/ 	.short	0x010a
        /*048a*/ 	.byte	0x05
	.zero		1


	//   ....[54]....
        /*048c*/ 	.word	0x00002ef0
        /*0490*/ 	.word	0x00000000
        /*0494*/ 	.word	0x00000000
        /*0498*/ 	.short	0x010a
        /*049a*/ 	.byte	0xff
	.zero		1


	//   ....[55]....
        /*049c*/ 	.word	0x00003010
        /*04a0*/ 	.word	0x00000002
        /*04a4*/ 	.word	0x00000100
        /*04a8*/ 	.short	0x010a
        /*04aa*/ 	.byte	0xff
	.zero		1


	//   ....[56]....
        /*04ac*/ 	.word	0x00003080
        /*04b0*/ 	.word	0x00000002
        /*04b4*/ 	.word	0x00000000
        /*04b8*/ 	.short	0x0101
        /*04ba*/ 	.byte	0xff
	.zero		1


	//   ....[57]....
        /*04bc*/ 	.word	0x000030a0
        /*04c0*/ 	.word	0x000000ff
        /*04c4*/ 	.word	0x000000d0
        /*04c8*/ 	.short	0x010a
        /*04ca*/ 	.byte	0x04
	.zero		1


	//   ....[58]....
        /*04cc*/ 	.word	0x000031c0
        /*04d0*/ 	.word	0x00000002
        /*04d4*/ 	.word	0x000000c0
        /*04d8*/ 	.short	0x010a
        /*04da*/ 	.byte	0xff
	.zero		1


	//   ....[59]....
        /*04dc*/ 	.word	0x000032c0
        /*04e0*/ 	.word	0x00000002
        /*04e4*/ 	.word	0x00000000
        /*04e8*/ 	.short	0x0101
        /*04ea*/ 	.byte	0xff
	.zero		1


	//   ....[60]....
        /*04ec*/ 	.word	0x00003350
        /*04f0*/ 	.word	0x000000ff
        /*04f4*/ 	.word	0x000000d0
        /*04f8*/ 	.short	0x0106
        /*04fa*/ 	.byte	0x04
	.zero		1


	//   ....[61]....
        /*04fc*/ 	.word	0x00003370
        /*0500*/ 	.word	0x000000ff
        /*0504*/ 	.word	0x000000d0
        /*0508*/ 	.short	0x010a
        /*050a*/ 	.byte	0x04
	.zero		1


	//   ....[62]....
        /*050c*/ 	.word	0x00003400
        /*0510*/ 	.word	0x000000ff
        /*0514*/ 	.word	0x000000d0
        /*0518*/ 	.short	0x0106
        /*051a*/ 	.byte	0x07
	.zero		1


	//   ....[63]....
        /*051c*/ 	.word	0x00003440
        /*0520*/ 	.word	0x00000000
        /*0524*/ 	.word	0x000000d0
        /*0528*/ 	.short	0x010a
        /*052a*/ 	.byte	0xff
	.zero		1


	//   ....[64]....
        /*052c*/ 	.word	0x00003ab0
        /*0530*/ 	.word	0x00000002
        /*0534*/ 	.word	0x000000c0
        /*0538*/ 	.short	0x010a
        /*053a*/ 	.byte	0xff
	.zero		1


	//   ....[65]....
        /*053c*/ 	.word	0x00003bd0
        /*0540*/ 	.word	0x00000000
        /*0544*/ 	.word	0x00000000
        /*0548*/ 	.short	0x0101
        /*054a*/ 	.byte	0xff
	.zero		1


	//   ....[66]....
        /*054c*/ 	.word	0x00004100
        /*0550*/ 	.word	0x000000ff
        /*0554*/ 	.word	0x00000000
        /*0558*/ 	.short	0x010a
        /*055a*/ 	.byte	0x04
	.zero		1


	//   ....[67]....
        /*055c*/ 	.word	0x00004150
        /*0560*/ 	.word	0x000000ff
        /*0564*/ 	.word	0x000000f0
        /*0568*/ 	.short	0x010a
        /*056a*/ 	.byte	0x3b
	.zero		1


	//   ....[68]....
        /*056c*/ 	.word	0x00004390
        /*0570*/ 	.word	0x000000ff
        /*0574*/ 	.word	0x00000000
        /*0578*/ 	.short	0x010a
        /*057a*/ 	.byte	0x07
	.zero		1


	//   ....[69]....
        /*057c*/ 	.word	0x000044c0
        /*0580*/ 	.word	0x000000ff
        /*0584*/ 	.word	0x00000000
        /*0588*/ 	.short	0x010a
        /*058a*/ 	.byte	0x04
	.zero		1


	//   ....[70]....
        /*058c*/ 	.word	0x00004850
        /*0590*/ 	.word	0x000000ff
        /*0594*/ 	.word	0x00000000
        /*0598*/ 	.short	0x010a
        /*059a*/ 	.byte	0x04
	.zero		1


	//   ....[71]....
        /*059c*/ 	.word	0x000048e0
        /*05a0*/ 	.word	0x000000ff
        /*05a4*/ 	.word	0x00000000
        /*05a8*/ 	.short	0x010a
        /*05aa*/ 	.byte	0x04
	.zero		1


	//   ....[72]....
        /*05ac*/ 	.word	0x00004dc0
        /*05b0*/ 	.word	0x00000008
        /*05b4*/ 	.word	0x000000c0
        /*05b8*/ 	.short	0x010a
        /*05ba*/ 	.byte	0xff
	.zero		1


	//   ....[73]....
        /*05bc*/ 	.word	0x00004f30
        /*05c0*/ 	.word	0x00000000
        /*05c4*/ 	.word	0x00000000
        /*05c8*/ 	.short	0x0101
        /*05ca*/ 	.byte	0xff
	.zero		1


	//   ....[74]....
        /*05cc*/ 	.word	0x00005400
        /*05d0*/ 	.word	0x000000ff
        /*05d4*/ 	.word	0x000000b8
        /*05d8*/ 	.short	0x010a
        /*05da*/ 	.byte	0x15
	.zero		1


	//   ....[75]....
        /*05dc*/ 	.word	0x000055d0
        /*05e0*/ 	.word	0x000000ff
        /*05e4*/ 	.word	0x00000098
        /*05e8*/ 	.short	0x010a
        /*05ea*/ 	.byte	0x04
	.zero		1


	//   ....[76]....
        /*05ec*/ 	.word	0x00005810
        /*05f0*/ 	.word	0x000000ff
        /*05f4*/ 	.word	0x00000080
        /*05f8*/ 	.short	0x010b
        /*05fa*/ 	.byte	0x04
	.zero		1


	//   ....[77]....
        /*05fc*/ 	.word	0x00005820
        /*0600*/ 	.word	0x000000ff
        /*0604*/ 	.word	0x00000000
        /*0608*/ 	.short	0x0101
        /*060a*/ 	.byte	0x07
	.zero		1


	//   ....[78]....
        /*060c*/ 	.word	0x00005830
        /*0610*/ 	.word	0x000000ff
        /*0614*/ 	.word	0x00000098
        /*0618*/ 	.short	0x010a
        /*061a*/ 	.byte	0x05
	.zero		1


	//   ....[79]....
        /*061c*/ 	.word	0x00005a90
        /*0620*/ 	.word	0x000000ff
        /*0624*/ 	.word	0x00000080
        /*0628*/ 	.short	0x010b
        /*062a*/ 	.byte	0x05
	.zero		1


	//   ....[80]....
        /*062c*/ 	.word	0x00005aa0
        /*0630*/ 	.word	0x000000ff
        /*0634*/ 	.word	0x00000000
        /*0638*/ 	.short	0x0101
        /*063a*/ 	.byte	0x07
	.zero		1


	//   ....[81]....
        /*063c*/ 	.word	0x00005ab0
        /*0640*/ 	.word	0x000000ff
        /*0644*/ 	.word	0x00000098
        /*0648*/ 	.short	0x010a
        /*064a*/ 	.byte	0x04
	.zero		1


	//   ....[82]....
        /*064c*/ 	.word	0x00005d20
        /*0650*/ 	.word	0x000000ff
        /*0654*/ 	.word	0x00000080
        /*0658*/ 	.short	0x010b
        /*065a*/ 	.byte	0x04
	.zero		1


	//   ....[83]....
        /*065c*/ 	.word	0x00005d30
        /*0660*/ 	.word	0x000000ff
        /*0664*/ 	.word	0x00000000
        /*0668*/ 	.short	0x0101
        /*066a*/ 	.byte	0x07
	.zero		1


	//   ....[84]....
        /*066c*/ 	.word	0x00005d40
        /*0670*/ 	.word	0x000000ff
        /*0674*/ 	.word	0x00000098
        /*0678*/ 	.short	0x010a
        /*067a*/ 	.byte	0x05
	.zero		1


	//   ....[85]....
        /*067c*/ 	.word	0x00005fe0
        /*0680*/ 	.word	0x000000ff
        /*0684*/ 	.word	0x00000080
        /*0688*/ 	.short	0x010b
        /*068a*/ 	.byte	0x05
	.zero		1


	//   ....[86]....
        /*068c*/ 	.word	0x00005ff0
        /*0690*/ 	.word	0x000000ff
        /*0694*/ 	.word	0x00000000
        /*0698*/ 	.short	0x0101
        /*069a*/ 	.byte	0x04
	.zero		1


	//   ....[87]....
        /*069c*/ 	.word	0x00006060
        /*06a0*/ 	.word	0x000000ff
        /*06a4*/ 	.word	0x00000000
        /*06a8*/ 	.short	0x010a
        /*06aa*/ 	.byte	0x04
	.zero		1


	//   ....[88]....
        /*06ac*/ 	.word	0x000060f0
        /*06b0*/ 	.word	0x000000ff
        /*06b4*/ 	.word	0x00000000
        /*06b8*/ 	.short	0x010a
        /*06ba*/ 	.byte	0x05
	.zero		1


	//   ....[89]....
        /*06bc*/ 	.word	0x00006190
        /*06c0*/ 	.word	0x00000000
        /*06c4*/ 	.word	0x00000000
        /*06c8*/ 	.short	0x010a
        /*06ca*/ 	.byte	0xff
	.zero		1


	//   ....[90]....
        /*06cc*/ 	.word	0x00006500
        /*06d0*/ 	.word	0x00000000
        /*06d4*/ 	.word	0x000000c0
        /*06d8*/ 	.short	0x010a
        /*06da*/ 	.byte	0xff
	.zero		1


	//   ....[91]....
        /*06dc*/ 	.word	0x000065d0
        /*06e0*/ 	.word	0x00000000
        /*06e4*/ 	.word	0x00000000
        /*06e8*/ 	.short	0x0101
        /*06ea*/ 	.byte	0xff
	.zero		1


	//   ....[92]....
        /*06ec*/ 	.word	0x00007290
        /*06f0*/ 	.word	0x00000000
        /*06f4*/ 	.word	0x00000080
        /*06f8*/ 	.short	0x010a
        /*06fa*/ 	.byte	0xff
	.zero		1


	//   ....[93]....
        /*06fc*/ 	.word	0x00007300
        /*0700*/ 	.word	0x00000068
        /*0704*/ 	.word	0x000000e0
        /*0708*/ 	.short	0x010a
        /*070a*/ 	.byte	0xff
	.zero		1


	//   ....[94]....
        /*070c*/ 	.word	0x000073f0
        /*0710*/ 	.word	0x00000000
        /*0714*/ 	.word	0x00000080
        /*0718*/ 	.short	0x010a
        /*071a*/ 	.byte	0xff
	.zero		1


	//   ....[95]....
        /*071c*/ 	.word	0x00007510
        /*0720*/ 	.word	0x00000068
        /*0724*/ 	.word	0x000000e0
        /*0728*/ 	.short	0x010a
        /*072a*/ 	.byte	0xff
	.zero		1


	//   ....[96]....
        /*072c*/ 	.word	0x00008390
        /*0730*/ 	.word	0x00000000
        /*0734*/ 	.word	0x00000000
        /*0738*/ 	.short	0x0101
        /*073a*/ 	.byte	0xff
	.zero		1


	//   ....[97]....
        /*073c*/ 	.word	0x000083a0
        /*0740*/ 	.word	0x00000014
        /*0744*/ 	.word	0x00000080
        /*0748*/ 	.short	0x010a
        /*074a*/ 	.byte	0xff
	.zero		1


	//   ....[98]....
        /*074c*/ 	.word	0x00008460
        /*0750*/ 	.word	0x00000014
        /*0754*/ 	.word	0x00000080
        /*0758*/ 	.short	0x010a
        /*075a*/ 	.byte	0xff
	.zero		1


	//   ....[99]....
        /*075c*/ 	.word	0x00009340
        /*0760*/ 	.word	0x0000002e
        /*0764*/ 	.word	0x00000000
        /*0768*/ 	.short	0x0101
        /*076a*/ 	.byte	0xff
	.zero		1


	//   ....[100]....
        /*076c*/ 	.word	0x00009380
        /*0770*/ 	.word	0x00000015
        /*0774*/ 	.word	0x00000080
        /*0778*/ 	.short	0x010a
        /*077a*/ 	.byte	0xff
	.zero		1


	//   ....[101]....
        /*077c*/ 	.word	0x00009450
        /*0780*/ 	.word	0x00000015
        /*0784*/ 	.word	0x00000080
        /*0788*/ 	.short	0x010a
        /*078a*/ 	.byte	0xff
	.zero		1


	//   ....[102]....
        /*078c*/ 	.word	0x0000a340
        /*0790*/ 	.word	0x0000002e
        /*0794*/ 	.word	0x00000000
        /*0798*/ 	.short	0x0101
        /*079a*/ 	.byte	0xff
	.zero		1


	//   ....[103]....
        /*079c*/ 	.word	0x0000a360
        /*07a0*/ 	.word	0x00000002
        /*07a4*/ 	.word	0x00000080
        /*07a8*/ 	.short	0x010a
        /*07aa*/ 	.byte	0xff
	.zero		1


	//   ....[104]....
        /*07ac*/ 	.word	0x0000a410
        /*07b0*/ 	.word	0x00000002
        /*07b4*/ 	.word	0x00000080
        /*07b8*/ 	.short	0x010a
        /*07ba*/ 	.byte	0xff
	.zero		1


	//   ....[105]....
        /*07bc*/ 	.word	0x0000acb0
        /*07c0*/ 	.word	0x000000ff
        /*07c4*/ 	.word	0x00000000
        /*07c8*/ 	.short	0x0101
        /*07ca*/ 	.byte	0x04
	.zero		1


	//   ....[106]....
        /*07cc*/ 	.word	0x0000b310
        /*07d0*/ 	.word	0x00000000
        /*07d4*/ 	.word	0x00000000
        /*07d8*/ 	.short	0x0101
        /*07da*/ 	.byte	0xff
	.zero		1


	//   ....[107]....
        /*07dc*/ 	.word	0x0000b5c0
        /*07e0*/ 	.word	0x000000ff
        /*07e4*/ 	.word	0x00000000
        /*07e8*/ 	.short	0x0101
        /*07ea*/ 	.byte	0x04
	.zero		1


	//   ....[108]....
        /*07ec*/ 	.word	0x0000b5e0
        /*07f0*/ 	.word	0x00000000
        /*07f4*/ 	.word	0x00000110
        /*07f8*/ 	.short	0x010a
        /*07fa*/ 	.byte	0xff
	.zero		1


	//   ....[109]....
        /*07fc*/ 	.word	0x0000b640
        /*0800*/ 	.word	0x00000000
        /*0804*/ 	.word	0x00000040
        /*0808*/ 	.short	0x010a
        /*080a*/ 	.byte	0xff
	.zero		1


	//   ....[110]....
        /*080c*/ 	.word	0x0000b6a0
        /*0810*/ 	.word	0x00000000
        /*0814*/ 	.word	0x00000040
        /*0818*/ 	.short	0x010a
        /*081a*/ 	.byte	0xff
	.zero		1


	//   ....[111]....
        /*081c*/ 	.word	0x0000b6f0
        /*0820*/ 	.word	0x00000003
        /*0824*/ 	.word	0x000000c0
        /*0828*/ 	.short	0x010a
        /*082a*/ 	.byte	0xff
	.zero		1


	//   ....[112]....
        /*082c*/ 	.word	0x0000b750
        /*0830*/ 	.word	0x00000000
        /*0834*/ 	.word	0x00000000
        /*0838*/ 	.short	0x010a
        /*083a*/ 	.byte	0xff
	.zero		1


	//   ....[113]....
        /*083c*/ 	.word	0x0000b7b0
        /*0840*/ 	.word	0x00000000
        /*0844*/ 	.word	0x00000000
        /*0848*/ 	.short	0x010a
        /*084a*/ 	.byte	0xff
	.zero		1


	//   ....[114]....
        /*084c*/ 	.word	0x0000b810
        /*0850*/ 	.word	0x00000000
        /*0854*/ 	.word	0x00000000
        /*0858*/ 	.short	0x010a
        /*085a*/ 	.byte	0xff
	.zero		1


	//   ....[115]....
        /*085c*/ 	.word	0x0000b870
        /*0860*/ 	.word	0x00000000
        /*0864*/ 	.word	0x00000000
        /*0868*/ 	.short	0x010a
        /*086a*/ 	.byte	0xff
	.zero		1


	//   ....[116]....
        /*086c*/ 	.word	0x0000b8d0
        /*0870*/ 	.word	0x00000000
        /*0874*/ 	.word	0x00000000
        /*0878*/ 	.short	0x010a
        /*087a*/ 	.byte	0xff
	.zero		1


	//   ....[117]....
        /*087c*/ 	.word	0x0000b930
        /*0880*/ 	.word	0x00000000
        /*0884*/ 	.word	0x00000000
        /*0888*/ 	.short	0x010a
        /*088a*/ 	.byte	0xff
	.zero		1


	//   ....[118]....
        /*088c*/ 	.word	0x0000b990
        /*0890*/ 	.word	0x00000000
        /*0894*/ 	.word	0x00000000
        /*0898*/ 	.short	0x010a
        /*089a*/ 	.byte	0xff
	.zero		1


	//   ....[119]....
        /*089c*/ 	.word	0x0000b9e0
        /*08a0*/ 	.word	0x00000002
        /*08a4*/ 	.word	0x00000100
        /*08a8*/ 	.short	0x010a
        /*08aa*/ 	.byte	0xff
	.zero		1


	//   ....[120]....
        /*08ac*/ 	.word	0x0000ba40
        /*08b0*/ 	.word	0x00000002
        /*08b4*/ 	.word	0x000000d0
        /*08b8*/ 	.short	0x010a
        /*08ba*/ 	.byte	0xff
	.zero		1


	//   ....[121]....
        /*08bc*/ 	.word	0x0000ba90
        /*08c0*/ 	.word	0x00000002
        /*08c4*/ 	.word	0x000000c0
        /*08c8*/ 	.short	0x010a
        /*08ca*/ 	.byte	0xff
	.zero		1


	//   ....[122]....
        /*08cc*/ 	.word	0x0000baf0
        /*08d0*/ 	.word	0x00000000
        /*08d4*/ 	.word	0x000000d0
        /*08d8*/ 	.short	0x010a
        /*08da*/ 	.byte	0xff
	.zero		1


	//   ....[123]....
        /*08dc*/ 	.word	0x0000bb40
        /*08e0*/ 	.word	0x00000002
        /*08e4*/ 	.word	0x000000c0
        /*08e8*/ 	.short	0x010a
        /*08ea*/ 	.byte	0xff
	.zero		1


	//   ....[124]....
        /*08ec*/ 	.word	0x0000bba0
        /*08f0*/ 	.word	0x00000000
        /*08f4*/ 	.word	0x000000f0
        /*08f8*/ 	.short	0x010a
        /*08fa*/ 	.byte	0xff
	.zero		1


	//   ....[125]....
        /*08fc*/ 	.word	0x0000bc00
        /*0900*/ 	.word	0x00000000
        /*0904*/ 	.word	0x00000000
        /*0908*/ 	.short	0x010a
        /*090a*/ 	.byte	0xff
	.zero		1


	//   ....[126]....
        /*090c*/ 	.word	0x0000bc60
        /*0910*/ 	.word	0x00000000
        /*0914*/ 	.word	0x00000000
        /*0918*/ 	.short	0x010a
        /*091a*/ 	.byte	0xff
	.zero		1


	//   ....[127]....
        /*091c*/ 	.word	0x0000bcc0
        /*0920*/ 	.word	0x00000000
        /*0924*/ 	.word	0x00000000
        /*0928*/ 	.short	0x010a
        /*092a*/ 	.byte	0xff
	.zero		1


	//   ....[128]....
        /*092c*/ 	.word	0x0000bd10
        /*0930*/ 	.word	0x00000008
        /*0934*/ 	.word	0x000000c0
        /*0938*/ 	.short	0x010a
        /*093a*/ 	.byte	0xff
	.zero		1


	//   ....[129]....
        /*093c*/ 	.word	0x0000bd70
        /*0940*/ 	.word	0x00000000
        /*0944*/ 	.word	0x000000b8
        /*0948*/ 	.short	0x010a
        /*094a*/ 	.byte	0xff
	.zero		1


	//   ....[130]....
        /*094c*/ 	.word	0x0000bdd0
        /*0950*/ 	.word	0x00000000
        /*0954*/ 	.word	0x00000098
        /*0958*/ 	.short	0x010a
        /*095a*/ 	.byte	0xff
	.zero		1


	//   ....[131]....
        /*095c*/ 	.word	0x0000be30
        /*0960*/ 	.word	0x00000000
        /*0964*/ 	.word	0x00000098
        /*0968*/ 	.short	0x010a
        /*096a*/ 	.byte	0xff
	.zero		1


	//   ....[132]....
        /*096c*/ 	.word	0x0000be90
        /*0970*/ 	.word	0x00000000
        /*0974*/ 	.word	0x00000098
        /*0978*/ 	.short	0x010a
        /*097a*/ 	.byte	0xff
	.zero		1


	//   ....[133]....
        /*097c*/ 	.word	0x0000bef0
        /*0980*/ 	.word	0x00000002
        /*0984*/ 	.word	0x00000098
        /*0988*/ 	.short	0x010a
        /*098a*/ 	.byte	0xff
	.zero		1


	//   ....[134]....
        /*098c*/ 	.word	0x0000bf50
        /*0990*/ 	.word	0x00000000
        /*0994*/ 	.word	0x00000000
        /*0998*/ 	.short	0x010a
        /*099a*/ 	.byte	0xff
	.zero		1


	//   ....[135]....
        /*099c*/ 	.word	0x0000bfb0
        /*09a0*/ 	.word	0x00000000
        /*09a4*/ 	.word	0x00000000
        /*09a8*/ 	.short	0x010a
        /*09aa*/ 	.byte	0xff
	.zero		1


	//   ....[136]....
        /*09ac*/ 	.word	0x0000c000
        /*09b0*/ 	.word	0x00000000
        /*09b4*/ 	.word	0x000000c0
        /*09b8*/ 	.short	0x010a
        /*09ba*/ 	.byte	0xff
	.zero		1


	//   ....[137]....
        /*09bc*/ 	.word	0x0000c050
        /*09c0*/ 	.word	0x00000000
        /*09c4*/ 	.word	0x00000080
        /*09c8*/ 	.short	0x010a
        /*09ca*/ 	.byte	0xff
	.zero		1


	//   ....[138]....
        /*09cc*/ 	.word	0x0000c0a0
        /*09d0*/ 	.word	0x00000068
        /*09d4*/ 	.word	0x000000e0
        /*09d8*/ 	.short	0x010a
        /*09da*/ 	.byte	0xff
	.zero		1


	//   ....[139]....
        /*09dc*/ 	.word	0x0000c0f0
        /*09e0*/ 	.word	0x00000014
        /*09e4*/ 	.word	0x00000080
        /*09e8*/ 	.short	0x010a
        /*09ea*/ 	.byte	0xff
	.zero		1


	//   ....[140]....
        /*09ec*/ 	.word	0x0000c140
        /*09f0*/ 	.word	0x00000015
        /*09f4*/ 	.word	0x00000080
        /*09f8*/ 	.short	0x010a
        /*09fa*/ 	.byte	0xff
	.zero		1


	//   ....[141]....
        /*09fc*/ 	.word	0x0000c190
        /*0a00*/ 	.word	0x00000002
        /*0a04*/ 	.word	0x00000080
        /*0a08*/ 	.short	0x010a
        /*0a0a*/ 	.byte	0xff
	.zero		1


	//----- nvinfo : EIATTR_NUM_MBARRIERS
	.align		4
.L_47:
        /*0a0c*/ 	.byte	0x03, 0x38
        /*0a0e*/ 	.short	0x0024


	//----- nvinfo : EIATTR_EXIT_INSTR_OFFSETS
	.align		4
        /*0a10*/ 	.byte	0x04, 0x1c
        /*0a12*/ 	.short	(.L_49 - .L_48)


	//   ....[0]....
.L_48:
        /*0a14*/ 	.word	0x00002f20


	//   ....[1]....
        /*0a18*/ 	.word	0x00003410


	//   ....[2]....
        /*0a1c*/ 	.word	0x00003470


	//   ....[3]....
        /*0a20*/ 	.word	0x00004b40


	//   ....[4]....
        /*0a24*/ 	.word	0x000061c0


	//   ....[5]....
        /*0a28*/ 	.word	0x00006200


	//   ....[6]....
        /*0a2c*/ 	.word	0x0000b4b0


	//   ....[7]....
        /*0a30*/ 	.word	0x0000b530


	//   ....[8]....
        /*0a34*/ 	.word	0x0000b560


	//   ....[9]....
        /*0a38*/ 	.word	0x0000b5d0


	//----- nvinfo : EIATTR_MAX_THREADS
	.align		4
.L_49:
        /*0a3c*/ 	.byte	0x04, 0x05
        /*0a3e*/ 	.short	(.L_51 - .L_50)
.L_50:
        /*0a40*/ 	.word	0x00000100
        /*0a44*/ 	.word	0x00000001
        /*0a48*/ 	.word	0x00000001


	//----- nvinfo : EIATTR_CRS_STACK_SIZE
	.align		4
.L_51:
        /*0a4c*/ 	.byte	0x04, 0x1e
        /*0a4e*/ 	.short	(.L_53 - .L_52)
.L_52:
        /*0a50*/ 	.word	0x00000000


	//----- nvinfo : EIATTR_CBANK_PARAM_SIZE
	.align		4
.L_53:
        /*0a54*/ 	.byte	0x03, 0x19
        /*0a56*/ 	.short	0x0c00


	//----- nvinfo : EIATTR_PARAM_CBANK
	.align		4
        /*0a58*/ 	.byte	0x04, 0x0a
        /*0a5a*/ 	.short	(.L_55 - .L_54)
	.align		4
.L_54:
        /*0a5c*/ 	.word	index@(.nv.constant0._ZN7cutlass13device_kernelINS_4gemm6kernel13GemmUniversalIN4cute5tupleIJiiiiEEENS1_10collective13CollectiveMmaINS1_46MainloopSm100TmaUmmaWarpSpecializedBlockScaledILi8ELi2ELi2ENS5_IJNS4_1CILi2EEENSA_ILi1EEESC_EEEEENS5_IJNSA_ILi128EEENSA_ILi64EEENSA_ILi256EEEEEENS5_IJNS_12float_e2m1_tENS_13float_ue8m0_tEEEENS5_IJNS5_IJlSC_lEEENS4_6LayoutINS5_IJNS5_IJNS5_IJNSA_ILi32EEENSA_ILi4EEEEEEiEEESR_NS5_IJSC_iEEEEEENS5_IJNS5_IJNS5_IJNSA_ILi16EEESP_EEEiEEENS5_IJNS5_IJNSA_ILi0EEESC_EEENSA_ILi512EEEEEENS5_IJSX_iEEEEEEEEEEESL_S14_NS4_8TiledMMAINS4_8MMA_AtomIJNS4_17SM100_MMA_MXF4_SSISJ_SJ_fSK_Li128ELi64ELi32ELNS4_4UMMA5MajorE0ELS19_0ELNS18_7ScaleInE0ELS1A_0EEEEEENSN_INS5_IJSC_SC_SC_EEENS5_IJSX_SX_SX_EEEEENS5_IJNS4_10UnderscoreES1G_S1G_EEEEENS5_IJNS4_13SM90_TMA_LOADES1J_EEENS5_IJNS4_14ComposedLayoutINS4_7SwizzleILi3ELi4ELi3EEENS4_18smem_ptr_flag_bitsILi4EEENSN_INS5_IJNSA_ILi8EEESH_EEENS5_IJSH_SC_EEEEEEENSN_INS5_IJNS5_IJNS5_IJSQ_SC_EEENS5_IJSO_SB_EEEEEESC_NS5_IJSB_SB_EEEEEENS5_IJNS5_IJNS5_IJSV_SZ_EEESY_EEESX_NS5_IJSB_SZ_EEEEEEEEEEEvNS4_8identityENS5_IJNS4_23SM90_TMA_LOAD_MULTICASTES27_EEES25_vS26_EENS_8epilogue10collective18CollectiveEpilogueINS2A_23Sm100TmaWarpSpecializedILi3ELi2ELi16ELb1ELb0EEEJNS5_IJSG_SG_SH_EEENS5_IJNSN_ISG_SC_EENSN_INS5_IJSU_SB_EEENS5_IJSC_SO_EEEEEEEENS_10bfloat16_tESM_S2L_SM_NS2A_6fusion15FusionCallbacksIS2E_NS2M_17LinearCombinationIS2L_fS2L_fLNS_15FloatRoundStyleE2EEES2F_S2K_JEEENS4_5SM1004TMEM4LOAD26SM100_TMEM_LOAD_32dp32b16xES1J_NS1L_INS1M_ILi1ELi4ELi3EEENS1O_ILi16EEENSN_INS5_IJS1Q_SU_EEENS5_IJSU_SC_EEEEEEENS4_39AutoVectorizingCopyWithAssumedAlignmentILi128EEENS4_14SM90_TMA_STOREES31_S33_S33_EEEvvEEEEvNT_6ParamsE)
        /*0a60*/ 	.short	0x0380
        /*0a62*/ 	.short	0x0c00


	//----- nvinfo : EIATTR_SW_WAR
	.align		4
.L_55:
        /*0a64*/ 	.byte	0x04, 0x36
        /*0a66*/ 	.short	(.L_57 - .L_56)
.L_56:
        /*0a68*/ 	.word	0x00000008
.L_57:


//--------------------- .nv.callgraph             --------------------------
	.section	.nv.callgraph,"",@"SHT_CUDA_CALLGRAPH"
	.align	4
	.sectionentsize	8
	.align		4
        /*0000*/ 	.word	0x00000000
	.align		4
        /*0004*/ 	.word	0xffffffff
	.align		4
        /*0008*/ 	.word	index@(_ZN7cutlass13device_kernelINS_4gemm6kernel13GemmUniversalIN4cute5tupleIJiiiiEEENS1_10collective13CollectiveMmaINS1_46MainloopSm100TmaUmmaWarpSpecializedBlockScaledILi8ELi2ELi2ENS5_IJNS4_1CILi2EEENSA_ILi1EEESC_EEEEENS5_IJNSA_ILi128EEENSA_ILi64EEENSA_ILi256EEEEEENS5_IJNS_12float_e2m1_tENS_13float_ue8m0_tEEEENS5_IJNS5_IJlSC_lEEENS4_6LayoutINS5_IJNS5_IJNS5_IJNSA_ILi32EEENSA_ILi4EEEEEEiEEESR_NS5_IJSC_iEEEEEENS5_IJNS5_IJNS5_IJNSA_ILi16EEESP_EEEiEEENS5_IJNS5_IJNSA_ILi0EEESC_EEENSA_ILi512EEEEEENS5_IJSX_iEEEEEEEEEEESL_S14_NS4_8TiledMMAINS4_8MMA_AtomIJNS4_17SM100_MMA_MXF4_SSISJ_SJ_fSK_Li128ELi64ELi32ELNS4_4UMMA5MajorE0ELS19_0ELNS18_7ScaleInE0ELS1A_0EEEEEENSN_INS5_IJSC_SC_SC_EEENS5_IJSX_SX_SX_EEEEENS5_IJNS4_10UnderscoreES1G_S1G_EEEEENS5_IJNS4_13SM90_TMA_LOADES1J_EEENS5_IJNS4_14ComposedLayoutINS4_7SwizzleILi3ELi4ELi3EEENS4_18smem_ptr_flag_bitsILi4EEENSN_INS5_IJNSA_ILi8EEESH_EEENS5_IJSH_SC_EEEEEEENSN_INS5_IJNS5_IJNS5_IJSQ_SC_EEENS5_IJSO_SB_EEEEEESC_NS5_IJSB_SB_EEEEEENS5_IJNS5_IJNS5_IJSV_SZ_EEESY_EEESX_NS5_IJSB_SZ_EEEEEEEEEEEvNS4_8identityENS5_IJNS4_23SM90_TMA_LOAD_MULTICASTES27_EEES25_vS26_EENS_8epilogue10collective18CollectiveEpilogueINS2A_23Sm100TmaWarpSpecializedILi3ELi2ELi16ELb1ELb0EEEJNS5_IJSG_SG_SH_EEENS5_IJNSN_ISG_SC_EENSN_INS5_IJSU_SB_EEENS5_IJSC_SO_EEEEEEEENS_10bfloat16_tESM_S2L_SM_NS2A_6fusion15FusionCallbacksIS2E_NS2M_17LinearCombinationIS2L_fS2L_fLNS_15FloatRoundStyleE2EEES2F_S2K_JEEENS4_5SM1004TMEM4LOAD26SM100_TMEM_LOAD_32dp32b16xES1J_NS1L_INS1M_ILi1ELi4ELi3EEENS1O_ILi16EEENSN_INS5_IJS1Q_SU_EEENS5_IJSU_SC_EEEEEEENS4_39AutoVectorizingCopyWithAssumedAlignmentILi128EEENS4_14SM90_TMA_STOREES31_S33_S33_EEEvvEEEEvNT_6ParamsE)
	.align		4
        /*000c*/ 	.word	index@(__assertfail)
	.align		4
        /*0010*/ 	.word	0x00000000
	.align		4
        /*0014*/ 	.word	0xfffffffe
	.align		4
        /*0018*/ 	.word	0x00000000
	.align		4
        /*001c*/ 	.word	0xfffffffd
	.align		4
        /*0020*/ 	.word	0x00000000
	.align		4
        /*0024*/ 	.word	0xfffffffc


//--------------------- .nv.constant4             --------------------------
	.section	.nv.constant4,"a",@progbits
	.align	8
	.align		8
.nv.constant4:
        /*0000*/ 	.dword	__assertfail
	.align		8
        /*0008*/ 	.dword	__unnamed_1
	.align		8
        /*0010*/ 	.dword	__unnamed_2
	.align		8
        /*0018*/ 	.dword	_ZN40_INTERNAL_057f4fa4_4_k_cu_6123e2eb_203914cuda3std3__45__cpo5beginE
	.align		8
        /*0020*/ 	.dword	_ZN40_INTERNAL_057f4fa4_4_k_cu_6123e2eb_203914cuda3std3__45__cpo3endE
	.align		8
        /*0028*/ 	.dword	_ZN40_INTERNAL_057f4fa4_4_k_cu_6123e2eb_203914cuda3std3__45__cpo6cbeginE
	.align		8
        /*0030*/ 	.dword	_ZN40_INTERNAL_057f4fa4_4_k_cu_6123e2eb_203914cuda3std3__45__cpo4cendE
	.align		8
        /*0038*/ 	.dword	_ZN40_INTERNAL_057f4fa4_4_k_cu_6123e2eb_203914cuda3std3__442_GLOBAL__N__057f4fa4_4_k_cu_6123e2eb_203916ignoreE
	.align		8
        /*0040*/ 	.dword	_ZN40_INTERNAL_057f4fa4_4_k_cu_6123e2eb_203914cuda3std3__419piecewise_constructE
	.align		8
        /*0048*/ 	.dword	_ZN40_INTERNAL_057f4fa4_4_k_cu_6123e2eb_203914cuda3std3__48in_placeE
	.align		8
        /*0050*/ 	.dword	_ZN40_INTERNAL_057f4fa4_4_k_cu_6123e2eb_203914cuda3std6ranges3__45__cpo4swapE
	.align		8
        /*0058*/ 	.dword	_ZN40_INTERNAL_057f4fa4_4_k_cu_6123e2eb_203914cuda3std6ranges3__45__cpo9iter_moveE
	.align		8
        /*0060*/ 	.dword	_ZN40_INTERNAL_057f4fa4_4_k_cu_6123e2eb_203914cute7productE
	.align		8
        /*0068*/ 	.dword	_ZN40_INTERNAL_057f4fa4_4_k_cu_6123e2eb_203914cute1_E
	.align		8
        /*0070*/ 	.dword	$str$25
	.align		8
        /*0078*/ 	.dword	$str$26
	.align		8
        /*0080*/ 	.dword	$str$29
	.align		8
        /*0088*/ 	.dword	$str$30


//--------------------- .text._ZN7cutlass13device_kernelINS_4gemm6kernel13GemmUniversalIN4cute5tupleIJiiiiEEENS1_10collective13CollectiveMmaINS1_46MainloopSm100TmaUmmaWarpSpecializedBlockScaledILi8ELi2ELi2ENS5_IJNS4_1CILi2EEENSA_ILi1EEESC_EEEEENS5_IJNSA_ILi128EEENSA_ILi64EEENSA_ILi256EEEEEENS5_IJNS_12float_e2m1_tENS_13float_ue8m0_tEEEENS5_IJNS5_IJlSC_lEEENS4_6LayoutINS5_IJNS5_IJNS5_IJNSA_ILi32EEENSA_ILi4EEEEEEiEEESR_NS5_IJSC_iEEEEEENS5_IJNS5_IJNS5_IJNSA_ILi16EEESP_EEEiEEENS5_IJNS5_IJNSA_ILi0EEESC_EEENSA_ILi512EEEEEENS5_IJSX_iEEEEEEEEEEESL_S14_NS4_8TiledMMAINS4_8MMA_AtomIJNS4_17SM100_MMA_MXF4_SSISJ_SJ_fSK_Li128ELi64ELi32ELNS4_4UMMA5MajorE0ELS19_0ELNS18_7ScaleInE0ELS1A_0EEEEEENSN_INS5_IJSC_SC_SC_EEENS5_IJSX_SX_SX_EEEEENS5_IJNS4_10UnderscoreES1G_S1G_EEEEENS5_IJNS4_13SM90_TMA_LOADES1J_EEENS5_IJNS4_14ComposedLayoutINS4_7SwizzleILi3ELi4ELi3EEENS4_18smem_ptr_flag_bitsILi4EEENSN_INS5_IJNSA_ILi8EEESH_EEENS5_IJSH_SC_EEEEEEENSN_INS5_IJNS5_IJNS5_IJSQ_SC_EEENS5_IJSO_SB_EEEEEESC_NS5_IJSB_SB_EEEEEENS5_IJNS5_IJNS5_IJSV_SZ_EEESY_EEESX_NS5_IJSB_SZ_EEEEEEEEEEEvNS4_8identityENS5_IJNS4_23SM90_TMA_LOAD_MULTICASTES27_EEES25_vS26_EENS_8epilogue10collective18CollectiveEpilogueINS2A_23Sm100TmaWarpSpecializedILi3ELi2ELi16ELb1ELb0EEEJNS5_IJSG_SG_SH_EEENS5_IJNSN_ISG_SC_EENSN_INS5_IJSU_SB_EEENS5_IJSC_SO_EEEEEEEENS_10bfloat16_tESM_S2L_SM_NS2A_6fusion15FusionCallbacksIS2E_NS2M_17LinearCombinationIS2L_fS2L_fLNS_15FloatRoundStyleE2EEES2F_S2K_JEEENS4_5SM1004TMEM4LOAD26SM100_TMEM_LOAD_32dp32b16xES1J_NS1L_INS1M_ILi1ELi4ELi3EEENS1O_ILi16EEENSN_INS5_IJS1Q_SU_EEENS5_IJSU_SC_EEEEEEENS4_39AutoVectorizingCopyWithAssumedAlignmentILi128EEENS4_14SM90_TMA_STOREES31_S33_S33_EEEvvEEEEvNT_6ParamsE --------------------------
	.section	.text._ZN7cutlass13device_kernelINS_4gemm6kernel13GemmUniversalIN4cute5tupleIJiiiiEEENS1_10collective13CollectiveMmaINS1_46MainloopSm100TmaUmmaWarpSpecializedBlockScaledILi8ELi2ELi2ENS5_IJNS4_1CILi2EEENSA_ILi1EEESC_EEEEENS5_IJNSA_ILi128EEENSA_ILi64EEENSA_ILi256EEEEEENS5_IJNS_12float_e2m1_tENS_13float_ue8m0_tEEEENS5_IJNS5_IJlSC_lEEENS4_6LayoutINS5_IJNS5_IJNS5_IJNSA_ILi32EEENSA_ILi4EEEEEEiEEESR_NS5_IJSC_iEEEEEENS5_IJNS5_IJNS5_IJNSA_ILi16EEESP_EEEiEEENS5_IJNS5_IJNSA_ILi0EEESC_EEENSA_ILi512EEEEEENS5_IJSX_iEEEEEEEEEEESL_S14_NS4_8TiledMMAINS4_8MMA_AtomIJNS4_17SM100_MMA_MXF4_SSISJ_SJ_fSK_Li128ELi64ELi32ELNS4_4UMMA5MajorE0ELS19_0ELNS18_7ScaleInE0ELS1A_0EEEEEENSN_INS5_IJSC_SC_SC_EEENS5_IJSX_SX_SX_EEEEENS5_IJNS4_10UnderscoreES1G_S1G_EEEEENS5_IJNS4_13SM90_TMA_LOADES1J_EEENS5_IJNS4_14ComposedLayoutINS4_7SwizzleILi3ELi4ELi3EEENS4_18smem_ptr_flag_bitsILi4EEENSN_INS5_IJNSA_ILi8EEESH_EEENS5_IJSH_SC_EEEEEEENSN_INS5_IJNS5_IJNS5_IJSQ_SC_EEENS5_IJSO_SB_EEEEEESC_NS5_IJSB_SB_EEEEEENS5_IJNS5_IJNS5_IJSV_SZ_EEESY_EEESX_NS5_IJSB_SZ_EEEEEEEEEEEvNS4_8identityENS5_IJNS4_23SM90_TMA_LOAD_MULTICASTES27_EEES25_vS26_EENS_8epilogue10collective18CollectiveEpilogueINS2A_23Sm100TmaWarpSpecializedILi3ELi2ELi16ELb1ELb0EEEJNS5_IJSG_SG_SH_EEENS5_IJNSN_ISG_SC_EENSN_INS5_IJSU_SB_EEENS5_IJSC_SO_EEEEEEEENS_10bfloat16_tESM_S2L_SM_NS2A_6fusion15FusionCallbacksIS2E_NS2M_17LinearCombinationIS2L_fS2L_fLNS_15FloatRoundStyleE2EEES2F_S2K_JEEENS4_5SM1004TMEM4LOAD26SM100_TMEM_LOAD_32dp32b16xES1J_NS1L_INS1M_ILi1ELi4ELi3EEENS1O_ILi16EEENSN_INS5_IJS1Q_SU_EEENS5_IJSU_SC_EEEEEEENS4_39AutoVectorizingCopyWithAssumedAlignmentILi128EEENS4_14SM90_TMA_STOREES31_S33_S33_EEEvvEEEEvNT_6ParamsE,"ax",@progbits
	.align	128
.text._ZN7cutlass13device_kernelINS_4gemm6kernel13GemmUniversalIN4cute5tupleIJiiiiEEENS1_10collective13CollectiveMmaINS1_46MainloopSm100TmaUmmaWarpSpecializedBlockScaledILi8ELi2ELi2ENS5_IJNS4_1CILi2EEENSA_ILi1EEESC_EEEEENS5_IJNSA_ILi128EEENSA_ILi64EEENSA_ILi256EEEEEENS5_IJNS_12float_e2m1_tENS_13float_ue8m0_tEEEENS5_IJNS5_IJlSC_lEEENS4_6LayoutINS5_IJNS5_IJNS5_IJNSA_ILi32EEENSA_ILi4EEEEEEiEEESR_NS5_IJSC_iEEEEEENS5_IJNS5_IJNS5_IJNSA_ILi16EEESP_EEEiEEENS5_IJNS5_IJNSA_ILi0EEESC_EEENSA_ILi512EEEEEENS5_IJSX_iEEEEEEEEEEESL_S14_NS4_8TiledMMAINS4_8MMA_AtomIJNS4_17SM100_MMA_MXF4_SSISJ_SJ_fSK_Li128ELi64ELi32ELNS4_4UMMA5MajorE0ELS19_0ELNS18_7ScaleInE0ELS1A_0EEEEEENSN_INS5_IJSC_SC_SC_EEENS5_IJSX_SX_SX_EEEEENS5_IJNS4_10UnderscoreES1G_S1G_EEEEENS5_IJNS4_13SM90_TMA_LOADES1J_EEENS5_IJNS4_14ComposedLayoutINS4_7SwizzleILi3ELi4ELi3EEENS4_18smem_ptr_flag_bitsILi4EEENSN_INS5_IJNSA_ILi8EEESH_EEENS5_IJSH_SC_EEEEEEENSN_INS5_IJNS5_IJNS5_IJSQ_SC_EEENS5_IJSO_SB_EEEEEESC_NS5_IJSB_SB_EEEEEENS5_IJNS5_IJNS5_IJSV_SZ_EEESY_EEESX_NS5_IJSB_SZ_EEEEEEEEEEEvNS4_8identityENS5_IJNS4_23SM90_TMA_LOAD_MULTICASTES27_EEES25_vS26_EENS_8epilogue10collective18CollectiveEpilogueINS2A_23Sm100TmaWarpSpecializedILi3ELi2ELi16ELb1ELb0EEEJNS5_IJSG_SG_SH_EEENS5_IJNSN_ISG_SC_EENSN_INS5_IJSU_SB_EEENS5_IJSC_SO_EEEEEEEENS_10bfloat16_tESM_S2L_SM_NS2A_6fusion15FusionCallbacksIS2E_NS2M_17LinearCombinationIS2L_fS2L_fLNS_15FloatRoundStyleE2EEES2F_S2K_JEEENS4_5SM1004TMEM4LOAD26SM100_TMEM_LOAD_32dp32b16xES1J_NS1L_INS1M_ILi1ELi4ELi3EEENS1O_ILi16EEENSN_INS5_IJS1Q_SU_EEENS5_IJSU_SC_EEEEEEENS4_39AutoVectorizingCopyWithAssumedAlignmentILi128EEENS4_14SM90_TMA_STOREES31_S33_S33_EEEvvEEEEvNT_6ParamsE:
        .type           _ZN7cutlass13device_kernelINS_4gemm6kernel13GemmUniversalIN4cute5tupleIJiiiiEEENS1_10collective13CollectiveMmaINS1_46MainloopSm100TmaUmmaWarpSpecializedBlockScaledILi8ELi2ELi2ENS5_IJNS4_1CILi2EEENSA_ILi1EEESC_EEEEENS5_IJNSA_ILi128EEENSA_ILi64EEENSA_ILi256EEEEEENS5_IJNS_12float_e2m1_tENS_13float_ue8m0_tEEEENS5_IJNS5_IJlSC_lEEENS4_6LayoutINS5_IJNS5_IJNS5_IJNSA_ILi32EEENSA_ILi4EEEEEEiEEESR_NS5_IJSC_iEEEEEENS5_IJNS5_IJNS5_IJNSA_ILi16EEESP_EEEiEEENS5_IJNS5_IJNSA_ILi0EEESC_EEENSA_ILi512EEEEEENS5_IJSX_iEEEEEEEEEEESL_S14_NS4_8TiledMMAINS4_8MMA_AtomIJNS4_17SM100_MMA_MXF4_SSISJ_SJ_fSK_Li128ELi64ELi32ELNS4_4UMMA5MajorE0ELS19_0ELNS18_7ScaleInE0ELS1A_0EEEEEENSN_INS5_IJSC_SC_SC_EEENS5_IJSX_SX_SX_EEEEENS5_IJNS4_10UnderscoreES1G_S1G_EEEEENS5_IJNS4_13SM90_TMA_LOADES1J_EEENS5_IJNS4_14ComposedLayoutINS4_7SwizzleILi3ELi4ELi3EEENS4_18smem_ptr_flag_bitsILi4EEENSN_INS5_IJNSA_ILi8EEESH_EEENS5_IJSH_SC_EEEEEEENSN_INS5_IJNS5_IJNS5_IJSQ_SC_EEENS5_IJSO_SB_EEEEEESC_NS5_IJSB_SB_EEEEEENS5_IJNS5_IJNS5_IJSV_SZ_EEESY_EEESX_NS5_IJSB_SZ_EEEEEEEEEEEvNS4_8identityENS5_IJNS4_23SM90_TMA_LOAD_MULTICASTES27_EEES25_vS26_EENS_8epilogue10collective18CollectiveEpilogueINS2A_23Sm100TmaWarpSpecializedILi3ELi2ELi16ELb1ELb0EEEJNS5_IJSG_SG_SH_EEENS5_IJNSN_ISG_SC_EENSN_INS5_IJSU_SB_EEENS5_IJSC_SO_EEEEEEEENS_10bfloat16_tESM_S2L_SM_NS2A_6fusion15FusionCallbacksIS2E_NS2M_17LinearCombinationIS2L_fS2L_fLNS_15FloatRoundStyleE2EEES2F_S2K_JEEENS4_5SM1004TMEM4LOAD26SM100_TMEM_LOAD_32dp32b16xES1J_NS1L_INS1M_ILi1ELi4ELi3EEENS1O_ILi16EEENSN_INS5_IJS1Q_SU_EEENS5_IJSU_SC_EEEEEEENS4_39AutoVectorizingCopyWithAssumedAlignmentILi128EEENS4_14SM90_TMA_STOREES31_S33_S33_EEEvvEEEEvNT_6ParamsE,@function
        .size           _ZN7cutlass13device_kernelINS_4gemm6kernel13GemmUniversalIN4cute5tupleIJiiiiEEENS1_10collective13CollectiveMmaINS1_46MainloopSm100TmaUmmaWarpSpecializedBlockScaledILi8ELi2ELi2ENS5_IJNS4_1CILi2EEENSA_ILi1EEESC_EEEEENS5_IJNSA_ILi128EEENSA_ILi64EEENSA_ILi256EEEEEENS5_IJNS_12float_e2m1_tENS_13float_ue8m0_tEEEENS5_IJNS5_IJlSC_lEEENS4_6LayoutINS5_IJNS5_IJNS5_IJNSA_ILi32EEENSA_ILi4EEEEEEiEEESR_NS5_IJSC_iEEEEEENS5_IJNS5_IJNS5_IJNSA_ILi16EEESP_EEEiEEENS5_IJNS5_IJNSA_ILi0EEESC_EEENSA_ILi512EEEEEENS5_IJSX_iEEEEEEEEEEESL_S14_NS4_8TiledMMAINS4_8MMA_AtomIJNS4_17SM100_MMA_MXF4_SSISJ_SJ_fSK_Li128ELi64ELi32ELNS4_4UMMA5MajorE0ELS19_0ELNS18_7ScaleInE0ELS1A_0EEEEEENSN_INS5_IJSC_SC_SC_EEENS5_IJSX_SX_SX_EEEEENS5_IJNS4_10UnderscoreES1G_S1G_EEEEENS5_IJNS4_13SM90_TMA_LOADES1J_EEENS5_IJNS4_14ComposedLayoutINS4_7SwizzleILi3ELi4ELi3EEENS4_18smem_ptr_flag_bitsILi4EEENSN_INS5_IJNSA_ILi8EEESH_EEENS5_IJSH_SC_EEEEEEENSN_INS5_IJNS5_IJNS5_IJSQ_SC_EEENS5_IJSO_SB_EEEEEESC_NS5_IJSB_SB_EEEEEENS5_IJNS5_IJNS5_IJSV_SZ_EEESY_EEESX_NS5_IJSB_SZ_EEEEEEEEEEEvNS4_8identityENS5_IJNS4_23SM90_TMA_LOAD_MULTICASTES27_EEES25_vS26_EENS_8epilogue10collective18CollectiveEpilogueINS2A_23Sm100TmaWarpSpecializedILi3ELi2ELi16ELb1ELb0EEEJNS5_IJSG_SG_SH_EEENS5_IJNSN_ISG_SC_EENSN_INS5_IJSU_SB_EEENS5_IJSC_SO_EEEEEEEENS_10bfloat16_tESM_S2L_SM_NS2A_6fusion15FusionCallbacksIS2E_NS2M_17LinearCombinationIS2L_fS2L_fLNS_15FloatRoundStyleE2EEES2F_S2K_JEEENS4_5SM1004TMEM4LOAD26SM100_TMEM_LOAD_32dp32b16xES1J_NS1L_INS1M_ILi1ELi4ELi3EEENS1O_ILi16EEENSN_INS5_IJS1Q_SU_EEENS5_IJSU_SC_EEEEEEENS4_39AutoVectorizingCopyWithAssumedAlignmentILi128EEENS4_14SM90_TMA_STOREES31_S33_S33_EEEvvEEEEvNT_6ParamsE,(.L_x_208 - _ZN7cutlass13device_kernelINS_4gemm6kernel13GemmUniversalIN4cute5tupleIJiiiiEEENS1_10collective13CollectiveMmaINS1_46MainloopSm100TmaUmmaWarpSpecializedBlockScaledILi8ELi2ELi2ENS5_IJNS4_1CILi2EEENSA_ILi1EEESC_EEEEENS5_IJNSA_ILi128EEENSA_ILi64EEENSA_ILi256EEEEEENS5_IJNS_12float_e2m1_tENS_13float_ue8m0_tEEEENS5_IJNS5_IJlSC_lEEENS4_6LayoutINS5_IJNS5_IJNS5_IJNSA_ILi32EEENSA_ILi4EEEEEEiEEESR_NS5_IJSC_iEEEEEENS5_IJNS5_IJNS5_IJNSA_ILi16EEESP_EEEiEEENS5_IJNS5_IJNSA_ILi0EEESC_EEENSA_ILi512EEEEEENS5_IJSX_iEEEEEEEEEEESL_S14_NS4_8TiledMMAINS4_8MMA_AtomIJNS4_17SM100_MMA_MXF4_SSISJ_SJ_fSK_Li128ELi64ELi32ELNS4_4UMMA5MajorE0ELS19_0ELNS18_7ScaleInE0ELS1A_0EEEEEENSN_INS5_IJSC_SC_SC_EEENS5_IJSX_SX_SX_EEEEENS5_IJNS4_10UnderscoreES1G_S1G_EEEEENS5_IJNS4_13SM90_TMA_LOADES1J_EEENS5_IJNS4_14ComposedLayoutINS4_7SwizzleILi3ELi4ELi3EEENS4_18smem_ptr_flag_bitsILi4EEENSN_INS5_IJNSA_ILi8EEESH_EEENS5_IJSH_SC_EEEEEEENSN_INS5_IJNS5_IJNS5_IJSQ_SC_EEENS5_IJSO_SB_EEEEEESC_NS5_IJSB_SB_EEEEEENS5_IJNS5_IJNS5_IJSV_SZ_EEESY_EEESX_NS5_IJSB_SZ_EEEEEEEEEEEvNS4_8identityENS5_IJNS4_23SM90_TMA_LOAD_MULTICASTES27_EEES25_vS26_EENS_8epilogue10collective18CollectiveEpilogueINS2A_23Sm100TmaWarpSpecializedILi3ELi2ELi16ELb1ELb0EEEJNS5_IJSG_SG_SH_EEENS5_IJNSN_ISG_SC_EENSN_INS5_IJSU_SB_EEENS5_IJSC_SO_EEEEEEEENS_10bfloat16_tESM_S2L_SM_NS2A_6fusion15FusionCallbacksIS2E_NS2M_17LinearCombinationIS2L_fS2L_fLNS_15FloatRoundStyleE2EEES2F_S2K_JEEENS4_5SM1004TMEM4LOAD26SM100_TMEM_LOAD_32dp32b16xES1J_NS1L_INS1M_ILi1ELi4ELi3EEENS1O_ILi16EEENSN_INS5_IJS1Q_SU_EEENS5_IJSU_SC_EEEEEEENS4_39AutoVectorizingCopyWithAssumedAlignmentILi128EEENS4_14SM90_TMA_STOREES31_S33_S33_EEEvvEEEEvNT_6ParamsE)
        .other          _ZN7cutlass13device_kernelINS_4gemm6kernel13GemmUniversalIN4cute5tupleIJiiiiEEENS1_10collective13CollectiveMmaINS1_46MainloopSm100TmaUmmaWarpSpecializedBlockScaledILi8ELi2ELi2ENS5_IJNS4_1CILi2EEENSA_ILi1EEESC_EEEEENS5_IJNSA_ILi128EEENSA_ILi64EEENSA_ILi256EEEEEENS5_IJNS_12float_e2m1_tENS_13float_ue8m0_tEEEENS5_IJNS5_IJlSC_lEEENS4_6LayoutINS5_IJNS5_IJNS5_IJNSA_ILi32EEENSA_ILi4EEEEEEiEEESR_NS5_IJSC_iEEEEEENS5_IJNS5_IJNS5_IJNSA_ILi16EEESP_EEEiEEENS5_IJNS5_IJNSA_ILi0EEESC_EEENSA_ILi512EEEEEENS5_IJSX_iEEEEEEEEEEESL_S14_NS4_8TiledMMAINS4_8MMA_AtomIJNS4_17SM100_MMA_MXF4_SSISJ_SJ_fSK_Li128ELi64ELi32ELNS4_4UMMA5MajorE0ELS19_0ELNS18_7ScaleInE0ELS1A_0EEEEEENSN_INS5_IJSC_SC_SC_EEENS5_IJSX_SX_SX_EEEEENS5_IJNS4_10UnderscoreES1G_S1G_EEEEENS5_IJNS4_13SM90_TMA_LOADES1J_EEENS5_IJNS4_14ComposedLayoutINS4_7SwizzleILi3ELi4ELi3EEENS4_18smem_ptr_flag_bitsILi4EEENSN_INS5_IJNSA_ILi8EEESH_EEENS5_IJSH_SC_EEEEEEENSN_INS5_IJNS5_IJNS5_IJSQ_SC_EEENS5_IJSO_SB_EEEEEESC_NS5_IJSB_SB_EEEEEENS5_IJNS5_IJNS5_IJSV_SZ_EEESY_EEESX_NS5_IJSB_SZ_EEEEEEEEEEEvNS4_8identityENS5_IJNS4_23SM90_TMA_LOAD_MULTICASTES27_EEES25_vS26_EENS_8epilogue10collective18CollectiveEpilogueINS2A_23Sm100TmaWarpSpecializedILi3ELi2ELi16ELb1ELb0EEEJNS5_IJSG_SG_SH_EEENS5_IJNSN_ISG_SC_EENSN_INS5_IJSU_SB_EEENS5_IJSC_SO_EEEEEEEENS_10bfloat16_tESM_S2L_SM_NS2A_6fusion15FusionCallbacksIS2E_NS2M_17LinearCombinationIS2L_fS2L_fLNS_15FloatRoundStyleE2EEES2F_S2K_JEEENS4_5SM1004TMEM4LOAD26SM100_TMEM_LOAD_32dp32b16xES1J_NS1L_INS1M_ILi1ELi4ELi3EEENS1O_ILi16EEENSN_INS5_IJS1Q_SU_EEENS5_IJSU_SC_EEEEEEENS4_39AutoVectorizingCopyWithAssumedAlignmentILi128EEENS4_14SM90_TMA_STOREES31_S33_S33_EEEvvEEEEvNT_6ParamsE,@"STO_CUDA_ENTRY STV_DEFAULT"
_ZN7cutlass13device_kernelINS_4gemm6kernel13GemmUniversalIN4cute5tupleIJiiiiEEENS1_10collective13CollectiveMmaINS1_46MainloopSm100TmaUmmaWarpSpecializedBlockScaledILi8ELi2ELi2ENS5_IJNS4_1CILi2EEENSA_ILi1EEESC_EEEEENS5_IJNSA_ILi128EEENSA_ILi64EEENSA_ILi256EEEEEENS5_IJNS_12float_e2m1_tENS_13float_ue8m0_tEEEENS5_IJNS5_IJlSC_lEEENS4_6LayoutINS5_IJNS5_IJNS5_IJNSA_ILi32EEENSA_ILi4EEEEEEiEEESR_NS5_IJSC_iEEEEEENS5_IJNS5_IJNS5_IJNSA_ILi16EEESP_EEEiEEENS5_IJNS5_IJNSA_ILi0EEESC_EEENSA_ILi512EEEEEENS5_IJSX_iEEEEEEEEEEESL_S14_NS4_8TiledMMAINS4_8MMA_AtomIJNS4_17SM100_MMA_MXF4_SSISJ_SJ_fSK_Li128ELi64ELi32ELNS4_4UMMA5MajorE0ELS19_0ELNS18_7ScaleInE0ELS1A_0EEEEEENSN_INS5_IJSC_SC_SC_EEENS5_IJSX_SX_SX_EEEEENS5_IJNS4_10UnderscoreES1G_S1G_EEEEENS5_IJNS4_13SM90_TMA_LOADES1J_EEENS5_IJNS4_14ComposedLayoutINS4_7SwizzleILi3ELi4ELi3EEENS4_18smem_ptr_flag_bitsILi4EEENSN_INS5_IJNSA_ILi8EEESH_EEENS5_IJSH_SC_EEEEEEENSN_INS5_IJNS5_IJNS5_IJSQ_SC_EEENS5_IJSO_SB_EEEEEESC_NS5_IJSB_SB_EEEEEENS5_IJNS5_IJNS5_IJSV_SZ_EEESY_EEESX_NS5_IJSB_SZ_EEEEEEEEEEEvNS4_8identityENS5_IJNS4_23SM90_TMA_LOAD_MULTICASTES27_EEES25_vS26_EENS_8epilogue10collective18CollectiveEpilogueINS2A_23Sm100TmaWarpSpecializedILi3ELi2ELi16ELb1ELb0EEEJNS5_IJSG_SG_SH_EEENS5_IJNSN_ISG_SC_EENSN_INS5_IJSU_SB_EEENS5_IJSC_SO_EEEEEEEENS_10bfloat16_tESM_S2L_SM_NS2A_6fusion15FusionCallbacksIS2E_NS2M_17LinearCombinationIS2L_fS2L_fLNS_15FloatRoundStyleE2EEES2F_S2K_JEEENS4_5SM1004TMEM4LOAD26SM100_TMEM_LOAD_32dp32b16xES1J_NS1L_INS1M_ILi1ELi4ELi3EEENS1O_ILi16EEENSN_INS5_IJS1Q_SU_EEENS5_IJSU_SC_EEEEEEENS4_39AutoVectorizingCopyWithAssumedAlignmentILi128EEENS4_14SM90_TMA_STOREES31_S33_S33_EEEvvEEEEvNT_6ParamsE:
[----:B------:R-:W1:Y:S01]  /*0000*/  LDC R1, c[0x0][0x37c] ;  /* 0x0000df00ff017b82 */ /* 0x000e620000000800 */
[----:B------:R-:W2:Y:S01]  /*0010*/  S2R R81, SR_TID.X ;  /* 0x0000000000517919 */ /* 0x000ea20000002100 */
[----:B------:R-:W3:Y:S01]  /*0020*/  LDCU.64 UR12, c[0x0][0xc90] ;  /* 0x00019200ff0c77ac */ /* 0x000ee20008000a00 */
[----:B------:R-:W-:Y:S02]  /*0030*/  PRMT R85, RZ, 0x7610, R85 ;  /* 0x00007610ff557816 */ /* 0x000fe40000000055 */
[----:B------:R-:W-:Y:S01]  /*0040*/  ELECT P4, URZ, PT ;  /* 0x0000000000ff782f */ /* 0x000fe20003880000 */
[----:B---3--:R-:W-:-:S04]  /*0050*/  UISETP.NE.U32.AND UP0, UPT, UR12, URZ, UPT ;  /* 0x000000ff0c00728c */ /* 0x008fc8000bf05070 */
[----:B------:R-:W-:Y:S01]  /*0060*/  UISETP.NE.AND.EX UP0, UPT, UR13, URZ, UPT, UP0 ;  /* 0x000000ff0d00728c */ /* 0x000fe2000bf05300 */
[----:B--2---:R-:W-:-:S05]  /*0070*/  SHF.R.U32.HI R86, RZ, 0x5, R81 ;  /* 0x00000005ff567819 */ /* 0x004fca0000011651 */
[----:B------:R-:W2:Y:S02]  /*0080*/  SHFL.IDX PT, R0, R86, RZ, 0x1f ;  /* 0x00001fff56007589 */ /* 0x000ea400000e0000 */
[----:B--2---:R-:W-:Y:S01]  /*0090*/  R2UR UR18, R0 ;  /* 0x00000000001272ca */ /* 0x004fe200000e0000 */
[----:B-1----:R-:W-:-:S14]  /*00a0*/  BRA.U UP0, `(.L_x_0) ;  /* 0x0000000100307547 */ /* 0x002fdc000b800000 */
[----:B------:R-:W1:Y:S02]  /*00b0*/  LDCU.64 UR4, c[0x0][0xc88] ;  /* 0x00019100ff0477ac */ /* 0x000e640008000a00 */
[----:B-1----:R-:W-:-:S04]  /*00c0*/  UISETP.NE.U32.AND UP0, UPT, UR4, URZ, UPT ;  /* 0x000000ff0400728c */ /* 0x002fc8000bf05070 */
[----:B------:R-:W-:-:S09]  /*00d0*/  UISETP.NE.AND.EX UP0, UPT, UR5, URZ, UPT, UP0 ;  /* 0x000000ff0500728c */ /* 0x000fd2000bf05300 */
[----:B------:R-:W-:Y:S05]  /*00e0*/  BRA.U !UP0, `(.L_x_1) ;  /* 0x0000000108147547 */ /* 0x000fea000b800000 */
[----:B------:R-:W1:Y:S01]  /*00f0*/  LDC.64 R2, c[0x0][0xc88] ;  /* 0x00032200ff027b82 */ /* 0x000e620000000a00 */
[----:B------:R-:W1:Y:S02]  /*0100*/  LDCU.64 UR4, c[0x0][0x358] ;  /* 0x00006b00ff0477ac */ /* 0x000e640008000a00 */
[----:B-1----:R1:W5:Y:S01]  /*0110*/  LDG.E R45, desc[UR4][R2.64] ;  /* 0x00000004022d7981 */ /* 0x002362000c1e1900 */
[----:B------:R-:W-:Y:S01]  /*0120*/  HFMA2 R85, -RZ, RZ, 0, 5.9604644775390625e-08 ;  /* 0x00000001ff557431 */ /* 0x000fe200000001ff */
[----:B------:R-:W-:Y:S05]  /*0130*/  BRA `(.L_x_0) ;  /* 0x00000000000c7947 */ /* 0x000fea0003800000 */
.L_x_1:
[----:B------:R-:W1:Y:S01]  /*0140*/  LDCU UR4, c[0x0][0xc80] ;  /* 0x00019000ff0477ac */ /* 0x000e620008000800 */
[----:B------:R-:W-:Y:S01]  /*0150*/  HFMA2 R85, -RZ, RZ, 0, 5.9604644775390625e-08 ;  /* 0x00000001ff557431 */ /* 0x000fe200000001ff */
[----:B-1----:R-:W-:-:S07]  /*0160*/  MOV R45, UR4 ;  /* 0x00000004002d7c02 */ /* 0x002fce0008000f00 */
.L_x_0:
[----:B------:R-:W2:Y:S02]  /*0170*/  LDCU.64 UR4, c[0x0][0xcb0] ;  /* 0x00019600ff0477ac */ /* 0x000ea40008000a00 */
[----:B--2---:R-:W-:-:S04]  /*0180*/  UISETP.NE.U32.AND UP0, UPT, UR4, URZ, UPT ;  /* 0x000000ff0400728c */ /* 0x004fc8000bf05070 */
[----:B------:R-:W-:-:S09]  /*0190*/  UISETP.NE.AND.EX UP0, UPT, UR5, URZ, UPT, UP0 ;  /* 0x000000ff0500728c */ /* 0x000fd2000bf05300 */
[----:B------:R-:W-:Y:S05]  /*01a0*/  BRA.U UP0, `(.L_x_2) ;  /* 0x0000000100287547 */ /* 0x000fea000b800000 */
[----:B------:R-:W2:Y:S02]  /*01b0*/  LDCU.64 UR4, c[0x0][0xca8] ;  /* 0x00019500ff0477ac */ /* 0x000ea40008000a00 */
[----:B--2---:R-:W-:-:S04]  /*01c0*/  UISETP.NE.U32.AND UP0, UPT, UR4, URZ, UPT ;  /* 0x000000ff0400728c */ /* 0x004fc8000bf05070 */
[----:B------:R-:W-:-:S09]  /*01d0*/  UISETP.NE.AND.EX UP0, UPT, UR5, URZ, UPT, UP0 ;  /* 0x000000ff0500728c */ /* 0x000fd2000bf05300 */
[----:B------:R-:W-:Y:S05]  /*01e0*/  BRA.U !UP0, `(.L_x_3) ;  /* 0x0000000108107547 */ /* 0x000fea000b800000 */
[----:B-1----:R-:W1:Y:S01]  /*01f0*/  LDC.64 R2, c[0x0][0xca8] ;  /* 0x00032a00ff027b82 */ /* 0x002e620000000a00 */
[----:B------:R-:W1:Y:S02]  /*0200*/  LDCU.64 UR4, c[0x0][0x358] ;  /* 0x00006b00ff0477ac */ /* 0x000e640008000a00 */
[----:B-1----:R2:W5:Y:S01]  /*0210*/  LDG.E R43, desc[UR4][R2.64] ;  /* 0x00000004022b7981 */ /* 0x002562000c1e1900 */
[----:B------:R-:W-:Y:S05]  /*0220*/  BRA `(.L_x_2) ;  /* 0x0000000000087947 */ /* 0x000fea0003800000 */
.L_x_3:
[----:B------:R-:W2:Y:S02]  /*0230*/  LDCU UR4, c[0x0][0xca0] ;  /* 0x00019400ff0477ac */ /* 0x000ea40008000800 */
[----:B--2---:R-:W-:Y:S02]  /*0240*/  MOV R43, UR4 ;  /* 0x00000004002b7c02 */ /* 0x004fe40008000f00 */
.L_x_2:
[----:B------:R-:W-:Y:S01]  /*0250*/  IMAD.U32 R0, RZ, RZ, UR18 ;  /* 0x00000012ff007e24 */ /* 0x000fe2000f8e00ff */
[----:B------:R-:W-:Y:S04]  /*0260*/  BSSY.RECONVERGENT B0, `(.L_x_4) ;  /* 0x0000012000007945 */ /* 0x000fe80003800200 */
[C---:B------:R-:W-:Y:S02]  /*0270*/  ISETP.NE.OR P1, PT, R0.reuse, 0x1, !P4 ;  /* 0x000000010000780c */ /* 0x040fe40006725670 */
[----:B------:R-:W-:-:S11]  /*0280*/  ISETP.NE.OR P0, PT, R0, 0x3, !P4 ;  /* 0x000000030000780c */ /* 0x000fd60006705670 */
[----:B------:R-:W-:Y:S05]  /*0290*/  @P1 BRA `(.L_x_5) ;  /* 0x0000000000381947 */ /* 0x000fea0003800000 */
[----:B------:R-:W3:Y:S02]  /*02a0*/  LDCU.64 UR4, c[0x0][0x348] ;  /* 0x00006900ff0477ac */ /* 0x000ee40008000a00 */
[----:B---3--:R-:W-:Y:S02]  /*02b0*/  UIADD3 UR10, UP3, UPT, UR4, 0x80, URZ ;  /* 0x00000080040a7890 */ /* 0x008fe4000ff7e0ff */
[----:B------:R-:W-:Y:S02]  /*02c0*/  UIADD3 UR8, UP2, UPT, UR4, 0x180, URZ ;  /* 0x0000018004087890 */ /* 0x000fe4000ff5e0ff */
[----:B------:R-:W-:Y:S02]  /*02d0*/  UIADD3 UR6, UP1, UPT, UR4, 0x280, URZ ;  /* 0x0000028004067890 */ /* 0x000fe4000ff3e0ff */
[----:B------:R-:W-:Y:S02]  /*02e0*/  UIADD3 UR4, UP0, UPT, UR4, 0x380, URZ ;  /* 0x0000038004047890 */ /* 0x000fe4000ff1e0ff */
[----:B------:R-:W-:-:S02]  /*02f0*/  UIADD3.X UR11, UPT, UPT, URZ, UR5, URZ, UP3, !UPT ;  /* 0x00000005ff0b7290 */ /* 0x000fc40009ffe4ff */
[----:B------:R-:W-:Y:S02]  /*0300*/  UIADD3.X UR9, UPT, UPT, URZ, UR5, URZ, UP2, !UPT ;  /* 0x00000005ff097290 */ /* 0x000fe400097fe4ff */
[----:B------:R-:W-:Y:S02]  /*0310*/  UIADD3.X UR7, UPT, UPT, URZ, UR5, URZ, UP1, !UPT ;  /* 0x00000005ff077290 */ /* 0x000fe40008ffe4ff */
[----:B------:R-:W-:-:S03]  /*0320*/  UIADD3.X UR5, UPT, UPT, URZ, UR5, URZ, UP0, !UPT ;  /* 0x00000005ff057290 */ /* 0x000fc600087fe4ff */
[----:B------:R3:W-:Y:S02]  /*0330*/  UTMACCTL.PF [UR10] ;  /* 0x000000000a0079b9 */ /* 0x0007e40008040000 */
[----:B------:R3:W-:Y:S02]  /*0340*/  UTMACCTL.PF [UR8] ;  /* 0x00000000080079b9 */ /* 0x0007e40008040000 */
[----:B------:R3:W-:Y:S02]  /*0350*/  UTMACCTL.PF [UR6] ;  /* 0x00000000060079b9 */ /* 0x0007e40008040000 */
[----:B------:R3:W-:Y:S02]  /*0360*/  UTMACCTL.PF [UR4] ;  /* 0x00000000040079b9 */ /* 0x0007e40008040000 */
[----:B---3--:R-:W-:Y:S01]  /*0370*/  NOP ;  /* 0x0000000000007918 */ /* 0x008fe20000000000 */
.L_x_5:
[----:B------:R-:W-:Y:S05]  /*0380*/  BSYNC.RECONVERGENT B0 ;  /* 0x0000000000007941 */ /* 0x000fea0003800200 */
.L_x_4:
[----:B------:R-:W-:Y:S04]  /*0390*/  BSSY.RECONVERGENT B0, `(.L_x_6) ;  /* 0x000000a000007945 */ /* 0x000fe80003800200 */
[----:B------:R-:W-:Y:S05]  /*03a0*/  @P0 BRA `(.L_x_7) ;  /* 0x0000000000200947 */ /* 0x000fea0003800000 */
[----:B------:R-:W3:Y:S02]  /*03b0*/  LDCU.64 UR4, c[0x0][0x348] ;  /* 0x00006900ff0477ac */ /* 0x000ee40008000a00 */
[----:B---3--:R-:W-:Y:S02]  /*03c0*/  UIADD3 UR6, UP1, UPT, UR4, 0x980, URZ ;  /* 0x0000098004067890 */ /* 0x008fe4000ff3e0ff */
[----:B------:R-:W-:Y:S02]  /*03d0*/  UIADD3 UR4, UP0, UPT, UR4, 0xa80, URZ ;  /* 0x00000a8004047890 */ /* 0x000fe4000ff1e0ff */
[----:B------:R-:W-:Y:S02]  /*03e0*/  UIADD3.X UR7, UPT, UPT, URZ, UR5, URZ, UP1, !UPT ;  /* 0x00000005ff077290 */ /* 0x000fe40008ffe4ff */
[----:B------:R-:W-:-:S07]  /*03f0*/  UIADD3.X UR5, UPT, UPT, URZ, UR5, URZ, UP0, !UPT ;  /* 0x00000005ff057290 */ /* 0x000fce00087fe4ff */
[----:B------:R3:W-:Y:S02]  /*0400*/  UTMACCTL.PF [UR6] ;  /* 0x00000000060079b9 */ /* 0x0007e40008040000 */
[----:B------:R3:W-:Y:S02]  /*0410*/  UTMACCTL.PF [UR4] ;  /* 0x00000000040079b9 */ /* 0x0007e40008040000 */
[----:B---3--:R-:W-:Y:S01]  /*0420*/  NOP ;  /* 0x0000000000007918 */ /* 0x008fe20000000000 */
.L_x_7:
[----:B------:R-:W-:Y:S05]  /*0430*/  BSYNC.RECONVERGENT B0 ;  /* 0x0000000000007941 */ /* 0x000fea0003800200 */
.L_x_6:
[----:B------:R-:W3:Y:S01]  /*0440*/  LDCU.64 UR4, c[0x0][0xc88] ;  /* 0x00019100ff0477ac */ /* 0x000ee20008000a00 */
[----:B------:R-:W-:Y:S02]  /*0450*/  UISETP.EQ.U32.AND UP2, UPT, UR12, URZ, UPT ;  /* 0x000000ff0c00728c */ /* 0x000fe4000bf42070 */
[----:B------:R-:W-:Y:S02]  /*0460*/  UPLOP3.LUT UP3, UPT, UPT, UPT, UPT, 0x80, 0x8 ;  /* 0x000000000008789c */ /* 0x000fe40003f6f070 */
[----:B---3--:R-:W-:-:S04]  /*0470*/  UISETP.NE.U32.AND UP0, UPT, UR4, URZ, UPT ;  /* 0x000000ff0400728c */ /* 0x008fc8000bf05070 */
[----:B------:R-:W-:-:S04]  /*0480*/  UISETP.NE.AND.EX UP1, UPT, UR5, URZ, UPT, UP0 ;  /* 0x000000ff0500728c */ /* 0x000fc8000bf25300 */
[----:B------:R-:W-:-:S04]  /*0490*/  UISETP.EQ.OR.EX UP4, UPT, UR13, URZ, !UP1, UP2 ;  /* 0x000000ff0d00728c */ /* 0x000fc8000cf82720 */
[----:B------:R-:W-:-:S06]  /*04a0*/  UP2UR UR4, UPR, URZ, 0x10 ;  /* 0x00000010ff047883 */ /* 0x000fcc0008000000 */
[----:B------:R-:W-:Y:S01]  /*04b0*/  MOV R96, UR4 ;  /* 0x0000000400607c02 */ /* 0x000fe20008000f00 */
[----:B------:R-:W-:Y:S06]  /*04c0*/  BRA.U !UP4, `(.L_x_8) ;  /* 0x000000010c207547 */ /* 0x000fec000b800000 */
[----:B------:R-:W-:Y:S01]  /*04d0*/  UISETP.NE.U32.AND UP0, UPT, UR12, URZ, UPT ;  /* 0x000000ff0c00728c */ /* 0x000fe2000bf05070 */
[----:B-----5:R-:W-:Y:S01]  /*04e0*/  FSETP.NEU.AND P0, PT, R45, RZ, PT ;  /* 0x000000ff2d00720b */ /* 0x020fe20003f0d000 */
[----:B------:R-:W-:Y:S02]  /*04f0*/  USEL UR4, URZ, 0xffffffff, UP1 ;  /* 0xffffffffff047887 */ /* 0x000fe40008800000 */
[----:B------:R-:W-:-:S10]  /*0500*/  UISETP.NE.AND.EX UP2, UPT, UR13, URZ, UPT, UP0 ;  /* 0x000000ff0d00728c */ /* 0x000fd4000bf45300 */
[----:B------:R-:W-:Y:S01]  /*0510*/  VOTEU.ANY UP0, P0 ;  /* 0x0000000000ff7886 */ /* 0x000fe20000000100 */
[----:B------:R-:W-:-:S04]  /*0520*/  @!UP2 USEL UR4, URZ, 0xffffffff, UP0 ;  /* 0xffffffffff04a887 */ /* 0x000fc80008000000 */
[----:B------:R-:W-:-:S04]  /*0530*/  ULOP3.LUT UR4, UR4, 0x1, URZ, 0xc0, !UPT ;  /* 0x0000000104047892 */ /* 0x000fc8000f8ec0ff */
[----:B------:R-:W-:-:S11]  /*0540*/  UISETP.NE.U32.AND UP3, UPT, UR4, 0x1, UPT ;  /* 0x000000010400788c */ /* 0x000fd6000bf65070 */
.L_x_8:
[----:B-12---:R-:W1:Y:S02]  /*0550*/  SHFL.IDX PT, R2, R86, RZ, 0x1f ;  /* 0x00001fff56027589 */ /* 0x006e6400000e0000 */
[----:B-1----:R-:W-:-:S13]  /*0560*/  ISETP.NE.AND P0, PT, R2, RZ, PT ;  /* 0x000000ff0200720c */ /* 0x002fda0003f05270 */
[----:B------:R-:W-:Y:S05]  /*0570*/  @P0 BRA `(.L_x_9) ;  /* 0x0000000000840947 */ /* 0x000fea0003800000 */
[----:B------:R-:W-:Y:S01]  /*0580*/  ELECT P0, URZ, PT ;  /* 0x0000000000ff782f */ /* 0x000fe20003800000 */
[----:B------:R-:W-:-:S12]  /*0590*/  BSSY.RECONVERGENT B0, `(.L_x_9) ;  /* 0x000001f000007945 */ /* 0x000fd80003800200 */
[----:B------:R-:W-:Y:S05]  /*05a0*/  @!P0 BRA `(.L_x_10) ;  /* 0x0000000000748947 */ /* 0x000fea0003800000 */
[----:B------:R-:W1:Y:S01]  /*05b0*/  S2UR UR4, SR_CgaCtaId ;  /* 0x00000000000479c3 */ /* 0x000e620000008800 */
[----:B------:R-:W-:Y:S01]  /*05c0*/  UMOV UR5, 0x400 ;  /* 0x0000040000057882 */ /* 0x000fe20000000000 */
[----:B------:R-:W-:Y:S01]  /*05d0*/  UMOV UR8, 0x1 ;  /* 0x0000000100087882 */ /* 0x000fe20000000000 */
[----:B------:R-:W-:Y:S01]  /*05e0*/  UMOV UR6, 0x2 ;  /* 0x0000000200067882 */ /* 0x000fe20000000000 */
[----:B------:R-:W-:-:S04]  /*05f0*/  UIADD3 UR8, UPT, UPT, -UR8, 0x100000, URZ ;  /* 0x0010000008087890 */ /* 0x000fc8000fffe1ff */
[----:B------:R-:W-:Y:S02]  /*0600*/  USHF.L.U32 UR9, UR8, 0xb, URZ ;  /* 0x0000000b08097899 */ /* 0x000fe400080006ff */
[----:B------:R-:W-:Y:S02]  /*0610*/  USHF.L.U32 UR8, UR8, 0x1, URZ ;  /* 0x0000000108087899 */ /* 0x000fe400080006ff */
[----:B------:R-:W-:-:S04]  /*0620*/  UIADD3 UR6, UPT, UPT, -UR6, 0x100000, URZ ;  /* 0x0010000006067890 */ /* 0x000fc8000fffe1ff */
[----:B------:R-:W-:Y:S02]  /*0630*/  USHF.L.U32 UR7, UR6, 0xb, URZ ;  /* 0x0000000b06077899 */ /* 0x000fe400080006ff */
[----:B------:R-:W-:Y:S02]  /*0640*/  USHF.L.U32 UR6, UR6, 0x1, URZ ;  /* 0x0000000106067899 */ /* 0x000fe400080006ff */
[----:B-1----:R-:W-:Y:S01]  /*0650*/  ULEA UR4, UR4, UR5, 0x18 ;  /* 0x0000000504047291 */ /* 0x002fe2000f8ec0ff */
[----:B------:R-:W1:Y:S11]  /*0660*/  FENCE.VIEW.ASYNC.S ;  /* 0x00000000000073c6 */ /* 0x000e760000000000 */
[----:B-1----:R1:W2:Y:S01]  /*0670*/  SYNCS.EXCH.64 URZ, [UR4], UR8 ;  /* 0x0000000804ff75b2 */ /* 0x0022a20008000100 */
[----:B------:R1:W3:Y:S01]  /*0680*/  SYNCS.EXCH.64 URZ, [UR4+0x40], UR6 ;  /* 0x0000400604ff75b2 */ /* 0x0002e20008000100 */
[----:B------:R1:W4:Y:S01]  /*0690*/  SYNCS.EXCH.64 URZ, [UR4+0x8], UR8 ;  /* 0x0000080804ff75b2 */ /* 0x0003220008000100 */
[----:B------:R1:W1:Y:S01]  /*06a0*/  SYNCS.EXCH.64 URZ, [UR4+0x48], UR6 ;  /* 0x0000480604ff75b2 */ /* 0x0002620008000100 */
        /* <DEDUP_REMOVED lines=12> */
[----:B------:R-:W-:Y:S01]  /*0770*/  NOP ;  /* 0x0000000000007918 */ /* 0x000fe20000000000 */
.L_x_10:
[----:B-1----:R-:W-:Y:S05]  /*0780*/  BSYNC.RECONVERGENT B0 ;  /* 0x0000000000007941 */ /* 0x002fea0003800200 */
.L_x_9:
[----:B------:R-:W1:Y:S01]  /*0790*/  SHFL.IDX PT, R2, R86, RZ, 0x1f ;  /* 0x00001fff56027589 */ /* 0x000e6200000e0000 */
[----:B------:R-:W-:Y:S01]  /*07a0*/  NOP ;  /* 0x0000000000007918 */ /* 0x000fe20000000000 */
[----:B-1----:R-:W-:-:S13]  /*07b0*/  ISETP.NE.AND P0, PT, R2, 0x1, PT ;  /* 0x000000010200780c */ /* 0x002fda0003f05270 */
[----:B------:R-:W-:Y:S05]  /*07c0*/  @P0 BRA `(.L_x_11) ;  /* 0x0000000000500947 */ /* 0x000fea0003800000 */
        /* <DEDUP_REMOVED lines=9> */
[----:B------:R-:W-:Y:S01]  /*0860*/  USHF.L.U32 UR6, UR6, 0x1, URZ ;  /* 0x0000000106067899 */ /* 0x000fe200080006ff */
[----:B------:R-:W-:Y:S01]  /*0870*/  ELECT P0, URZ, PT ;  /* 0x0000000000ff782f */ /* 0x000fe20003800000 */
[----:B-1----:R-:W-:Y:S01]  /*0880*/  ULEA UR4, UR4, UR5, 0x18 ;  /* 0x0000000504047291 */ /* 0x002fe2000f8ec0ff */
[----:B------:R-:W1:Y:S11]  /*0890*/  FENCE.VIEW.ASYNC.S ;  /* 0x00000000000073c6 */ /* 0x000e760000000000 */
[----:B-1----:R1:W1:Y:S01]  /*08a0*/  SYNCS.EXCH.64 URZ, [UR4+0x80], UR8 ;  /* 0x0000800804ff75b2 */ /* 0x0022620008000100 */
[----:B------:R1:W1:Y:S01]  /*08b0*/  SYNCS.EXCH.64 URZ, [UR4+0x98], UR6 ;  /* 0x0000980604ff75b2 */ /* 0x0002620008000100 */
[----:B------:R1:W1:Y:S01]  /*08c0*/  SYNCS.EXCH.64 URZ, [UR4+0x88], UR8 ;  /* 0x0000880804ff75b2 */ /* 0x0002620008000100 */
[----:B------:R1:W1:Y:S01]  /*08d0*/  SYNCS.EXCH.64 URZ, [UR4+0xa0], UR6 ;  /* 0x0000a00604ff75b2 */ /* 0x0002620008000100 */
[----:B------:R1:W1:Y:S01]  /*08e0*/  SYNCS.EXCH.64 URZ, [UR4+0x90], UR8 ;  /* 0x0000900804ff75b2 */ /* 0x0002620008000100 */
[----:B------:R1:W1:Y:S01]  /*08f0*/  SYNCS.EXCH.64 URZ, [UR4+0xa8], UR6 ;  /* 0x0000a80604ff75b2 */ /* 0x0002620008000100 */
[----:B------:R-:W-:Y:S01]  /*0900*/  NOP ;  /* 0x0000000000007918 */ /* 0x000fe20000000000 */
.L_x_11:
[----:B------:R-:W2:Y:S01]  /*0910*/  SHFL.IDX PT, R2, R86, RZ, 0x1f ;  /* 0x00001fff56027589 */ /* 0x000ea200000e0000 */
[----:B------:R-:W-:Y:S01]  /*0920*/  NOP ;  /* 0x0000000000007918 */ /* 0x000fe20000000000 */
[----:B--2---:R-:W-:-:S13]  /*0930*/  ISETP.NE.AND P0, PT, R2, 0x3, PT ;  /* 0x000000030200780c */ /* 0x004fda0003f05270 */
[----:B------:R-:W-:Y:S05]  /*0940*/  @P0 BRA `(.L_x_12) ;  /* 0x0000000000300947 */ /* 0x000fea0003800000 */
[----:B-1----:R-:W1:Y:S01]  /*0950*/  S2UR UR4, SR_CgaCtaId ;  /* 0x00000000000479c3 */ /* 0x002e620000008800 */
[----:B------:R-:W-:Y:S01]  /*0960*/  UMOV UR6, 0x400 ;  /* 0x0000040000067882 */ /* 0x000fe20000000000 */
[----:B------:R-:W-:Y:S01]  /*0970*/  UMOV UR5, 0x20 ;  /* 0x0000002000057882 */ /* 0x000fe20000000000 */
[----:B------:R-:W-:Y:S01]  /*0980*/  ELECT P0, URZ, PT ;  /* 0x0000000000ff782f */ /* 0x000fe20003800000 */
[----:B-1----:R-:W-:Y:S02]  /*0990*/  ULEA UR6, UR4, UR6, 0x18 ;  /* 0x0000000604067291 */ /* 0x002fe4000f8ec0ff */
[----:B------:R-:W-:-:S04]  /*09a0*/  UIADD3 UR4, UPT, UPT, -UR5, 0x100000, URZ ;  /* 0x0010000005047890 */ /* 0x000fc8000fffe1ff */
[----:B------:R-:W-:Y:S02]  /*09b0*/  USHF.L.U32 UR5, UR4, 0xb, URZ ;  /* 0x0000000b04057899 */ /* 0x000fe400080006ff */
[----:B------:R-:W-:Y:S01]  /*09c0*/  USHF.L.U32 UR4, UR4, 0x1, URZ ;  /* 0x0000000104047899 */ /* 0x000fe200080006ff */
[----:B------:R-:W1:Y:S11]  /*09d0*/  FENCE.VIEW.ASYNC.S ;  /* 0x00000000000073c6 */ /* 0x000e760000000000 */
[----:B-1----:R2:W1:Y:S01]  /*09e0*/  SYNCS.EXCH.64 URZ, [UR6+0xb0], UR4 ;  /* 0x0000b00406ff75b2 */ /* 0x0024620008000100 */
[----:B------:R2:W1:Y:S02]  /*09f0*/  SYNCS.EXCH.64 URZ, [UR6+0xb8], UR4 ;  /* 0x0000b80406ff75b2 */ /* 0x0004640008000100 */
[----:B--2---:R-:W-:Y:S01]  /*0a00*/  NOP ;  /* 0x0000000000007918 */ /* 0x004fe20000000000 */
.L_x_12:
[----:B------:R-:W2:Y:S01]  /*0a10*/  SHFL.IDX PT, R2, R86, RZ, 0x1f ;  /* 0x00001fff56027589 */ /* 0x000ea200000e0000 */
[----:B------:R-:W-:Y:S01]  /*0a20*/  NOP ;  /* 0x0000000000007918 */ /* 0x000fe20000000000 */
[----:B--2---:R-:W-:-:S13]  /*0a30*/  ISETP.NE.AND P0, PT, R2, 0x4, PT ;  /* 0x000000040200780c */ /* 0x004fda0003f05270 */
[----:B------:R-:W-:Y:S05]  /*0a40*/  @P0 BRA `(.L_x_13) ;  /* 0x00000000004c0947 */ /* 0x000fea0003800000 */
[----:B-1----:R-:W1:Y:S01]  /*0a50*/  S2UR UR6, SR_CgaCtaId ;  /* 0x00000000000679c3 */ /* 0x002e620000008800 */
[----:B------:R-:W-:Y:S01]  /*0a60*/  UMOV UR4, 0x1e0 ;  /* 0x000001e000047882 */ /* 0x000fe20000000000 */
[----:B------:R-:W-:Y:S01]  /*0a70*/  UMOV UR5, 0x400 ;  /* 0x0000040000057882 */ /* 0x000fe20000000000 */
[----:B------:R-:W-:Y:S01]  /*0a80*/  USEL UR4, UR4, 0x1a0, UP3 ;  /* 0x000001a004047887 */ /* 0x000fe20009800000 */
[----:B------:R-:W-:Y:S01]  /*0a90*/  UMOV UR8, 0x1 ;  /* 0x0000000100087882 */ /* 0x000fe20000000000 */
[----:B------:R-:W-:Y:S01]  /*0aa0*/  ELECT P0, URZ, PT ;  /* 0x0000000000ff782f */ /* 0x000fe20003800000 */
[----:B------:R-:W-:-:S04]  /*0ab0*/  UIADD3 UR8, UPT, UPT, -UR8, 0x100000, URZ ;  /* 0x0010000008087890 */ /* 0x000fc8000fffe1ff */
[----:B------:R-:W-:Y:S02]  /*0ac0*/  USHF.L.U32 UR9, UR8, 0xb, URZ ;  /* 0x0000000b08097899 */ /* 0x000fe400080006ff */
[----:B------:R-:W-:Y:S02]  /*0ad0*/  USHF.L.U32 UR8, UR8, 0x1, URZ ;  /* 0x0000000108087899 */ /* 0x000fe400080006ff */
[----:B-1----:R-:W-:Y:S02]  /*0ae0*/  ULEA UR6, UR6, UR5, 0x18 ;  /* 0x0000000506067291 */ /* 0x002fe4000f8ec0ff */
[----:B------:R-:W-:-:S04]  /*0af0*/  UIADD3 UR4, UPT, UPT, -UR4, 0x100000, URZ ;  /* 0x0010000004047890 */ /* 0x000fc8000fffe1ff */
[----:B------:R-:W-:Y:S02]  /*0b00*/  USHF.L.U32 UR5, UR4, 0xb, URZ ;  /* 0x0000000b04057899 */ /* 0x000fe400080006ff */
[----:B------:R-:W-:Y:S01]  /*0b10*/  USHF.L.U32 UR4, UR4, 0x1, URZ ;  /* 0x0000000104047899 */ /* 0x000fe200080006ff */
[----:B------:R-:W1:Y:S03]  /*0b20*/  FENCE.VIEW.ASYNC.S ;  /* 0x00000000000073c6 */ /* 0x000e660000000000 */
[----:B-1----:R2:W1:Y:S08]  /*0b30*/  SYNCS.EXCH.64 URZ, [UR6+0xc0], UR8 ;  /* 0x0000c00806ff75b2 */ /* 0x0024700008000100 */
[----:B------:R2:W1:Y:S01]  /*0b40*/  SYNCS.EXCH.64 URZ, [UR6+0xd0], UR4 ;  /* 0x0000d00406ff75b2 */ /* 0x0004620008000100 */
[----:B------:R2:W1:Y:S01]  /*0b50*/  SYNCS.EXCH.64 URZ, [UR6+0xc8], UR8 ;  /* 0x0000c80806ff75b2 */ /* 0x0004620008000100 */
[----:B------:R2:W1:Y:S02]  /*0b60*/  SYNCS.EXCH.64 URZ, [UR6+0xd8], UR4 ;  /* 0x0000d80406ff75b2 */ /* 0x0004640008000100 */
[----:B--2---:R-:W-:Y:S01]  /*0b70*/  NOP ;  /* 0x0000000000007918 */ /* 0x004fe20000000000 */
.L_x_13:
[----:B------:R-:W2:Y:S01]  /*0b80*/  SHFL.IDX PT, R2, R86, RZ, 0x1f ;  /* 0x00001fff56027589 */ /* 0x000ea200000e0000 */
[----:B------:R-:W-:Y:S01]  /*0b90*/  NOP ;  /* 0x0000000000007918 */ /* 0x000fe20000000000 */
[----:B--2---:R-:W-:-:S13]  /*0ba0*/  ISETP.NE.AND P0, PT, R2, 0x5, PT ;  /* 0x000000050200780c */ /* 0x004fda0003f05270 */
[----:B------:R-:W-:Y:S05]  /*0bb0*/  @P0 BRA `(.L_x_14) ;  /* 0x0000000000480947 */ /* 0x000fea0003800000 */
[----:B-1----:R-:W1:Y:S01]  /*0bc0*/  S2UR UR4, SR_CgaCtaId ;  /* 0x00000000000479c3 */ /* 0x002e620000008800 */
        /* <DEDUP_REMOVED lines=15> */
[----:B------:R2:W1:Y:S02]  /*0cc0*/  SYNCS.EXCH.64 URZ, [UR4+0xf8], UR6 ;  /* 0x0000f80604ff75b2 */ /* 0x0004640008000100 */
[----:B--2---:R-:W-:Y:S01]  /*0cd0*/  NOP ;  /* 0x0000000000007918 */ /* 0x004fe20000000000 */
.L_x_14:
[----:B------:R-:W2:Y:S01]  /*0ce0*/  SHFL.IDX PT, R2, R86, RZ, 0x1f ;  /* 0x00001fff56027589 */ /* 0x000ea200000e0000 */
[----:B------:R-:W1:Y:S01]  /*0cf0*/  S2UR UR52, SR_CgaCtaId ;  /* 0x00000000003479c3 */ /* 0x000e620000008800 */
[----:B------:R-:W-:Y:S01]  /*0d00*/  NOP ;  /* 0x0000000000007918 */ /* 0x000fe20000000000 */
[----:B--2---:R-:W-:-:S13]  /*0d10*/  ISETP.NE.AND P0, PT, R2, 0x3, PT ;  /* 0x000000030200780c */ /* 0x004fda0003f05270 */
[----:B-1----:R-:W-:Y:S05]  /*0d20*/  @P0 BRA `(.L_x_15) ;  /* 0x0000000000340947 */ /* 0x002fea0003800000 */
[----:B------:R-:W-:Y:S01]  /*0d30*/  UMOV UR4, 0x400 ;  /* 0x0000040000047882 */ /* 0x000fe20000000000 */
[----:B------:R-:W-:Y:S01]  /*0d40*/  UMOV UR6, 0x20 ;  /* 0x0000002000067882 */ /* 0x000fe20000000000 */
[----:B------:R-:W-:Y:S02]  /*0d50*/  ULEA UR4, UR52, UR4, 0x18 ;  /* 0x0000000434047291 */ /* 0x000fe4000f8ec0ff */
[----:B------:R-:W-:-:S04]  /*0d60*/  UIADD3 UR6, UPT, UPT, -UR6, 0x100000, URZ ;  /* 0x0010000006067890 */ /* 0x000fc8000fffe1ff */
[----:B------:R-:W-:Y:S02]  /*0d70*/  USHF.L.U32 UR7, UR6, 0xb, URZ ;  /* 0x0000000b06077899 */ /* 0x000fe400080006ff */
[----:B------:R-:W-:Y:S01]  /*0d80*/  USHF.L.U32 UR6, UR6, 0x1, URZ ;  /* 0x0000000106067899 */ /* 0x000fe200080006ff */
[----:B------:R-:W-:Y:S01]  /*0d90*/  ELECT P0, URZ, PT ;  /* 0x0000000000ff782f */ /* 0x000fe20003800000 */
[----:B------:R-:W1:Y:S10]  /*0da0*/  FENCE.VIEW.ASYNC.S ;  /* 0x00000000000073c6 */ /* 0x000e740000000000 */
[----:B-1----:R1:W2:Y:S01]  /*0db0*/  SYNCS.EXCH.64 URZ, [UR4+0x100], UR6 ;  /* 0x0001000604ff75b2 */ /* 0x0022a20008000100 */
[----:B------:R1:W1:Y:S01]  /*0dc0*/  SYNCS.EXCH.64 URZ, [UR4+0x110], UR6 ;  /* 0x0001100604ff75b2 */ /* 0x0002620008000100 */
[----:B------:R1:W1:Y:S01]  /*0dd0*/  SYNCS.EXCH.64 URZ, [UR4+0x108], UR6 ;  /* 0x0001080604ff75b2 */ /* 0x0002620008000100 */
[----:B------:R1:W1:Y:S01]  /*0de0*/  SYNCS.EXCH.64 URZ, [UR4+0x118], UR6 ;  /* 0x0001180604ff75b2 */ /* 0x0002620008000100 */
[----:B------:R-:W-:Y:S01]  /*0df0*/  NOP ;  /* 0x0000000000007918 */ /* 0x000fe20000000000 */
.L_x_15:
[----:B-1----:R-:W1:Y:S01]  /*0e00*/  LDCU UR4, c[0x0][0x36c] ;  /* 0x00006d80ff0477ac */ /* 0x002e620008000800 */
[----:B------:R-:W-:Y:S01]  /*0e10*/  ISETP.NE.OR P4, PT, R0, 0x2, !P4 ;  /* 0x000000020000780c */ /* 0x000fe20006785670 */
[----:B------:R-:W-:Y:S01]  /*0e20*/  NOP ;  /* 0x0000000000007918 */ /* 0x000fe20000000000 */
[----:B------:R-:W-:Y:S01]  /*0e30*/  LOP3.LUT R0, R81, 0x1f, RZ, 0xc0, !PT ;  /* 0x0000001f51007812 */ /* 0x000fe200078ec0ff */
[----:B------:R-:W-:Y:S02]  /*0e40*/  UISETP.NE.AND UP4, UPT, UR18, 0x2, UPT ;  /* 0x000000021200788c */ /* 0x000fe4000bf85270 */
[----:B------:R-:W-:Y:S02]  /*0e50*/  UISETP.NE.AND UP5, UPT, UR18, URZ, UPT ;  /* 0x000000ff1200728c */ /* 0x000fe4000bfa5270 */
[----:B-1----:R-:W-:-:S09]  /*0e60*/  UISETP.EQ.U32.AND UP6, UPT, UR4, 0x1, UPT ;  /* 0x000000010400788c */ /* 0x002fd2000bfc2070 */
[----:B------:R-:W-:Y:S05]  /*0e70*/  BRA.U !UP6, `(.L_x_16) ;  /* 0x000000010e087547 */ /* 0x000fea000b800000 */
[----:B--234-:R-:W-:Y:S01]  /*0e80*/  UCGABAR_ARV ;  /* 0x00000000000079c7 */ /* 0x01cfe20008000000 */
[----:B------:R-:W-:Y:S05]  /*0e90*/  BRA `(.L_x_17) ;  /* 0x0000000000047947 */ /* 0x000fea0003800000 */
.L_x_16:
[----:B--234-:R-:W-:Y:S01]  /*0ea0*/  NOP ;  /* 0x0000000000007918 */ /* 0x01cfe20000000000 */
.L_x_17:
[----:B------:R-:W1:Y:S01]  /*0eb0*/  S2UR UR20, SR_CTAID.X ;  /* 0x00000000001479c3 */ /* 0x000e620000002500 */
[----:B------:R-:W-:-:S05]  /*0ec0*/  CS2R.32 R92, SR_CgaSize ;  /* 0x00000000005c7805 */ /* 0x000fca0000008a00 */
[----:B------:R-:W-:-:S05]  /*0ed0*/  IMAD R92, R92, -0xa0, RZ ;  /* 0xffffff605c5c7824 */ /* 0x000fca00078e02ff */
[----:B------:R-:W-:-:S14]  /*0ee0*/  R2UR UR5, R92 ;  /* 0x000000005c0572ca */ /* 0x000fdc00000e0000 */
[----:B------:R-:W2:Y:S01]  /*0ef0*/  LDCU UR5, c[0x0][UR5+0x2b0] ;  /* 0x00005600050577ac */ /* 0x000ea20008000800 */
[----:B------:R-:W-:-:S05]  /*0f00*/  CS2R.32 R92, SR_CgaSize ;  /* 0x00000000005c7805 */ /* 0x000fca0000008a00 */
[----:B------:R-:W-:-:S05]  /*0f10*/  IMAD R92, R92, -0xa0, RZ ;  /* 0xffffff605c5c7824 */ /* 0x000fca00078e02ff */
[----:B------:R-:W-:-:S14]  /*0f20*/  R2UR UR4, R92 ;  /* 0x000000005c0472ca */ /* 0x000fdc00000e0000 */
[----:B------:R-:W3:Y:S01]  /*0f30*/  LDCU UR4, c[0x0][UR4+0x2b4] ;  /* 0x00005680040477ac */ /* 0x000ee20008000800 */
[----:B------:R-:W4:Y:S01]  /*0f40*/  S2UR UR26, SR_CTAID.Y ;  /* 0x00000000001a79c3 */ /* 0x000f220000002600 */
[----:B------:R-:W-:-:S05]  /*0f50*/  CS2R.32 R92, SR_CgaSize ;  /* 0x00000000005c7805 */ /* 0x000fca0000008a00 */
[----:B------:R-:W-:-:S05]  /*0f60*/  IMAD R92, R92, -0xa0, RZ ;  /* 0xffffff605c5c7824 */ /* 0x000fca00078e02ff */
[----:B------:R-:W-:-:S14]  /*0f70*/  R2UR UR6, R92 ;  /* 0x000000005c0672ca */ /* 0x000fdc00000e0000 */
[----:B------:R-:W3:Y:S01]  /*0f80*/  LDCU UR6, c[0x0][UR6+0x2a0] ;  /* 0x00005400060677ac */ /* 0x000ee20008000800 */
[----:B------:R-:W-:-:S05]  /*0f90*/  CS2R.32 R92, SR_CgaSize ;  /* 0x00000000005c7805 */ /* 0x000fca0000008a00 */
[----:B------:R-:W-:-:S05]  /*0fa0*/  IMAD R92, R92, -0xa0, RZ ;  /* 0xffffff605c5c7824 */ /* 0x000fca00078e02ff */
[----:B------:R-:W-:-:S14]  /*0fb0*/  R2UR UR7, R92 ;  /* 0x000000005c0772ca */ /* 0x000fdc00000e0000 */
[----:B------:R-:W3:Y:S01]  /*0fc0*/  LDCU UR7, c[0x0][UR7+0x2a4] ;  /* 0x00005480070777ac */ /* 0x000ee20008000800 */
[----:B------:R-:W-:Y:S02]  /*0fd0*/  USHF.L.U32 UR37, UR52, 0xc, URZ ;  /* 0x0000000c34257899 */ /* 0x000fe400080006ff */
[----:B------:R-:W-:Y:S01]  /*0fe0*/  USHF.L.U32 UR29, UR52, 0x9, URZ ;  /* 0x00000009341d7899 */ /* 0x000fe200080006ff */
[----:B------:R-:W3:Y:S01]  /*0ff0*/  LDCU UR19, c[0x0][0xf24] ;  /* 0x0001e480ff1377ac */ /* 0x000ee20008000800 */
[----:B-1----:R-:W-:Y:S01]  /*1000*/  I2FP.F32.U32 R3, UR20 ;  /* 0x0000001400037c45 */ /* 0x002fe20008201000 */
[----:B------:R-:W1:Y:S04]  /*1010*/  LDCU UR42, c[0x0][0xf24] ;  /* 0x0001e480ff2a77ac */ /* 0x000e680008000800 */
[----:B--2---:R-:W-:Y:S01]  /*1020*/  FMUL R3, R3, UR5 ;  /* 0x0000000503037c20 */ /* 0x004fe20008400000 */
[----:B------:R-:W2:Y:S01]  /*1030*/  LDCU UR23, c[0x0][0xf30] ;  /* 0x0001e600ff1777ac */ /* 0x000ea20008000800 */
[----:B----4-:R-:W-:Y:S01]  /*1040*/  I2FP.F32.U32 R2, UR26 ;  /* 0x0000001a00027c45 */ /* 0x010fe20008201000 */
[----:B------:R-:W-:-:S03]  /*1050*/  ULOP3.LUT UR37, UR37, 0x1000, URZ, 0xc0, !UPT ;  /* 0x0000100025257892 */ /* 0x000fc6000f8ec0ff */
[----:B------:R-:W4:Y:S01]  /*1060*/  F2I.U32.TRUNC.NTZ R3, R3 ;  /* 0x0000000300037305 */ /* 0x000f22000020f000 */
[----:B------:R-:W-:Y:S01]  /*1070*/  ULOP3.LUT UR29, UR29, 0x200, URZ, 0xc0, !UPT ;  /* 0x000002001d1d7892 */ /* 0x000fe2000f8ec0ff */
[----:B---3--:R-:W-:-:S06]  /*1080*/  FMUL R2, R2, UR4 ;  /* 0x0000000402027c20 */ /* 0x008fcc0008400000 */
[----:B------:R-:W3:Y:S01]  /*1090*/  F2I.U32.TRUNC.NTZ R2, R2 ;  /* 0x0000000200027305 */ /* 0x000ee2000020f000 */
[----:B----4-:R-:W-:Y:S02]  /*10a0*/  R2UR UR5, R3 ;  /* 0x00000000030572ca */ /* 0x010fe400000e0000 */
[----:B---3--:R-:W-:Y:S02]  /*10b0*/  R2UR UR4, R2 ;  /* 0x00000000020472ca */ /* 0x008fe400000e0000 */
[----:B------:R-:W-:-:S09]  /*10c0*/  PRMT R2, RZ, 0x7610, R2 ;  /* 0x00007610ff027816 */ /* 0x000fd20000000002 */
[----:B------:R-:W-:-:S04]  /*10d0*/  UIADD3 UR5, UPT, UPT, -UR5, URZ, URZ ;  /* 0x000000ff05057290 */ /* 0x000fc8000fffe1ff */
[----:B------:R-:W-:Y:S02]  /*10e0*/  UIMAD UR5, UR6, UR5, UR20 ;  /* 0x00000005060572a4 */ /* 0x000fe4000f8e0214 */
[----:B------:R-:W-:-:S04]  /*10f0*/  UIADD3 UR4, UPT, UPT, -UR4, URZ, URZ ;  /* 0x000000ff04047290 */ /* 0x000fc8000fffe1ff */
[----:B------:R-:W-:Y:S01]  /*1100*/  IMAD.U32 R92, RZ, RZ, UR5 ;  /* 0x00000005ff5c7e24 */ /* 0x000fe2000f8e00ff */
[----:B------:R-:W-:-:S06]  /*1110*/  UIMAD UR4, UR7, UR4, UR26 ;  /* 0x00000004070472a4 */ /* 0x000fcc000f8e021a */
[----:B------:R-:W-:Y:S01]  /*1120*/  IMAD.U32 R91, RZ, RZ, UR4 ;  /* 0x00000004ff5b7e24 */ /* 0x000fe2000f8e00ff */
[----:B-12---:R-:W-:Y:S06]  /*1130*/  BRA.U UP5, `(.L_x_18) ;  /* 0x00000001052c7547 */ /* 0x006fec000b800000 */
[----:B------:R-:W-:Y:S02]  /*1140*/  R2UR UR4, R91 ;  /* 0x000000005b0472ca */ /* 0x000fe400000e0000 */
[----:B------:R-:W-:-:S11]  /*1150*/  R2UR UR6, R92 ;  /* 0x000000005c0672ca */ /* 0x000fd600000e0000 */
[----:B------:R-:W-:-:S04]  /*1160*/  UISETP.NE.AND UP0, UPT, UR4, URZ, UPT ;  /* 0x000000ff0400728c */ /* 0x000fc8000bf05270 */
[----:B------:R-:W-:-:S04]  /*1170*/  UISETP.EQ.OR UP0, UPT, UR6, URZ, !UP0 ;  /* 0x000000ff0600728c */ /* 0x000fc8000c702670 */
[----:B------:R-:W-:Y:S02]  /*1180*/  USEL UR5, URZ, 0x1, !UP0 ;  /* 0x00000001ff057887 */ /* 0x000fe4000c000000 */
[----:B------:R-:W-:-:S04]  /*1190*/  UISETP.NE.AND UP0, UPT, UR4, URZ, UPT ;  /* 0x000000ff0400728c */ /* 0x000fc8000bf05270 */
[----:B------:R-:W-:Y:S02]  /*11a0*/  USEL UR4, URZ, 0x2, UP0 ;  /* 0x00000002ff047887 */ /* 0x000fe40008000000 */
[----:B------:R-:W-:-:S04]  /*11b0*/  UISETP.NE.AND UP0, UPT, UR6, 0x1, UPT ;  /* 0x000000010600788c */ /* 0x000fc8000bf05270 */
[----:B------:R-:W-:-:S04]  /*11c0*/  USEL UR4, UR4, 0x2, UP0 ;  /* 0x0000000204047887 */ /* 0x000fc80008000000 */
[----:B------:R-:W-:-:S06]  /*11d0*/  UIADD3 UR4, UPT, UPT, UR5, UR4, URZ ;  /* 0x0000000405047290 */ /* 0x000fcc000fffe0ff */
[----:B------:R-:W-:-:S07]  /*11e0*/  IMAD.U32 R2, RZ, RZ, UR4 ;  /* 0x00000004ff027e24 */ /* 0x000fce000f8e00ff */
.L_x_18:
[----:B------:R-:W1:Y:S01]  /*11f0*/  S2UR UR36, SR_CTAID.Z ;  /* 0x00000000002479c3 */ /* 0x000e620000002700 */
[----:B------:R-:W-:-:S09]  /*1200*/  UISETP.GE.AND UP0, UPT, UR19, 0x1, UPT ;  /* 0x000000011300788c */ /* 0x000fd2000bf06270 */
[----:B------:R-:W-:Y:S05]  /*1210*/  BRA.U !UP0, `(.L_x_19) ;  /* 0x0000000108d07547 */ /* 0x000fea000b800000 */
[----:B------:R-:W2:Y:S01]  /*1220*/  LDCU UR21, c[0x0][0xf0c] ;  /* 0x0001e180ff1577ac */ /* 0x000ea20008000800 */
[----:B------:R-:W3:Y:S01]  /*1230*/  LDCU.128 UR12, c[0x0][0xf10] ;  /* 0x0001e200ff0c77ac */ /* 0x000ee20008000c00 */
[----:B------:R-:W4:Y:S01]  /*1240*/  LDCU UR6, c[0x0][0x370] ;  /* 0x00006e00ff0677ac */ /* 0x000f220008000800 */
[----:B------:R-:W1:Y:S01]  /*1250*/  LDCU UR7, c[0x0][0x374] ;  /* 0x00006e80ff0777ac */ /* 0x000e620008000800 */
[----:B------:R-:W1:Y:S01]  /*1260*/  LDCU UR22, c[0x0][0xf20] ;  /* 0x0001e400ff1677ac */ /* 0x000e620008000800 */
[----:B--2---:R-:W-:Y:S02]  /*1270*/  UISETP.NE.AND UP0, UPT, UR21, 0x1, UPT ;  /* 0x000000011500788c */ /* 0x004fe4000bf05270 */
[----:B---3--:R-:W-:Y:S01]  /*1280*/  UIMAD.WIDE.U32 UR4, UR20, UR12, URZ ;  /* 0x0000000c140472a5 */ /* 0x008fe2000f8e00ff */
[----:B------:R-:W2:Y:S01]  /*1290*/  LDCU.64 UR8, c[0x0][0xf28] ;  /* 0x0001e500ff0877ac */ /* 0x000ea20008000a00 */
[----:B----4-:R-:W-:Y:S02]  /*12a0*/  UIMAD.WIDE.U32 UR10, UR6, UR12, URZ ;  /* 0x0000000c060a72a5 */ /* 0x010fe4000f8e00ff */
[----:B------:R-:W-:-:S02]  /*12b0*/  USHF.R.U32.HI UR5, URZ, UR13, UR5 ;  /* 0x0000000dff057299 */ /* 0x000fc40008011605 */
[----:B------:R-:W-:Y:S02]  /*12c0*/  UISETP.NE.AND UP2, UPT, UR19, 0x1, UPT ;  /* 0x000000011300788c */ /* 0x000fe4000bf45270 */
[----:B------:R-:W-:Y:S01]  /*12d0*/  USEL UR5, UR20, UR5, !UP0 ;  /* 0x0000000514057287 */ /* 0x000fe2000c000000 */
[----:B------:R-:W-:Y:S01]  /*12e0*/  UMOV UR10, UR11 ;  /* 0x0000000b000a7c82 */ /* 0x000fe20008000000 */
[----:B------:R-:W-:Y:S02]  /*12f0*/  UIMAD.WIDE.U32 UR16, UR26, UR15, URZ ;  /* 0x0000000f1a1072a5 */ /* 0x000fe4000f8e00ff */
[----:B------:R-:W-:Y:S02]  /*1300*/  @UP0 USHF.R.U32.HI UR6, URZ, UR13, UR10 ;  /* 0x0000000dff060299 */ /* 0x000fe4000801160a */
[----:B------:R-:W-:Y:S02]  /*1310*/  UISETP.NE.AND UP0, UPT, UR14, 0x1, UPT ;  /* 0x000000010e00788c */ /* 0x000fe4000bf05270 */
[----:B-1----:R-:W-:-:S02]  /*1320*/  UIMAD.WIDE.U32 UR10, UR7, UR15, URZ ;  /* 0x0000000f070a72a5 */ /* 0x002fc4000f8e00ff */
[----:B--2---:R-:W-:Y:S01]  /*1330*/  UIMAD.WIDE.U32 UR12, UR6, UR8, URZ ;  /* 0x00000008060c72a5 */ /* 0x004fe2000f8e00ff */
[----:B------:R-:W-:Y:S02]  /*1340*/  UMOV UR4, UR17 ;  /* 0x0000001100047c82 */ /* 0x000fe40008000000 */
[----:B------:R-:W-:Y:S02]  /*1350*/  USHF.R.U32.HI UR4, URZ, UR22, UR4 ;  /* 0x00000016ff047299 */ /* 0x000fe40008011604 */
[----:B------:R-:W-:Y:S02]  /*1360*/  UMOV UR10, UR11 ;  /* 0x0000000b000a7c82 */ /* 0x000fe40008000000 */
[----:B------:R-:W-:Y:S01]  /*1370*/  UMOV UR12, UR13 ;  /* 0x0000000d000c7c82 */ /* 0x000fe20008000000 */
[----:B------:R-:W-:Y:S02]  /*1380*/  @UP0 USHF.R.U32.HI UR7, URZ, UR22, UR10 ;  /* 0x00000016ff070299 */ /* 0x000fe4000801160a */
[----:B------:R-:W-:-:S02]  /*1390*/  USEL UR4, UR26, UR4, !UP0 ;  /* 0x000000041a047287 */ /* 0x000fc4000c000000 */
[----:B------:R-:W-:Y:S02]  /*13a0*/  UIMAD.WIDE.U32 UR10, UR7, UR8, URZ ;  /* 0x00000008070a72a5 */ /* 0x000fe4000f8e00ff */
[----:B------:R-:W-:Y:S02]  /*13b0*/  @UP2 USHF.R.U32.HI UR6, URZ, UR9, UR12 ;  /* 0x00000009ff062299 */ /* 0x000fe4000801160c */
[----:B------:R-:W-:-:S03]  /*13c0*/  UIMAD.WIDE.U32 UR12, UR4, UR8, URZ ;  /* 0x00000008040c72a5 */ /* 0x000fc6000f8e00ff */
[----:B------:R-:W-:Y:S02]  /*13d0*/  UMOV UR10, UR11 ;  /* 0x0000000b000a7c82 */ /* 0x000fe40008000000 */
[----:B------:R-:W-:Y:S02]  /*13e0*/  @UP2 USHF.R.U32.HI UR7, URZ, UR9, UR10 ;  /* 0x00000009ff072299 */ /* 0x000fe4000801160a */
[----:B------:R-:W-:Y:S02]  /*13f0*/  UIMAD UR10, UR6, UR19, URZ ;  /* 0x00000013060a72a4 */ /* 0x000fe4000f8e02ff */
[----:B------:R-:W-:-:S04]  /*1400*/  UIMAD UR7, UR7, UR19, URZ ;  /* 0x00000013070772a4 */ /* 0x000fc8000f8e02ff */
[----:B------:R-:W-:-:S03]  /*1410*/  UISETP.GE.AND UP0, UPT, UR4, UR7, UPT ;  /* 0x000000070400728c */ /* 0x000fc6000bf06270 */
[----:B------:R-:W-:Y:S01]  /*1420*/  UMOV UR7, UR13 ;  /* 0x0000000d00077c82 */ /* 0x000fe20008000000 */
[----:B------:R-:W-:Y:S02]  /*1430*/  UISETP.GE.OR UP0, UPT, UR5, UR10, UP0 ;  /* 0x0000000a0500728c */ /* 0x000fe40008706670 */
[----:B------:R-:W-:Y:S02]  /*1440*/  UIMAD.WIDE.U32 UR10, UR5, UR8, URZ ;  /* 0x00000008050a72a5 */ /* 0x000fe4000f8e00ff */
[----:B------:R-:W-:Y:S02]  /*1450*/  USHF.R.U32.HI UR7, URZ, UR9, UR7 ;  /* 0x00000009ff077299 */ /* 0x000fe40008011607 */
[----:B------:R-:W-:Y:S02]  /*1460*/  UIADD3 UR10, UPT, UPT, -UR4, URZ, URZ ;  /* 0x000000ff040a7290 */ /* 0x000fe4000fffe1ff */
[----:B------:R-:W-:Y:S02]  /*1470*/  USEL UR7, UR4, UR7, !UP2 ;  /* 0x0000000704077287 */ /* 0x000fe4000d000000 */
[----:B------:R-:W-:Y:S01]  /*1480*/  UIMAD UR10, UR14, UR10, UR26 ;  /* 0x0000000a0e0a72a4 */ /* 0x000fe2000f8e021a */
[----:B------:R-:W-:Y:S01]  /*1490*/  @!UP0 UMOV UR8, UR11 ;  /* 0x0000000b00088c82 */ /* 0x000fe20008000000 */
[----:B------:R-:W-:-:S02]  /*14a0*/  UIADD3 UR11, UPT, UPT, -UR5, URZ, URZ ;  /* 0x000000ff050b7290 */ /* 0x000fc4000fffe1ff */
[----:B------:R-:W-:Y:S02]  /*14b0*/  @!UP0 USHF.R.U32.HI UR8, URZ, UR9, UR8 ;  /* 0x00000009ff088299 */ /* 0x000fe40008011608 */
[----:B------:R-:W-:Y:S02]  /*14c0*/  UIADD3 UR9, UPT, UPT, -UR7, URZ, URZ ;  /* 0x000000ff07097290 */ /* 0x000fe4000fffe1ff */
[----:B------:R-:W-:Y:S02]  /*14d0*/  @!UP0 USEL UR8, UR5, UR8, !UP2 ;  /* 0x0000000805088287 */ /* 0x000fe4000d000000 */
[----:B------:R-:W-:Y:S02]  /*14e0*/  UIMAD UR9, UR19, UR9, UR4 ;  /* 0x00000009130972a4 */ /* 0x000fe4000f8e0204 */
[----:B------:R-:W-:Y:S02]  /*14f0*/  @!UP0 UIADD3 UR7, UPT, UPT, UR7, -UR8, URZ ;  /* 0x8000000807078290 */ /* 0x000fe4000fffe0ff */
[----:B------:R-:W-:-:S02]  /*1500*/  @!UP0 UIMAD UR6, UR9, UR6, UR8 ;  /* 0x00000006090682a4 */ /* 0x000fc4000f8e0208 */
[----:B------:R-:W-:Y:S02]  /*1510*/  @!UP0 UIMAD UR4, UR7, UR19, UR5 ;  /* 0x00000013070482a4 */ /* 0x000fe4000f8e0205 */
[----:B------:R-:W-:Y:S02]  /*1520*/  UIMAD UR20, UR21, UR11, UR20 ;  /* 0x0000000b151472a4 */ /* 0x000fe4000f8e0214 */
[----:B------:R-:W-:Y:S01]  /*1530*/  UIMAD UR26, UR4, UR14, UR10 ;  /* 0x0000000e041a72a4 */ /* 0x000fe2000f8e020a */
[----:B------:R-:W-:Y:S02]  /*1540*/  @!UP0 UMOV UR5, UR6 ;  /* 0x0000000600058c82 */ /* 0x000fe40008000000 */
[----:B------:R-:W-:-:S12]  /*1550*/  UIMAD UR20, UR5, UR21, UR20 ;  /* 0x00000015051472a4 */ /* 0x000fd8000f8e0214 */
.L_x_19:
[----:B------:R-:W-:-:S09]  /*1560*/  UISETP.NE.AND UP0, UPT, UR23, 0x1, UPT ;  /* 0x000000011700788c */ /* 0x000fd2000bf05270 */
[----:B------:R-:W-:Y:S05]  /*1570*/  BRA.U UP0, `(.L_x_20) ;  /* 0x0000000100407547 */ /* 0x000fea000b800000 */
[----:B------:R-:W2:Y:S01]  /*1580*/  LDCU.128 UR8, c[0x0][0xf10] ;  /* 0x0001e200ff0877ac */ /* 0x000ea20008000c00 */
[----:B------:R-:W3:Y:S01]  /*1590*/  LDCU UR12, c[0x0][0xf0c] ;  /* 0x0001e180ff0c77ac */ /* 0x000ee20008000800 */
[----:B------:R-:W4:Y:S01]  /*15a0*/  LDCU UR13, c[0x0][0xf20] ;  /* 0x0001e400ff0d77ac */ /* 0x000f220008000800 */
[----:B--2---:R-:W-:Y:S02]  /*15b0*/  UIMAD.WIDE.U32 UR4, UR20, UR8, URZ ;  /* 0x00000008140472a5 */ /* 0x004fe4000f8e00ff */
[----:B------:R-:W-:Y:S02]  /*15c0*/  UIMAD.WIDE.U32 UR6, UR26, UR11, URZ ;  /* 0x0000000b1a0672a5 */ /* 0x000fe4000f8e00ff */
[----:B---3--:R-:W-:Y:S02]  /*15d0*/  UISETP.NE.AND UP0, UPT, UR12, 0x1, UPT ;  /* 0x000000010c00788c */ /* 0x008fe4000bf05270 */
[----:B------:R-:W-:-:S03]  /*15e0*/  USHF.R.U32.HI UR5, URZ, UR9, UR5 ;  /* 0x00000009ff057299 */ /* 0x000fc60008011605 */
[----:B------:R-:W-:Y:S01]  /*15f0*/  UMOV UR4, UR7 ;  /* 0x0000000700047c82 */ /* 0x000fe20008000000 */
[----:B------:R-:W-:Y:S02]  /*1600*/  USEL UR5, UR20, UR5, !UP0 ;  /* 0x0000000514057287 */ /* 0x000fe4000c000000 */
[----:B------:R-:W-:Y:S02]  /*1610*/  UISETP.NE.AND UP0, UPT, UR10, 0x1, UPT ;  /* 0x000000010a00788c */ /* 0x000fe4000bf05270 */
[----:B----4-:R-:W-:-:S04]  /*1620*/  USHF.R.U32.HI UR4, URZ, UR13, UR4 ;  /* 0x0000000dff047299 */ /* 0x010fc80008011604 */
[----:B------:R-:W-:-:S04]  /*1630*/  USEL UR4, UR26, UR4, !UP0 ;  /* 0x000000041a047287 */ /* 0x000fc8000c000000 */
[----:B------:R-:W-:Y:S02]  /*1640*/  UIADD3 UR6, UPT, UPT, UR5, -UR4, URZ ;  /* 0x8000000405067290 */ /* 0x000fe4000fffe0ff */
[----:B------:R-:W-:Y:S02]  /*1650*/  UIADD3 UR4, UPT, UPT, -UR5, UR4, URZ ;  /* 0x0000000405047290 */ /* 0x000fe4000fffe1ff */
[----:B------:R-:W-:Y:S02]  /*1660*/  UIMAD UR26, UR6, UR10, UR26 ;  /* 0x0000000a061a72a4 */ /* 0x000fe4000f8e021a */
[----:B------:R-:W-:-:S12]  /*1670*/  UIMAD UR20, UR4, UR12, UR20 ;  /* 0x0000000c041472a4 */ /* 0x000fd8000f8e0214 */
.L_x_20:
[----:B------:R-:W-:Y:S01]  /*1680*/  UISETP.NE.AND UP0, UPT, UR18, 0x2, UPT ;  /* 0x000000021200788c */ /* 0x000fe2000bf05270 */
[----:B------:R-:W-:Y:S09]  /*1690*/  BRA.U !UP6, `(.L_x_21) ;  /* 0x000000010e0c7547 */ /* 0x000ff2000b800000 */
[----:B------:R-:W-:Y:S01]  /*16a0*/  UCGABAR_WAIT ;  /* 0x0000000000007dc7 */ /* 0x000fe20008000000 */
[----:B------:R-:W-:Y:S01]  /*16b0*/  CCTL.IVALL ;  /* 0x00000000ff00798f */ /* 0x000fe20002000000 */
[----:B------:R-:W-:Y:S05]  /*16c0*/  BRA `(.L_x_22) ;  /* 0x0000000000047947 */ /* 0x000fea0003800000 */
.L_x_21:
[----:B------:R-:W-:Y:S06]  /*16d0*/  BAR.SYNC.DEFER_BLOCKING 0x0 ;  /* 0x0000000000007b1d */ /* 0x000fec0000010000 */
.L_x_22:
[----:B------:R-:W-:Y:S05]  /*16e0*/  BRA.U UP0, `(.L_x_23) ;  /* 0x0000001900147547 */ /* 0x000fea000b800000 */
[----:B------:R-:W2:Y:S01]  /*16f0*/  LDCU UR6, c[0x0][0x38c] ;  /* 0x00007180ff0677ac */ /* 0x000ea20008000800 */
[----:B------:R-:W-:Y:S01]  /*1700*/  PLOP3.LUT P2, PT, PT, PT, UP3, 0x80, 0x8 ;  /* 0x000000000008781c */ /* 0x000fe20003f4f038 */
[----:B------:R-:W-:Y:S01]  /*1710*/  IMAD.MOV.U32 R12, RZ, RZ, 0x1 ;  /* 0x00000001ff0c7424 */ /* 0x000fe200078e00ff */
[----:B------:R-:W-:Y:S01]  /*1720*/  ISETP.EQ.OR P3, PT, R0, RZ, P4 ;  /* 0x000000ff0000720c */ /* 0x000fe20002762670 */
[----:B------:R-:W-:Y:S01]  /*1730*/  UISETP.NE.AND UP1, UPT, UR18, URZ, UPT ;  /* 0x000000ff1200728c */ /* 0x000fe2000bf25270 */
[----:B------:R-:W-:Y:S01]  /*1740*/  PLOP3.LUT P2, PT, P2, PT, PT, 0x8, 0x80 ;  /* 0x000000000080781c */ /* 0x000fe2000174e170 */
[----:B------:R-:W-:Y:S01]  /*1750*/  USEL UR46, URZ, 0x1, UP4 ;  /* 0x00000001ff2e7887 */ /* 0x000fe2000a000000 */
[----:B------:R-:W-:Y:S01]  /*1760*/  CS2R R10, SRZ ;  /* 0x00000000000a7805 */ /* 0x000fe2000001ff00 */
[----:B------:R-:W-:Y:S01]  /*1770*/  IMAD.MOV.U32 R9, RZ, RZ, RZ ;  /* 0x000000ffff097224 */ /* 0x000fe200078e00ff */
[----:B------:R-:W3:Y:S01]  /*1780*/  LDCU UR54, c[0x0][0x370] ;  /* 0x00006e00ff3677ac */ /* 0x000ee20008000800 */
[----:B------:R-:W-:Y:S01]  /*1790*/  IMAD.MOV.U32 R8, RZ, RZ, 0x1 ;  /* 0x00000001ff087424 */ /* 0x000fe200078e00ff */
[----:B------:R-:W4:Y:S01]  /*17a0*/  LDCU.64 UR44, c[0x0][0x348] ;  /* 0x00006900ff2c77ac */ /* 0x000f220008000a00 */
[----:B------:R-:W1:Y:S01]  /*17b0*/  LDCU UR53, c[0x0][0x374] ;  /* 0x00006e80ff3577ac */ /* 0x000e620008000800 */
[----:B--2---:R-:W-:-:S02]  /*17c0*/  UIADD3 UR5, UPT, UPT, UR6, 0xff, URZ ;  /* 0x000000ff06057890 */ /* 0x004fc4000fffe0ff */
[----:B------:R-:W-:Y:S02]  /*17d0*/  UIADD3 UR59, UPT, UPT, UR6, 0x1fe, URZ ;  /* 0x000001fe063b7890 */ /* 0x000fe4000fffe0ff */
[----:B------:R-:W-:Y:S02]  /*17e0*/  USHF.R.S32.HI UR4, URZ, 0x1f, UR5 ;  /* 0x0000001fff047899 */ /* 0x000fe40008011405 */
[----:B------:R-:W-:Y:S02]  /*17f0*/  USEL UR46, UR46, 0x2, UP1 ;  /* 0x000000022e2e7887 */ /* 0x000fe40008800000 */
[----:B------:R-:W-:Y:S02]  /*1800*/  ULEA.HI UR4, UR4, UR5, URZ, 0x8 ;  /* 0x0000000504047291 */ /* 0x000fe4000f8f40ff */
[----:B------:R-:W-:Y:S02]  /*1810*/  USHF.L.U32 UR5, UR52, 0x5, URZ ;  /* 0x0000000534057899 */ /* 0x000fe400080006ff */
[----:B------:R-:W-:-:S02]  /*1820*/  USHF.R.S32.HI UR56, URZ, 0x8, UR4 ;  /* 0x00000008ff387899 */ /* 0x000fc40008011404 */
[----:B------:R-:W-:Y:S02]  /*1830*/  UIADD3 UR4, UPT, UPT, UR6, -0x1, URZ ;  /* 0xffffffff06047890 */ /* 0x000fe4000fffe0ff */
[----:B------:R-:W-:Y:S02]  /*1840*/  UISETP.LT.U32.AND UP0, UPT, UR56, 0x8, UPT ;  /* 0x000000083800788c */ /* 0x000fe4000bf01070 */
[----:B------:R-:W-:Y:S02]  /*1850*/  UISETP.GE.U32.AND UP2, UPT, UR4, -0x1ff, UPT ;  /* 0xfffffe010400788c */ /* 0x000fe4000bf46070 */
[----:B------:R-:W-:Y:S02]  /*1860*/  USEL UR55, UR56, 0x8, UP0 ;  /* 0x0000000838377887 */ /* 0x000fe40008000000 */
[----:B------:R-:W-:Y:S02]  /*1870*/  ULOP3.LUT UR58, UR5, 0x20, URZ, 0xe2, !UPT ;  /* 0x00000020053a7892 */ /* 0x000fe4000f8ee2ff */
[----:B------:R-:W-:-:S02]  /*1880*/  UIADD3 UR43, UPT, UPT, UR55, -0x1, URZ ;  /* 0xffffffff372b7890 */ /* 0x000fc4000fffe0ff */
[----:B------:R-:W-:Y:S01]  /*1890*/  UIADD3 UR57, UPT, UPT, UR56, -UR55, URZ ;  /* 0x8000003738397290 */ /* 0x000fe2000fffe0ff */
[----:B------:R-:W-:Y:S02]  /*18a0*/  UMOV UR15, URZ ;  /* 0x000000ff000f7c82 */ /* 0x000fe40008000000 */
[----:B------:R-:W-:-:S04]  /*18b0*/  @UP2 UIADD3 UR43, UPT, UPT, UR55, URZ, URZ ;  /* 0x000000ff372b2290 */ /* 0x000fc8000fffe0ff */
[----:B-1-34-:R-:W-:-:S12]  /*18c0*/  UIADD3 UR43, UPT, UPT, UR43, 0x1, URZ ;  /* 0x000000012b2b7890 */ /* 0x01afd8000fffe0ff */
.L_x_47:
[----:B------:R-:W-:Y:S01]  /*18d0*/  UISETP.NE.AND UP0, UPT, UR52, URZ, UPT ;  /* 0x000000ff3400728c */ /* 0x000fe2000bf05270 */
[----:B------:R-:W1:Y:S08]  /*18e0*/  S2UR UR52, SR_CgaCtaId ;  /* 0x00000000003479c3 */ /* 0x000e700000008800 */
[----:B---3--:R-:W-:Y:S05]  /*18f0*/  BRA.U UP0, `(.L_x_24) ;  /* 0x0000000100347547 */ /* 0x008fea000b800000 */
[----:B------:R-:W2:Y:S01]  /*1900*/  S2R R0, SR_CgaCtaId ;  /* 0x0000000000007919 */ /* 0x000ea20000008800 */
[----:B------:R-:W-:-:S04]  /*1910*/  MOV R2, 0x400 ;  /* 0x0000040000027802 */ /* 0x000fc80000000f00 */
[----:B--2---:R-:W-:Y:S02]  /*1920*/  LEA R0, R0, R2, 0x18 ;  /* 0x0000000200007211 */ /* 0x004fe400078ec0ff */
[----:B------:R-:W-:-:S03]  /*1930*/  SHF.L.U32 R2, R8, 0x1f, RZ ;  /* 0x0000001f08027819 */ /* 0x000fc600000006ff */
[----:B------:R-:W-:-:S04]  /*1940*/  IMAD R0, R9, 0x8, R0 ;  /* 0x0000000809007824 */ /* 0x000fc800078e0200 */
[----:B------:R-:W2:Y:S02]  /*1950*/  SYNCS.PHASECHK.TRANS64.TRYWAIT P0, [R0+URZ+0x110], R2 ;  /* 0x00011002000075a7 */ /* 0x000ea400080011ff */
[----:B--2---:R-:W-:Y:S05]  /*1960*/  @!P0 BRA `(.L_x_25) ;  /* 0x0000009c001c8947 */ /* 0x004fea0003800000 */
.L_x_161:
[----:B------:R-:W-:Y:S01]  /*1970*/  VIADD R9, R9, 0x1 ;  /* 0x0000000109097836 */ /* 0x000fe20000000000 */
[----:B------:R2:W-:Y:S04]  /*1980*/  SYNCS.ARRIVE.TRANS64.A1T0 RZ, [R0+URZ+0x100], RZ ;  /* 0x000100ff00ff79a7 */ /* 0x0005e800081000ff */
[----:B------:R-:W-:-:S04]  /*1990*/  ISETP.NE.AND P0, PT, R9, 0x2, PT ;  /* 0x000000020900780c */ /* 0x000fc80003f05270 */
[----:B------:R-:W-:Y:S02]  /*19a0*/  SEL R9, R9, RZ, P0 ;  /* 0x000000ff09097207 */ /* 0x000fe40000000000 */
[----:B--2---:R-:W-:-:S04]  /*19b0*/  SEL R0, RZ, 0x1, P0 ;  /* 0x00000001ff007807 */ /* 0x004fc80000000000 */
[----:B------:R-:W-:-:S07]  /*19c0*/  LOP3.LUT R8, R8, R0, RZ, 0x3c, !PT ;  /* 0x0000000008087212 */ /* 0x000fce00078e3cff */
.L_x_24:
[----:B------:R-:W-:Y:S01]  /*19d0*/  UMOV UR6, 0x400 ;  /* 0x0000040000067882 */ /* 0x000fe20000000000 */
[----:B------:R-:W-:Y:S01]  /*19e0*/  SHF.L.U32 R0, R12, 0x1f, RZ ;  /* 0x0000001f0c007819 */ /* 0x000fe200000006ff */
[----:B-1----:R-:W-:Y:S02]  /*19f0*/  ULEA UR6, UR52, UR6, 0x18 ;  /* 0x0000000634067291 */ /* 0x002fe4000f8ec0ff */
[----:B------:R-:W-:Y:S02]  /*1a00*/  UISETP.GE.U32.AND UP0, UPT, UR59, 0x1ff, UPT ;  /* 0x000001ff3b00788c */ /* 0x000fe4000bf06070 */
[----:B------:R-:W-:Y:S02]  /*1a10*/  ULEA UR4, UR15, UR6, 0x3 ;  /* 0x000000060f047291 */ /* 0x000fe4000f8e18ff */
[----:B------:R-:W-:Y:S02]  /*1a20*/  ULEA.HI UR12, UR26, UR26, URZ, 0x1 ;  /* 0x0000001a1a0c7291 */ /* 0x000fe4000f8f08ff */
[----:B------:R-:W-:-:S02]  /*1a30*/  USHF.L.U32 UR35, UR20, 0x7, URZ ;  /* 0x0000000714237899 */ /* 0x000fc400080006ff */
[----:B------:R-:W-:Y:S02]  /*1a40*/  ULEA UR27, UR26, UR58, 0x6 ;  /* 0x0000003a1a1b7291 */ /* 0x000fe4000f8e30ff */
[----:B------:R-:W-:Y:S01]  /*1a50*/  USHF.R.S32.HI UR12, URZ, 0x1, UR12 ;  /* 0x00000001ff0c7899 */ /* 0x000fe2000801140c */
[----:B------:R1:W2:Y:S01]  /*1a60*/  SYNCS.PHASECHK.TRANS64.TRYWAIT P1, [UR4+0x40], R0 ;  /* 0x00004000ff0075a7 */ /* 0x0002a20008021104 */
[----:B------:R-:W-:Y:S01]  /*1a70*/  UMOV UR14, URZ ;  /* 0x000000ff000e7c82 */ /* 0x000fe20008000000 */
[----:B------:R-:W-:Y:S09]  /*1a80*/  BRA.U !UP0, `(.L_x_26) ;  /* 0x0000000508187547 */ /* 0x000ff2000b800000 */
[----:B------:R-:W-:Y:S01]  /*1a90*/  UMOV UR7, URZ ;  /* 0x000000ff00077c82 */ /* 0x000fe20008000000 */
[----:B------:R-:W-:-:S05]  /*1aa0*/  UMOV UR5, UR15 ;  /* 0x0000000f00057c82 */ /* 0x000fca0008000000 */
.L_x_34:
[----:B------:R-:W-:Y:S01]  /*1ab0*/  ULEA UR33, UR5, UR6, 0x3 ;  /* 0x0000000605217291 */ /* 0x000fe2000f8e18ff */
[----:B--2---:R-:W-:Y:S01]  /*1ac0*/  @!P4 MOV R2, 0x6800 ;  /* 0x000068000002c802 */ /* 0x004fe20000000f00 */
[----:B--23--:R-:W-:Y:S10]  /*1ad0*/  @P1 BRA `(.L_x_27) ;  /* 0x00000000000c1947 */ /* 0x00cff40003800000 */
[----:B------:R-:W-:-:S04]  /*1ae0*/  SHF.L.U32 R3, R12, 0x1f, RZ ;  /* 0x0000001f0c037819 */ /* 0x000fc800000006ff */
[----:B------:R-:W2:Y:S02]  /*1af0*/  SYNCS.PHASECHK.TRANS64.TRYWAIT P0, [UR33+0x40], R3 ;  /* 0x00004003ff0075a7 */ /* 0x000ea40008001121 */
[----:B--2---:R-:W-:Y:S05]  /*1b00*/  @!P0 BRA `(.L_x_28) ;  /* 0x0000009800c88947 */ /* 0x004fea0003800000 */
.L_x_27:
[----:B------:R2:W-:Y:S01]  /*1b10*/  @!P4 SYNCS.ARRIVE.TRANS64 RZ, [UR33], R2 ;  /* 0x00000002ffffc9a7 */ /* 0x0005e20008000021 */
[----:B------:R-:W-:-:S04]  /*1b20*/  ULOP3.LUT UR4, UR46, 0x2, URZ, 0xfc, !UPT ;  /* 0x000000022e047892 */ /* 0x000fc8000f8efcff */
[----:B------:R-:W-:-:S09]  /*1b30*/  UISETP.NE.AND UP0, UPT, UR4, 0x2, UPT ;  /* 0x000000020400788c */ /* 0x000fd2000bf05270 */
[----:B------:R-:W-:Y:S05]  /*1b40*/  BRA.U UP0, `(.L_x_29) ;  /* 0x0000000100047547 */ /* 0x000fea000b800000 */
[----:B------:R-:W-:Y:S05]  /*1b50*/  BPT.TRAP 0x1 ;  /* 0x000000040000795c */ /* 0x000fea0000300000 */
.L_x_29:
[----:B------:R-:W-:Y:S04]  /*1b60*/  BSSY.RECONVERGENT B0, `(.L_x_30) ;  /* 0x0000003000007945 */ /* 0x000fe80003800200 */
[----:B------:R-:W-:Y:S05]  /*1b70*/  @P3 BRA `(.L_x_31) ;  /* 0x0000000000043947 */ /* 0x000fea0003800000 */
[----:B------:R-:W-:Y:S05]  /*1b80*/  BPT.TRAP 0x1 ;  /* 0x000000040000795c */ /* 0x000fea0000300000 */
.L_x_31:
[----:B------:R-:W-:Y:S05]  /*1b90*/  BSYNC.RECONVERGENT B0 ;  /* 0x0000000000007941 */ /* 0x000fea0003800200 */
.L_x_30:
[----:B------:R-:W-:Y:S01]  /*1ba0*/  UIADD3 UR4, UPT, UPT, UR5, 0x1, URZ ;  /* 0x0000000105047890 */ /* 0x000fe2000fffe0ff */
[----:B------:R-:W-:Y:S01]  /*1bb0*/  BSSY.RECONVERGENT B0, `(.L_x_32) ;  /* 0x000002e000007945 */ /* 0x000fe20003800200 */
[----:B------:R-:W-:Y:S02]  /*1bc0*/  ELECT P0, URZ, PT ;  /* 0x0000000000ff782f */ /* 0x000fe40003800000 */
[----:B------:R-:W-:-:S04]  /*1bd0*/  UISETP.NE.AND UP0, UPT, UR4, 0x8, UPT ;  /* 0x000000080400788c */ /* 0x000fc8000bf05270 */
[----:B------:R-:W-:Y:S02]  /*1be0*/  USEL UR8, URZ, 0x1, UP0 ;  /* 0x00000001ff087887 */ /* 0x000fe40008000000 */
[----:B------:R-:W-:-:S04]  /*1bf0*/  USEL UR15, UR4, URZ, UP0 ;  /* 0x000000ff040f7287 */ /* 0x000fc80008000000 */
[----:B------:R-:W-:Y:S01]  /*1c00*/  ULEA UR4, UR15, UR6, 0x3 ;  /* 0x000000060f047291 */ /* 0x000fe2000f8e18ff */
[----:B------:R-:W-:-:S04]  /*1c10*/  LOP3.LUT R12, R12, UR8, RZ, 0x3c, !PT ;  /* 0x000000080c0c7c12 */ /* 0x000fc8000f8e3cff */
[----:B-1----:R-:W-:-:S04]  /*1c20*/  SHF.L.U32 R0, R12, 0x1f, RZ ;  /* 0x0000001f0c007819 */ /* 0x002fc800000006ff */
[----:B------:R1:W3:Y:S01]  /*1c30*/  SYNCS.PHASECHK.TRANS64.TRYWAIT P1, [UR4+0x40], R0 ;  /* 0x00004000ff0075a7 */ /* 0x0002e20008021104 */
[----:B------:R-:W-:Y:S05]  /*1c40*/  @!P0 BRA `(.L_x_33) ;  /* 0x0000000000908947 */ /* 0x000fea0003800000 */
[----:B------:R-:W-:Y:S02]  /*1c50*/  USHF.L.U32 UR16, UR5, 0xa, URZ ;  /* 0x0000000a05107899 */ /* 0x000fe400080006ff */
[----:B------:R-:W-:Y:S02]  /*1c60*/  ULEA UR32, UR5, UR6, 0xe ;  /* 0x0000000605207291 */ /* 0x000fe4000f8e70ff */
[----:B------:R-:W-:Y:S02]  /*1c70*/  UIADD3 UR40, UP3, UPT, UR44, 0x80, URZ ;  /* 0x000000802c287890 */ /* 0x000fe4000ff7e0ff */
[----:B------:R-:W-:Y:S02]  /*1c80*/  ULEA UR24, UR5, UR37, 0xd ;  /* 0x0000002505187291 */ /* 0x000fe4000f8e68ff */
[----:B------:R-:W-:Y:S02]  /*1c90*/  UIADD3 UR38, UP2, UPT, UR44, 0x180, URZ ;  /* 0x000001802c267890 */ /* 0x000fe4000ff5e0ff */
[----:B------:R-:W-:-:S02]  /*1ca0*/  UIADD3 UR30, UP1, UPT, UR44, 0x280, URZ ;  /* 0x000002802c1e7890 */ /* 0x000fc4000ff3e0ff */
[----:B------:R-:W-:Y:S02]  /*1cb0*/  UIADD3 UR22, UP0, UPT, UR44, 0x380, URZ ;  /* 0x000003802c167890 */ /* 0x000fe4000ff1e0ff */
[----:B------:R-:W-:Y:S02]  /*1cc0*/  USHF.L.U32 UR19, UR7, 0x1, URZ ;  /* 0x0000000107137899 */ /* 0x000fe400080006ff */
[----:B------:R-:W-:Y:S02]  /*1cd0*/  ULOP3.LUT UR8, UR16, UR29, URZ, 0xfc, !UPT ;  /* 0x0000001d10087292 */ /* 0x000fe4000f8efcff */
[----:B------:R-:W-:Y:S02]  /*1ce0*/  USHF.L.U32 UR34, UR7, 0x8, URZ ;  /* 0x0000000807227899 */ /* 0x000fe400080006ff */
[----:B------:R-:W-:Y:S02]  /*1cf0*/  UIADD3.X UR41, UPT, UPT, URZ, UR45, URZ, UP3, !UPT ;  /* 0x0000002dff297290 */ /* 0x000fe40009ffe4ff */
[----:B------:R-:W-:-:S02]  /*1d00*/  UIADD3 UR32, UPT, UPT, UR32, 0x3300, URZ ;  /* 0x0000330020207890 */ /* 0x000fc4000fffe0ff */
[----:B------:R-:W-:Y:S02]  /*1d10*/  UIADD3.X UR39, UPT, UPT, URZ, UR45, URZ, UP2, !UPT ;  /* 0x0000002dff277290 */ /* 0x000fe400097fe4ff */
[----:B------:R-:W-:Y:S02]  /*1d20*/  UIADD3 UR24, UPT, UPT, UR6, 0x23300, UR24 ;  /* 0x0002330006187890 */ /* 0x000fe4000fffe018 */
[----:B------:R-:W-:Y:S02]  /*1d30*/  UIADD3.X UR31, UPT, UPT, URZ, UR45, URZ, UP1, !UPT ;  /* 0x0000002dff1f7290 */ /* 0x000fe40008ffe4ff */
[----:B------:R-:W-:Y:S02]  /*1d40*/  UIADD3 UR16, UPT, UPT, UR6, 0x33300, UR16 ;  /* 0x0003330006107890 */ /* 0x000fe4000fffe010 */
[----:B------:R-:W-:Y:S02]  /*1d50*/  UIADD3.X UR23, UPT, UPT, URZ, UR45, URZ, UP0, !UPT ;  /* 0x0000002dff177290 */ /* 0x000fe400087fe4ff */
[----:B------:R-:W-:-:S02]  /*1d60*/  ULEA.HI UR11, UR29, UR19, URZ, 0x17 ;  /* 0x000000131d0b7291 */ /* 0x000fc4000f8fb8ff */
[----:B------:R-:W-:Y:S01]  /*1d70*/  UIADD3 UR8, UPT, UPT, UR6, 0x35300, UR8 ;  /* 0x0003530006087890 */ /* 0x000fe2000fffe008 */
[----:B------:R-:W-:Y:S01]  /*1d80*/  UMOV UR48, 0x0 ;  /* 0x0000000000307882 */ /* 0x000fe20000000000 */
[----:B------:R-:W-:Y:S01]  /*1d90*/  UMOV UR49, 0x10000000 ;  /* 0x1000000000317882 */ /* 0x000fe20000000000 */
[----:B------:R-:W-:Y:S01]  /*1da0*/  UMOV UR4, 0x30000 ;  /* 0x0003000000047882 */ /* 0x000fe20000000000 */
[----:B------:R-:W-:Y:S01]  /*1db0*/  UMOV UR25, UR33 ;  /* 0x0000002100197c82 */ /* 0x000fe20008000000 */
[----:B------:R-:W-:Y:S01]  /*1dc0*/  UMOV UR28, UR36 ;  /* 0x00000024001c7c82 */ /* 0x000fe20008000000 */
[----:B------:R-:W-:Y:S01]  /*1dd0*/  UMOV UR18, URZ ;  /* 0x000000ff00127c82 */ /* 0x000fe20008000000 */
[----:B------:R-:W-:Y:S01]  /*1de0*/  UMOV UR26, UR34 ;  /* 0x00000022001a7c82 */ /* 0x000fe20008000000 */
[----:B------:R-:W-:Y:S01]  /*1df0*/  UMOV UR17, UR33 ;  /* 0x0000002100117c82 */ /* 0x000fe20008000000 */
[----:B------:R-:W-:Y:S01]  /*1e00*/  UMOV UR21, UR36 ;  /* 0x0000002400157c82 */ /* 0x000fe20008000000 */
[----:B------:R4:W-:Y:S01]  /*1e10*/  UTMALDG.3D [UR32], [UR40], desc[UR48] ;  /* 0x00003020280075b4 */ /* 0x0009e20008011000 */
[----:B------:R-:W-:Y:S01]  /*1e20*/  UMOV UR9, UR33 ;  /* 0x0000002100097c82 */ /* 0x000fe20008000000 */
[----:B------:R-:W-:Y:S01]  /*1e30*/  UMOV UR13, UR36 ;  /* 0x00000024000d7c82 */ /* 0x000fe20008000000 */
[----:B------:R-:W-:Y:S01]  /*1e40*/  UMOV UR10, UR18 ;  /* 0x00000012000a7c82 */ /* 0x000fe20008000000 */
[----:B------:R4:W-:Y:S01]  /*1e50*/  UTMALDG.3D.MULTICAST [UR24], [UR38], UR4, desc[UR48] ;  /* 0x00003018260073b4 */ /* 0x0009e20008011804 */
[----:B------:R4:W-:Y:S01]  /*1e60*/  UTMALDG.4D [UR16], [UR30], desc[UR48] ;  /* 0x000030101e0075b4 */ /* 0x0009e20008019000 */
[----:B------:R4:W-:Y:S02]  /*1e70*/  UTMALDG.4D.MULTICAST [UR8], [UR22], UR4, desc[UR48] ;  /* 0x00003008160073b4 */ /* 0x0009e40008019804 */
[----:B----4-:R-:W-:Y:S01]  /*1e80*/  NOP ;  /* 0x0000000000007918 */ /* 0x010fe20000000000 */
.L_x_33:
[----:B------:R-:W-:Y:S05]  /*1e90*/  BSYNC.RECONVERGENT B0 ;  /* 0x0000000000007941 */ /* 0x000fea0003800200 */
.L_x_32:
[----:B------:R-:W-:Y:S01]  /*1ea0*/  UIADD3 UR7, UPT, UPT, UR7, 0x1, URZ ;  /* 0x0000000107077890 */ /* 0x000fe2000fffe0ff */
[----:B------:R-:W-:Y:S01]  /*1eb0*/  UMOV UR5, UR15 ;  /* 0x0000000f00057c82 */ /* 0x000fe20008000000 */
[----:B------:R-:W-:Y:S02]  /*1ec0*/  UMOV UR14, UR43 ;  /* 0x0000002b000e7c82 */ /* 0x000fe40008000000 */
[----:B------:R-:W-:-:S09]  /*1ed0*/  UISETP.NE.AND UP0, UPT, UR7, UR43, UPT ;  /* 0x0000002b0700728c */ /* 0x000fd2000bf05270 */
[----:B------:R-:W-:Y:S05]  /*1ee0*/  BRA.U UP0, `(.L_x_34) ;  /* 0xfffffff900f07547 */ /* 0x000fea000b83ffff */
.L_x_26:
[----:B------:R-:W-:Y:S01]  /*1ef0*/  ULEA UR4, UR15, UR6, 0x3 ;  /* 0x000000060f047291 */ /* 0x000fe2000f8e18ff */
[----:B-1----:R-:W-:Y:S01]  /*1f00*/  SHF.L.U32 R0, R12, 0x1f, RZ ;  /* 0x0000001f0c007819 */ /* 0x002fe200000006ff */
[----:B------:R-:W-:Y:S01]  /*1f10*/  @!P2 SYNCS.ARRIVE.TRANS64.A1T0 RZ, [UR6+0xb8], RZ ;  /* 0x0000b8ffffffa9a7 */ /* 0x000fe20008100006 */
[----:B------:R-:W-:-:S06]  /*1f20*/  UISETP.GT.AND UP0, UPT, UR56, UR55, UPT ;  /* 0x000000373800728c */ /* 0x000fcc000bf04270 */
[----:B--23--:R1:W2:Y:S03]  /*1f30*/  SYNCS.PHASECHK.TRANS64.TRYWAIT P1, [UR4+0x40], R0 ;  /* 0x00004000ff0075a7 */ /* 0x00c2a60008021104 */
[----:B------:R-:W-:Y:S05]  /*1f40*/  BRA.U !UP0, `(.L_x_35) ;  /* 0x0000000508147547 */ /* 0x000fea000b800000 */
[----:B------:R-:W-:Y:S01]  /*1f50*/  UIADD3 UR47, UPT, UPT, UR57, UR14, URZ ;  /* 0x0000000e392f7290 */ /* 0x000fe2000fffe0ff */
[----:B------:R-:W-:-:S11]  /*1f60*/  UMOV UR5, UR15 ;  /* 0x0000000f00057c82 */ /* 0x000fd60008000000 */
.L_x_43:
[----:B------:R-:W-:Y:S01]  /*1f70*/  ULEA UR33, UR5, UR6, 0x3 ;  /* 0x0000000605217291 */ /* 0x000fe2000f8e18ff */
[----:B--2---:R-:W-:Y:S01]  /*1f80*/  @!P4 MOV R2, 0x6800 ;  /* 0x000068000002c802 */ /* 0x004fe20000000f00 */
[----:B--23--:R-:W-:Y:S10]  /*1f90*/  @P1 BRA `(.L_x_36) ;  /* 0x00000000000c1947 */ /* 0x00cff40003800000 */
[----:B------:R-:W-:-:S04]  /*1fa0*/  SHF.L.U32 R3, R12, 0x1f, RZ ;  /* 0x0000001f0c037819 */ /* 0x000fc800000006ff */
[----:B------:R-:W2:Y:S02]  /*1fb0*/  SYNCS.PHASECHK.TRANS64.TRYWAIT P0, [UR33+0x40], R3 ;  /* 0x00004003ff0075a7 */ /* 0x000ea40008001121 */
[----:B--2---:R-:W-:Y:S05]  /*1fc0*/  @!P0 BRA `(.L_x_37) ;  /* 0x0000009400b08947 */ /* 0x004fea0003800000 */
.L_x_36:
[----:B------:R2:W-:Y:S01]  /*1fd0*/  @!P4 SYNCS.ARRIVE.TRANS64 RZ, [UR33], R2 ;  /* 0x00000002ffffc9a7 */ /* 0x0005e20008000021 */
[----:B------:R-:W-:-:S04]  /*1fe0*/  ULOP3.LUT UR4, UR46, 0x2, URZ, 0xfc, !UPT ;  /* 0x000000022e047892 */ /* 0x000fc8000f8efcff */
[----:B------:R-:W-:-:S09]  /*1ff0*/  UISETP.NE.AND UP0, UPT, UR4, 0x2, UPT ;  /* 0x000000020400788c */ /* 0x000fd2000bf05270 */
[----:B------:R-:W-:Y:S05]  /*2000*/  BRA.U UP0, `(.L_x_38) ;  /* 0x0000000100047547 */ /* 0x000fea000b800000 */
[----:B------:R-:W-:Y:S05]  /*2010*/  BPT.TRAP 0x1 ;  /* 0x000000040000795c */ /* 0x000fea0000300000 */
.L_x_38:
[----:B------:R-:W-:Y:S04]  /*2020*/  BSSY.RECONVERGENT B0, `(.L_x_39) ;  /* 0x0000003000007945 */ /* 0x000fe80003800200 */
[----:B------:R-:W-:Y:S05]  /*2030*/  @P3 BRA `(.L_x_40) ;  /* 0x0000000000043947 */ /* 0x000fea0003800000 */
[----:B------:R-:W-:Y:S05]  /*2040*/  BPT.TRAP 0x1 ;  /* 0x000000040000795c */ /* 0x000fea0000300000 */
.L_x_40:
[----:B------:R-:W-:Y:S05]  /*2050*/  BSYNC.RECONVERGENT B0 ;  /* 0x0000000000007941 */ /* 0x000fea0003800200 */
.L_x_39:
        /* <DEDUP_REMOVED lines=27> */
[----:B------:R-:W-:Y:S02]  /*2210*/  ULEA.HI UR11, UR29, UR19, URZ, 0x17 ;  /* 0x000000131d0b7291 */ /* 0x000fe4000f8fb8ff */
[----:B------:R-:W-:-:S02]  /*2220*/  UIADD3 UR8, UPT, UPT, UR6, 0x35300, UR8 ;  /* 0x0003530006087890 */ /* 0x000fc4000fffe008 */
[----:B------:R-:W-:Y:S01]  /*2230*/  UIADD3.X UR41, UPT, UPT, URZ, UR45, URZ, UP0, !UPT ;  /* 0x0000002dff297290 */ /* 0x000fe200087fe4ff */
        /* <DEDUP_REMOVED lines=17> */
.L_x_42:
[----:B------:R-:W-:Y:S05]  /*2350*/  BSYNC.RECONVERGENT B0 ;  /* 0x0000000000007941 */ /* 0x000fea0003800200 */
.L_x_41:
[----:B------:R-:W-:Y:S01]  /*2360*/  UIADD3 UR14, UPT, UPT, UR14, 0x1, URZ ;  /* 0x000000010e0e7890 */ /* 0x000fe2000fffe0ff */
[----:B------:R-:W-:-:S03]  /*2370*/  UMOV UR5, UR15 ;  /* 0x0000000f00057c82 */ /* 0x000fc60008000000 */
[----:B------:R-:W-:-:S09]  /*2380*/  UISETP.NE.AND UP0, UPT, UR14, UR47, UPT ;  /* 0x0000002f0e00728c */ /* 0x000fd2000bf05270 */
[----:B------:R-:W-:Y:S05]  /*2390*/  BRA.U UP0, `(.L_x_43) ;  /* 0xfffffff900f47547 */ /* 0x000fea000b83ffff */
.L_x_35:
[C---:B------:R-:W-:Y:S01]  /*23a0*/  LEA R3, R11.reuse, UR6, 0x3 ;  /* 0x000000060b037c11 */ /* 0x040fe2000f8e18ff */
[----:B------:R-:W-:Y:S01]  /*23b0*/  NOP ;  /* 0x0000000000007918 */ /* 0x000fe20000000000 */
[----:B-1----:R-:W-:Y:S02]  /*23c0*/  SHF.L.U32 R0, R10, 0x1f, RZ ;  /* 0x0000001f0a007819 */ /* 0x002fe400000006ff */
[----:B------:R-:W-:Y:S02]  /*23d0*/  LEA R4, R11, UR6, 0x4 ;  /* 0x000000060b047c11 */ /* 0x000fe4000f8e20ff */
[----:B------:R-:W1:Y:S02]  /*23e0*/  SYNCS.PHASECHK.TRANS64.TRYWAIT P0, [R3+URZ+0xc0], R0 ;  /* 0x0000c000030075a7 */ /* 0x000e6400080011ff */
[----:B-1----:R-:W-:Y:S05]  /*23f0*/  @!P0 BRA `(.L_x_44) ;  /* 0x0000009000bc8947 */ /* 0x002fea0003800000 */
.L_x_164:
[----:B------:R-:W4:Y:S01]  /*2400*/  LDS.128 R4, [R4+0x130] ;  /* 0x0001300004047984 */ /* 0x000f220000000c00 */
[----:B------:R-:W-:Y:S01]  /*2410*/  UISETP.GE.AND UP0, UPT, UR42, 0x1, UPT ;  /* 0x000000012a00788c */ /* 0x000fe2000bf06270 */
[----:B------:R-:W-:Y:S01]  /*2420*/  @!PT LDS RZ, [RZ] ;  /* 0x00000000fffff984 */ /* 0x000fe20000000800 */
[----:B------:R-:W-:Y:S01]  /*2430*/  @!PT LDS RZ, [RZ] ;  /* 0x00000000fffff984 */ /* 0x000fe20000000800 */
[----:B------:R-:W-:Y:S01]  /*2440*/  @!PT LDS RZ, [RZ] ;  /* 0x00000000fffff984 */ /* 0x000fe20000000800 */
[----:B------:R-:W-:Y:S01]  /*2450*/  @!PT LDS RZ, [RZ] ;  /* 0x00000000fffff984 */ /* 0x000fe20000000800 */
[----:B------:R1:W-:Y:S06]  /*2460*/  MEMBAR.ALL.CTA ;  /* 0x0000000000007992 */ /* 0x0003ec0000008000 */
[----:B-1----:R-:W1:Y:S01]  /*2470*/  FENCE.VIEW.ASYNC.S ;  /* 0x00000000000073c6 */ /* 0x002e620000000000 */
[----:B----4-:R-:W-:-:S13]  /*2480*/  LOP3.LUT P0, RZ, R6, 0x1, RZ, 0xc0, !PT ;  /* 0x0000000106ff7812 */ /* 0x010fda000780c0ff */
[----:B-1----:R-:W-:Y:S01]  /*2490*/  VOTEU.ANY UP1, P0 ;  /* 0x0000000000ff7886 */ /* 0x002fe20000020100 */
[----:B------:R-:W-:-:S13]  /*24a0*/  PLOP3.LUT P0, PT, PT, PT, UP1, 0x80, 0x8 ;  /* 0x000000000008781c */ /* 0x000fda0003f0f018 */
[----:B------:R-:W-:Y:S02]  /*24b0*/  @P0 LOP3.LUT R0, R5, 0xffff, RZ, 0xc0, !PT ;  /* 0x0000ffff05000812 */ /* 0x000fe400078ec0ff */
[----:B--2---:R-:W-:Y:S02]  /*24c0*/  @P0 MOV R2, R4 ;  /* 0x0000000400020202 */ /* 0x004fe40000000f00 */
[----:B------:R-:W-:Y:S01]  /*24d0*/  @P0 R2UR UR5, R0 ;  /* 0x00000000000502ca */ /* 0x000fe200000e0000 */
[----:B------:R-:W-:Y:S01]  /*24e0*/  VIADD R0, R3, 0xd0 ;  /* 0x000000d003007836 */ /* 0x000fe20000000000 */
[----:B------:R-:W-:Y:S02]  /*24f0*/  @P0 SHF.R.U32.HI R4, RZ, 0x10, R5 ;  /* 0x00000010ff040819 */ /* 0x000fe40000011605 */
[----:B------:R-:W-:Y:S02]  /*2500*/  @P0 R2UR UR7, R2 ;  /* 0x00000000020702ca */ /* 0x000fe400000e0000 */
[----:B------:R-:W-:-:S02]  /*2510*/  PRMT R0, RZ, 0x654, R0 ;  /* 0x00000654ff007816 */ /* 0x000fc40000000000 */
[----:B------:R-:W-:Y:S02]  /*2520*/  @P0 R2UR UR4, R4 ;  /* 0x00000000040402ca */ /* 0x000fe400000e0000 */
[----:B------:R1:W-:Y:S03]  /*2530*/  SYNCS.ARRIVE.TRANS64.RED.A1T0 RZ, [R0+URZ], RZ ;  /* 0x000000ff00ff79a7 */ /* 0x0003e600081004ff */
[----:B------:R-:W-:-:S04]  /*2540*/  @UP1 UMOV UR50, UR5 ;  /* 0x0000000500321c82 */ /* 0x000fc80008000000 */
[----:B------:R-:W-:-:S04]  /*2550*/  @UP1 UMOV UR51, UR7 ;  /* 0x0000000700331c82 */ /* 0x000fc80008000000 */
[----:B------:R-:W-:Y:S01]  /*2560*/  @UP1 UMOV UR36, UR4 ;  /* 0x0000000400241c82 */ /* 0x000fe20008000000 */
[----:B------:R-:W-:Y:S05]  /*2570*/  BRA.U !UP0, `(.L_x_45) ;  /* 0x0000000108d47547 */ /* 0x000fea000b800000 */
[----:B------:R-:W2:Y:S01]  /*2580*/  LDCU.128 UR16, c[0x0][0xf10] ;  /* 0x0001e200ff1077ac */ /* 0x000ea20008000c00 */
[----:B------:R-:W4:Y:S01]  /*2590*/  LDCU UR22, c[0x0][0xf20] ;  /* 0x0001e400ff1677ac */ /* 0x000f220008000800 */
[----:B------:R-:W3:Y:S01]  /*25a0*/  LDCU UR14, c[0x0][0xf0c] ;  /* 0x0001e180ff0e77ac */ /* 0x000ee20008000800 */
[----:B------:R-:W1:Y:S01]  /*25b0*/  LDCU.64 UR8, c[0x0][0xf28] ;  /* 0x0001e500ff0877ac */ /* 0x000e620008000a00 */
[----:B------:R-:W-:Y:S02]  /*25c0*/  UISETP.NE.AND UP3, UPT, UR42, 0x1, UPT ;  /* 0x000000012a00788c */ /* 0x000fe4000bf65270 */
[----:B--2---:R-:W-:Y:S02]  /*25d0*/  UIMAD.WIDE.U32 UR10, UR53, UR19, URZ ;  /* 0x00000013350a72a5 */ /* 0x004fe4000f8e00ff */
[----:B------:R-:W-:Y:S02]  /*25e0*/  UIMAD.WIDE.U32 UR4, UR54, UR16, URZ ;  /* 0x00000010360472a5 */ /* 0x000fe4000f8e00ff */
[----:B------:R-:W-:-:S02]  /*25f0*/  UISETP.NE.AND UP0, UPT, UR18, 0x1, UPT ;  /* 0x000000011200788c */ /* 0x000fc4000bf05270 */
[----:B------:R-:W-:Y:S01]  /*2600*/  UIMAD.WIDE.U32 UR20, UR50, UR19, URZ ;  /* 0x00000013321472a5 */ /* 0x000fe2000f8e00ff */
[----:B------:R-:W-:Y:S02]  /*2610*/  UMOV UR10, UR11 ;  /* 0x0000000b000a7c82 */ /* 0x000fe40008000000 */
[----:B------:R-:W-:Y:S01]  /*2620*/  UMOV UR4, UR5 ;  /* 0x0000000500047c82 */ /* 0x000fe20008000000 */
[----:B----4-:R-:W-:Y:S02]  /*2630*/  USHF.R.U32.HI UR10, URZ, UR22, UR10 ;  /* 0x00000016ff0a7299 */ /* 0x010fe4000801160a */
[----:B---3--:R-:W-:Y:S02]  /*2640*/  UISETP.NE.AND UP2, UPT, UR14, 0x1, UPT ;  /* 0x000000010e00788c */ /* 0x008fe4000bf45270 */
[----:B------:R-:W-:Y:S02]  /*2650*/  USHF.R.U32.HI UR4, URZ, UR17, UR4 ;  /* 0x00000011ff047299 */ /* 0x000fe40008011604 */
[----:B------:R-:W-:-:S02]  /*2660*/  USEL UR5, UR53, UR10, !UP0 ;  /* 0x0000000a35057287 */ /* 0x000fc4000c000000 */
[----:B------:R-:W-:Y:S02]  /*2670*/  USEL UR7, UR54, UR4, !UP2 ;  /* 0x0000000436077287 */ /* 0x000fe4000d000000 */
[----:B-1----:R-:W-:Y:S01]  /*2680*/  UIMAD.WIDE.U32 UR10, UR5, UR8, URZ ;  /* 0x00000008050a72a5 */ /* 0x002fe2000f8e00ff */
[----:B------:R-:W-:Y:S01]  /*2690*/  UMOV UR4, UR21 ;  /* 0x0000001500047c82 */ /* 0x000fe20008000000 */
[----:B------:R-:W-:Y:S02]  /*26a0*/  UIMAD.WIDE.U32 UR12, UR51, UR16, URZ ;  /* 0x00000010330c72a5 */ /* 0x000fe4000f8e00ff */
[----:B------:R-:W-:-:S03]  /*26b0*/  UIMAD.WIDE.U32 UR20, UR7, UR8, URZ ;  /* 0x00000008071472a5 */ /* 0x000fc6000f8e00ff */
[----:B------:R-:W-:Y:S01]  /*26c0*/  UMOV UR10, UR11 ;  /* 0x0000000b000a7c82 */ /* 0x000fe20008000000 */
[----:B------:R-:W-:Y:S02]  /*26d0*/  USHF.R.U32.HI UR4, URZ, UR22, UR4 ;  /* 0x00000016ff047299 */ /* 0x000fe40008011604 */
[----:B------:R-:W-:Y:S01]  /*26e0*/  @UP3 USHF.R.U32.HI UR5, URZ, UR9, UR10 ;  /* 0x00000009ff053299 */ /* 0x000fe2000801160a */
[----:B------:R-:W-:Y:S01]  /*26f0*/  UMOV UR12, UR13 ;  /* 0x0000000d000c7c82 */ /* 0x000fe20008000000 */
[----:B------:R-:W-:Y:S01]  /*2700*/  UMOV UR20, UR21 ;  /* 0x0000001500147c82 */ /* 0x000fe20008000000 */
[----:B------:R-:W-:Y:S02]  /*2710*/  USHF.R.U32.HI UR17, URZ, UR17, UR12 ;  /* 0x00000011ff117299 */ /* 0x000fe4000801160c */
[----:B------:R-:W-:Y:S02]  /*2720*/  USEL UR4, UR50, UR4, !UP0 ;  /* 0x0000000432047287 */ /* 0x000fe4000c000000 */
[----:B------:R-:W-:-:S02]  /*2730*/  @UP3 USHF.R.U32.HI UR7, URZ, UR9, UR20 ;  /* 0x00000009ff073299 */ /* 0x000fc40008011614 */
[----:B------:R-:W-:Y:S02]  /*2740*/  UIMAD UR10, UR42, UR5, URZ ;  /* 0x000000052a0a72a4 */ /* 0x000fe4000f8e02ff */
[----:B------:R-:W-:Y:S02]  /*2750*/  USEL UR5, UR51, UR17, !UP2 ;  /* 0x0000001133057287 */ /* 0x000fe4000d000000 */
[----:B------:R-:W-:Y:S02]  /*2760*/  UIMAD UR12, UR42, UR7, URZ ;  /* 0x000000072a0c72a4 */ /* 0x000fe4000f8e02ff */
[----:B------:R-:W-:Y:S02]  /*2770*/  UISETP.GE.AND UP0, UPT, UR4, UR10, UPT ;  /* 0x0000000a0400728c */ /* 0x000fe4000bf06270 */
[----:B------:R-:W-:Y:S02]  /*2780*/  UIMAD.WIDE.U32 UR10, UR4, UR8, URZ ;  /* 0x00000008040a72a5 */ /* 0x000fe4000f8e00ff */
[----:B------:R-:W-:-:S02]  /*2790*/  UISETP.GE.OR UP0, UPT, UR5, UR12, UP0 ;  /* 0x0000000c0500728c */ /* 0x000fc40008706670 */
[----:B------:R-:W-:Y:S02]  /*27a0*/  UIMAD.WIDE.U32 UR12, UR5, UR8, URZ ;  /* 0x00000008050c72a5 */ /* 0x000fe4000f8e00ff */
[----:B------:R-:W-:Y:S01]  /*27b0*/  UIADD3 UR12, UPT, UPT, -UR5, URZ, URZ ;  /* 0x000000ff050c7290 */ /* 0x000fe2000fffe1ff */
[----:B------:R-:W-:Y:S01]  /*27c0*/  UMOV UR10, UR11 ;  /* 0x0000000b000a7c82 */ /* 0x000fe20008000000 */
[----:B------:R-:W-:Y:S02]  /*27d0*/  UIADD3 UR11, UPT, UPT, -UR4, URZ, URZ ;  /* 0x000000ff040b7290 */ /* 0x000fe4000fffe1ff */
[----:B------:R-:W-:-:S03]  /*27e0*/  USHF.R.U32.HI UR10, URZ, UR9, UR10 ;  /* 0x00000009ff0a7299 */ /* 0x000fc6000801160a */
[----:B------:R-:W-:Y:S01]  /*27f0*/  @!UP0 UMOV UR8, UR13 ;  /* 0x0000000d00088c82 */ /* 0x000fe20008000000 */
[----:B------:R-:W-:Y:S02]  /*2800*/  UIMAD UR11, UR18, UR11, UR50 ;  /* 0x0000000b120b72a4 */ /* 0x000fe4000f8e0232 */
[----:B------:R-:W-:Y:S02]  /*2810*/  USEL UR10, UR4, UR10, !UP3 ;  /* 0x0000000a040a7287 */ /* 0x000fe4000d800000 */
[----:B------:R-:W-:Y:S02]  /*2820*/  @!UP0 USHF.R.U32.HI UR8, URZ, UR9, UR8 ;  /* 0x00000009ff088299 */ /* 0x000fe40008011608 */
[----:B------:R-:W-:Y:S02]  /*2830*/  UIADD3 UR9, UPT, UPT, -UR10, URZ, URZ ;  /* 0x000000ff0a097290 */ /* 0x000fe4000fffe1ff */
[----:B------:R-:W-:Y:S02]  /*2840*/  @!UP0 USEL UR8, UR5, UR8, !UP3 ;  /* 0x0000000805088287 */ /* 0x000fe4000d800000 */
[----:B------:R-:W-:-:S02]  /*2850*/  UIMAD UR9, UR42, UR9, UR4 ;  /* 0x000000092a0972a4 */ /* 0x000fc4000f8e0204 */
[----:B------:R-:W-:Y:S02]  /*2860*/  @!UP0 UIADD3 UR10, UPT, UPT, UR10, -UR8, URZ ;  /* 0x800000080a0a8290 */ /* 0x000fe4000fffe0ff */
[----:B------:R-:W-:Y:S02]  /*2870*/  @!UP0 UIMAD UR8, UR9, UR7, UR8 ;  /* 0x00000007090882a4 */ /* 0x000fe4000f8e0208 */
[----:B------:R-:W-:Y:S02]  /*2880*/  @!UP0 UIMAD UR4, UR42, UR10, UR5 ;  /* 0x0000000a2a0482a4 */ /* 0x000fe4000f8e0205 */
[----:B------:R-:W-:Y:S02]  /*2890*/  UIMAD UR7, UR14, UR12, UR51 ;  /* 0x0000000c0e0772a4 */ /* 0x000fe4000f8e0233 */
[----:B------:R-:W-:Y:S01]  /*28a0*/  UIMAD UR50, UR4, UR18, UR11 ;  /* 0x00000012043272a4 */ /* 0x000fe2000f8e020b */
[----:B------:R-:W-:Y:S02]  /*28b0*/  @!UP0 UMOV UR5, UR8 ;  /* 0x0000000800058c82 */ /* 0x000fe40008000000 */
[----:B------:R-:W-:-:S12]  /*28c0*/  UIMAD UR51, UR5, UR14, UR7 ;  /* 0x0000000e053372a4 */ /* 0x000fd8000f8e0207 */
.L_x_45:
[----:B------:R-:W2:Y:S02]  /*28d0*/  LDCU UR4, c[0x0][0xf30] ;  /* 0x0001e600ff0477ac */ /* 0x000ea40008000800 */
[----:B--2---:R-:W-:-:S09]  /*28e0*/  UISETP.NE.AND UP0, UPT, UR4, 0x1, UPT ;  /* 0x000000010400788c */ /* 0x004fd2000bf05270 */
[----:B------:R-:W-:Y:S05]  /*28f0*/  BRA.U UP0, `(.L_x_46) ;  /* 0x0000000100447547 */ /* 0x000fea000b800000 */
[----:B------:R-:W2:Y:S01]  /*2900*/  LDCU.128 UR16, c[0x0][0xf10] ;  /* 0x0001e200ff1077ac */ /* 0x000ea20008000c00 */
[----:B------:R-:W4:Y:S01]  /*2910*/  LDCU UR10, c[0x0][0xf0c] ;  /* 0x0001e180ff0a77ac */ /* 0x000f220008000800 */
[----:B------:R-:W1:Y:S01]  /*2920*/  LDCU UR7, c[0x0][0xf20] ;  /* 0x0001e400ff0777ac */ /* 0x000e620008000800 */
[----:B--2---:R-:W-:Y:S02]  /*2930*/  UIMAD.WIDE.U32 UR8, UR51, UR16, URZ ;  /* 0x00000010330872a5 */ /* 0x004fe4000f8e00ff */
[----:B------:R-:W-:Y:S02]  /*2940*/  UIMAD.WIDE.U32 UR4, UR50, UR19, URZ ;  /* 0x00000013320472a5 */ /* 0x000fe4000f8e00ff */
[----:B----4-:R-:W-:Y:S02]  /*2950*/  UISETP.NE.AND UP2, UPT, UR10, 0x1, UPT ;  /* 0x000000010a00788c */ /* 0x010fe4000bf45270 */
[----:B------:R-:W-:Y:S01]  /*2960*/  UISETP.NE.AND UP0, UPT, UR18, 0x1, UPT ;  /* 0x000000011200788c */ /* 0x000fe2000bf05270 */
[----:B------:R-:W-:-:S02]  /*2970*/  UMOV UR8, UR9 ;  /* 0x0000000900087c82 */ /* 0x000fc40008000000 */
[----:B------:R-:W-:Y:S01]  /*2980*/  UMOV UR4, UR5 ;  /* 0x0000000500047c82 */ /* 0x000fe20008000000 */
[----:B------:R-:W-:Y:S02]  /*2990*/  USHF.R.U32.HI UR17, URZ, UR17, UR8 ;  /* 0x00000011ff117299 */ /* 0x000fe40008011608 */
[----:B-1----:R-:W-:Y:S02]  /*29a0*/  USHF.R.U32.HI UR4, URZ, UR7, UR4 ;  /* 0x00000007ff047299 */ /* 0x002fe40008011604 */
[----:B------:R-:W-:Y:S02]  /*29b0*/  USEL UR5, UR51, UR17, !UP2 ;  /* 0x0000001133057287 */ /* 0x000fe4000d000000 */
[----:B------:R-:W-:-:S04]  /*29c0*/  USEL UR4, UR50, UR4, !UP0 ;  /* 0x0000000432047287 */ /* 0x000fc8000c000000 */
[----:B------:R-:W-:Y:S02]  /*29d0*/  UIADD3 UR7, UPT, UPT, UR5, -UR4, URZ ;  /* 0x8000000405077290 */ /* 0x000fe4000fffe0ff */
[----:B------:R-:W-:Y:S02]  /*29e0*/  UIADD3 UR4, UPT, UPT, -UR5, UR4, URZ ;  /* 0x0000000405047290 */ /* 0x000fe4000fffe1ff */
[----:B------:R-:W-:Y:S02]  /*29f0*/  UIMAD UR50, UR7, UR18, UR50 ;  /* 0x00000012073272a4 */ /* 0x000fe4000f8e0232 */
[----:B------:R-:W-:-:S12]  /*2a00*/  UIMAD UR51, UR4, UR10, UR51 ;  /* 0x0000000a043372a4 */ /* 0x000fd8000f8e0233 */
.L_x_46:
[----:B------:R-:W-:Y:S01]  /*2a10*/  VIADD R11, R11, 0x1 ;  /* 0x000000010b0b7836 */ /* 0x000fe20000000000 */
[----:B------:R-:W-:Y:S02]  /*2a20*/  R2UR UR5, R91 ;  /* 0x000000005b0572ca */ /* 0x000fe400000e0000 */
[----:B------:R-:W-:Y:S02]  /*2a30*/  R2UR UR4, R92 ;  /* 0x000000005c0472ca */ /* 0x000fe400000e0000 */
[C---:B------:R-:W-:Y:S02]  /*2a40*/  ISETP.NE.AND P0, PT, R11.reuse, 0x2, PT ;  /* 0x000000020b00780c */ /* 0x040fe40003f05270 */
[----:B------:R-:W-:Y:S02]  /*2a50*/  PLOP3.LUT P2, PT, PT, PT, PT, 0x80, 0x8 ;  /* 0x000000000008781c */ /* 0x000fe40003f4f070 */
[----:B-1----:R-:W-:Y:S02]  /*2a60*/  SEL R0, RZ, 0x1, P0 ;  /* 0x00000001ff007807 */ /* 0x002fe40000000000 */
[----:B------:R-:W-:-:S02]  /*2a70*/  SEL R11, R11, RZ, P0 ;  /* 0x000000ff0b0b7207 */ /* 0x000fc40000000000 */
[----:B------:R-:W-:Y:S01]  /*2a80*/  LOP3.LUT R10, R10, R0, RZ, 0x3c, !PT ;  /* 0x000000000a0a7212 */ /* 0x000fe200078e3cff */
[----:B------:R-:W-:Y:S02]  /*2a90*/  UIADD3 UR26, UPT, UPT, UR50, UR5, URZ ;  /* 0x00000005321a7290 */ /* 0x000fe4000fffe0ff */
[----:B------:R-:W-:Y:S01]  /*2aa0*/  UIADD3 UR20, UPT, UPT, UR51, UR4, URZ ;  /* 0x0000000433147290 */ /* 0x000fe2000fffe0ff */
[----:B------:R-:W-:Y:S11]  /*2ab0*/  BRA.U UP1, `(.L_x_47) ;  /* 0xffffffed01847547 */ /* 0x000ff6000b83ffff */
[----:B------:R-:W-:Y:S01]  /*2ac0*/  UIADD3 UR7, UPT, UPT, UR6, 0x40, URZ ;  /* 0x0000004006077890 */ /* 0x000fe2000fffe0ff */
[----:B------:R-:W-:-:S03]  /*2ad0*/  SHF.L.U32 R2, R12, 0x1f, RZ ;  /* 0x0000001f0c027819 */ /* 0x000fc600000006ff */
[----:B------:R-:W-:-:S09]  /*2ae0*/  ULEA UR4, UR15, UR7, 0x3 ;  /* 0x000000070f047291 */ /* 0x000fd2000f8e18ff */
[----:B------:R-:W1:Y:S02]  /*2af0*/  SYNCS.PHASECHK.TRANS64.TRYWAIT P0, [UR4], R2 ;  /* 0x00000002ff0075a7 */ /* 0x000e640008001104 */
[----:B-1----:R-:W-:Y:S05]  /*2b00*/  @!P0 BRA `(.L_x_48) ;  /* 0x0000008c000c8947 */ /* 0x002fea0003800000 */
.L_x_166:
[----:B------:R-:W-:-:S04]  /*2b10*/  UIADD3 UR4, UPT, UPT, UR15, 0x1, URZ ;  /* 0x000000010f047890 */ /* 0x000fc8000fffe0ff */
[----:B------:R-:W-:-:S04]  /*2b20*/  UISETP.NE.AND UP0, UPT, UR4, 0x8, UPT ;  /* 0x000000080400788c */ /* 0x000fc8000bf05270 */
[----:B------:R-:W-:Y:S02]  /*2b30*/  USEL UR6, URZ, 0x1, UP0 ;  /* 0x00000001ff067887 */ /* 0x000fe40008000000 */
[----:B------:R-:W-:-:S04]  /*2b40*/  USEL UR4, UR4, URZ, UP0 ;  /* 0x000000ff04047287 */ /* 0x000fc80008000000 */
[----:B------:R-:W-:Y:S01]  /*2b50*/  ULEA UR5, UR4, UR7, 0x3 ;  /* 0x0000000704057291 */ /* 0x000fe2000f8e18ff */
[----:B-1----:R-:W-:-:S04]  /*2b60*/  LOP3.LUT R2, R12, UR6, RZ, 0x3c, !PT ;  /* 0x000000060c027c12 */ /* 0x002fc8000f8e3cff */
[----:B------:R-:W-:-:S04]  /*2b70*/  SHF.L.U32 R3, R2, 0x1f, RZ ;  /* 0x0000001f02037819 */ /* 0x000fc800000006ff */
[----:B------:R-:W1:Y:S02]  /*2b80*/  SYNCS.PHASECHK.TRANS64.TRYWAIT P0, [UR5], R3 ;  /* 0x00000003ff0075a7 */ /* 0x000e640008001105 */
[----:B-1----:R-:W-:Y:S05]  /*2b90*/  @!P0 BRA `(.L_x_49) ;  /* 0x0000008c00008947 */ /* 0x002fea0003800000 */
.L_x_168:
[----:B------:R-:W-:-:S04]  /*2ba0*/  UIADD3 UR4, UPT, UPT, UR4, 0x1, URZ ;  /* 0x0000000104047890 */ /* 0x000fc8000fffe0ff */
[----:B------:R-:W-:-:S04]  /*2bb0*/  UISETP.NE.AND UP0, UPT, UR4, 0x8, UPT ;  /* 0x000000080400788c */ /* 0x000fc8000bf05270 */
[----:B------:R-:W-:Y:S02]  /*2bc0*/  USEL UR6, URZ, 0x1, UP0 ;  /* 0x00000001ff067887 */ /* 0x000fe40008000000 */
[----:B------:R-:W-:-:S04]  /*2bd0*/  USEL UR4, UR4, URZ, UP0 ;  /* 0x000000ff04047287 */ /* 0x000fc80008000000 */
[----:B------:R-:W-:Y:S01]  /*2be0*/  ULEA UR5, UR4, UR7, 0x3 ;  /* 0x0000000704057291 */ /* 0x000fe2000f8e18ff */
[----:B------:R-:W-:-:S04]  /*2bf0*/  LOP3.LUT R2, R2, UR6, RZ, 0x3c, !PT ;  /* 0x0000000602027c12 */ /* 0x000fc8000f8e3cff */
[----:B-1----:R-:W-:-:S04]  /*2c00*/  SHF.L.U32 R3, R2, 0x1f, RZ ;  /* 0x0000001f02037819 */ /* 0x002fc800000006ff */
[----:B------:R-:W1:Y:S02]  /*2c10*/  SYNCS.PHASECHK.TRANS64.TRYWAIT P0, [UR5], R3 ;  /* 0x00000003ff0075a7 */ /* 0x000e640008001105 */
[----:B-1----:R-:W-:Y:S05]  /*2c20*/  @!P0 BRA `(.L_x_50) ;  /* 0x0000008800f48947 */ /* 0x002fea0003800000 */
.L_x_170:
        /* <DEDUP_REMOVED lines=9> */
.L_x_172:
        /* <DEDUP_REMOVED lines=9> */
.L_x_174:
        /* <DEDUP_REMOVED lines=9> */
.L_x_176:
        /* <DEDUP_REMOVED lines=9> */
.L_x_178:
[----:B------:R-:W-:-:S04]  /*2e70*/  UIADD3 UR4, UPT, UPT, UR4, 0x1, URZ ;  /* 0x0000000104047890 */ /* 0x000fc8000fffe0ff */
[----:B------:R-:W-:-:S04]  /*2e80*/  UISETP.NE.AND UP0, UPT, UR4, 0x8, UPT ;  /* 0x000000080400788c */ /* 0x000fc8000bf05270 */
[----:B------:R-:W-:Y:S02]  /*2e90*/  USEL UR5, URZ, 0x1, UP0 ;  /* 0x00000001ff057887 */ /* 0x000fe40008000000 */
[----:B------:R-:W-:-:S04]  /*2ea0*/  USEL UR4, UR4, URZ, UP0 ;  /* 0x000000ff04047287 */ /* 0x000fc80008000000 */
[----:B------:R-:W-:Y:S01]  /*2eb0*/  ULEA UR4, UR4, UR7, 0x3 ;  /* 0x0000000704047291 */ /* 0x000fe2000f8e18ff */
[----:B------:R-:W-:-:S04]  /*2ec0*/  LOP3.LUT R2, R2, UR5, RZ, 0x3c, !PT ;  /* 0x0000000502027c12 */ /* 0x000fc8000f8e3cff */
[----:B------:R-:W-:Y:S01]  /*2ed0*/  SHF.L.U32 R2, R2, 0x1f, RZ ;  /* 0x0000001f02027819 */ /* 0x000fe200000006ff */
[----:B-1----:R-:W-:-:S07]  /*2ee0*/  IMAD.U32 R0, RZ, RZ, UR4 ;  /* 0x00000004ff007e24 */ /* 0x002fce000f8e00ff */
.L_x_55:
[----:B-1----:R1:W2:Y:S02]  /*2ef0*/  SYNCS.PHASECHK.TRANS64.TRYWAIT P0, [R0+URZ], R2 ;  /* 0x00000002000075a7 */ /* 0x0022a400080011ff */
[----:B--2---:R-:W-:Y:S05]  /*2f00*/  @!P0 NANOSLEEP.SYNCS 0x989680 ;  /* 0x009896800000895d */ /* 0x004fea0003900000 */
[----:B------:R-:W2:Y:S02]  /*2f10*/  @!P0 SYNCS.PHASECHK.TRANS64 P0, [R0+URZ], R2 ;  /* 0x00000002000085a7 */ /* 0x000ea400080010ff */
[----:B--2---:R-:W-:Y:S05]  /*2f20*/  @P0 EXIT ;  /* 0x000000000000094d */ /* 0x004fea0003800000 */
[----:B------:R-:W-:Y:S05]  /*2f30*/  BRA `(.L_x_55) ;  /* 0xfffffffc00ec7947 */ /* 0x000fea000383ffff */
.L_x_23:
[----:B------:R-:W-:-:S04]  /*2f40*/  UISETP.NE.AND UP0, UPT, UR52, URZ, UPT ;  /* 0x000000ff3400728c */ /* 0x000fc8000bf05270 */
[----:B------:R-:W-:-:S09]  /*2f50*/  UISETP.NE.OR UP0, UPT, UR18, 0x1, UP0 ;  /* 0x000000011200788c */ /* 0x000fd20008705670 */
[----:B------:R-:W-:Y:S05]  /*2f60*/  BRA.U UP0, `(.L_x_56) ;  /* 0x0000000500487547 */ /* 0x000fea000b800000 */
[----:B------:R-:W-:Y:S01]  /*2f70*/  ISETP.GE.U32.AND P2, PT, R0, 0x2, PT ;  /* 0x000000020000780c */ /* 0x000fe20003f46070 */
[----:B------:R-:W-:Y:S01]  /*2f80*/  IMAD.MOV.U32 R12, RZ, RZ, 0x1 ;  /* 0x00000001ff0c7424 */ /* 0x000fe200078e00ff */
[----:B------:R-:W-:Y:S02]  /*2f90*/  CS2R R10, SRZ ;  /* 0x00000000000a7805 */ /* 0x000fe4000001ff00 */
[----:B------:R-:W-:Y:S01]  /*2fa0*/  CS2R R8, SRZ ;  /* 0x0000000000087805 */ /* 0x000fe2000001ff00 */
[----:B------:R-:W-:Y:S01]  /*2fb0*/  UMOV UR6, 0x400 ;  /* 0x0000040000067882 */ /* 0x000fe20000000000 */
[----:B------:R-:W-:Y:S01]  /*2fc0*/  UMOV UR5, URZ ;  /* 0x000000ff00057c82 */ /* 0x000fe20008000000 */
[----:B------:R-:W-:-:S12]  /*2fd0*/  ULEA UR6, UR52, UR6, 0x18 ;  /* 0x0000000634067291 */ /* 0x000fd8000f8ec0ff */
.L_x_60:
[----:B------:R-:W-:Y:S02]  /*2fe0*/  LEA R2, R8, UR6, 0x3 ;  /* 0x0000000608027c11 */ /* 0x000fe4000f8e18ff */
[----:B------:R-:W-:-:S03]  /*2ff0*/  SHF.L.U32 R4, R9, 0x1f, RZ ;  /* 0x0000001f09047819 */ /* 0x000fc600000006ff */
[----:B------:R-:W-:Y:S01]  /*3000*/  VIADD R5, R2, 0x110 ;  /* 0x0000011002057836 */ /* 0x000fe20000000000 */
[----:B------:R-:W2:Y:S02]  /*3010*/  SYNCS.PHASECHK.TRANS64.TRYWAIT P0, [R2+URZ+0x100], R4 ;  /* 0x00010004020075a7 */ /* 0x000ea400080011ff */
[----:B--2---:R-:W-:Y:S05]  /*3020*/  @!P0 BRA `(.L_x_57) ;  /* 0x00000088006c8947 */ /* 0x004fea0003800000 */
.L_x_179:
[----:B------:R-:W-:Y:S01]  /*3030*/  ULEA UR4, UR5, UR6, 0x3 ;  /* 0x0000000605047291 */ /* 0x000fe2000f8e18ff */
[----:B--2---:R-:W-:Y:S01]  /*3040*/  PRMT R2, RZ, 0x654, R5 ;  /* 0x00000654ff027816 */ /* 0x004fe20000000005 */
[----:B------:R-:W-:Y:S01]  /*3050*/  @!P2 IMAD.MOV.U32 R4, RZ, RZ, 0x10 ;  /* 0x00000010ff04a424 */ /* 0x000fe200078e00ff */
[----:B------:R-:W-:Y:S01]  /*3060*/  SHF.L.U32 R5, R12, 0x1f, RZ ;  /* 0x0000001f0c057819 */ /* 0x000fe200000006ff */
[----:B------:R-:W-:Y:S01]  /*3070*/  UIADD3 UR7, UPT, UPT, UR4, 0xc0, URZ ;  /* 0x000000c004077890 */ /* 0x000fe2000fffe0ff */
[----:B------:R2:W-:Y:S05]  /*3080*/  SYNCS.ARRIVE.TRANS64.RED.A1T0 RZ, [R2+URZ], RZ ;  /* 0x000000ff02ff79a7 */ /* 0x0005ea00081004ff */
[----:B------:R-:W-:Y:S01]  /*3090*/  IMAD.U32 R6, RZ, RZ, UR7 ;  /* 0x00000007ff067e24 */ /* 0x000fe2000f8e00ff */
[----:B------:R-:W3:Y:S04]  /*30a0*/  SYNCS.PHASECHK.TRANS64.TRYWAIT P0, [UR4+0xd0], R5 ;  /* 0x0000d005ff0075a7 */ /* 0x000ee80008001104 */
[----:B------:R-:W-:Y:S01]  /*30b0*/  PRMT R6, R0, 0x654, R6 ;  /* 0x0000065400067816 */ /* 0x000fe20000000006 */
[----:B--23--:R-:W-:Y:S06]  /*30c0*/  @!P0 BRA `(.L_x_58) ;  /* 0x0000008800588947 */ /* 0x00cfec0003800000 */
.L_x_181:
[----:B------:R-:W-:Y:S01]  /*30d0*/  ULEA UR8, UR5, UR6, 0x4 ;  /* 0x0000000605087291 */ /* 0x000fe2000f8e20ff */
[----:B------:R-:W-:Y:S01]  /*30e0*/  SEL R3, R6, R3, !P2 ;  /* 0x0000000306037207 */ /* 0x000fe20005000000 */
[----:B------:R-:W-:Y:S01]  /*30f0*/  UIADD3 UR9, UPT, UPT, UR4, 0xc0, URZ ;  /* 0x000000c004097890 */ /* 0x000fe2000fffe0ff */
[----:B--2---:R-:W-:Y:S01]  /*3100*/  LEA R2, R11, UR6, 0x3 ;  /* 0x000000060b027c11 */ /* 0x004fe2000f8e18ff */
[----:B------:R-:W-:Y:S01]  /*3110*/  UIADD3 UR8, UPT, UPT, UR8, 0x130, URZ ;  /* 0x0000013008087890 */ /* 0x000fe2000fffe0ff */
[----:B------:R2:W-:Y:S01]  /*3120*/  @!P2 SYNCS.ARRIVE.TRANS64.RED RZ, [R3+URZ], R4 ;  /* 0x0000000403ffa9a7 */ /* 0x0005e200080004ff */
[----:B------:R-:W-:Y:S01]  /*3130*/  UIADD3 UR4, UPT, UPT, UR5, 0x1, URZ ;  /* 0x0000000105047890 */ /* 0x000fe2000fffe0ff */
[----:B------:R-:W-:-:S03]  /*3140*/  VIADD R8, R8, 0x1 ;  /* 0x0000000108087836 */ /* 0x000fc60000000000 */
[----:B------:R-:W-:Y:S02]  /*3150*/  UISETP.NE.AND UP0, UPT, UR4, 0x2, UPT ;  /* 0x000000020400788c */ /* 0x000fe4000bf05270 */
[----:B------:R-:W-:Y:S01]  /*3160*/  ISETP.NE.AND P0, PT, R8, 0x2, PT ;  /* 0x000000020800780c */ /* 0x000fe20003f05270 */
[----:B------:R-:W-:Y:S06]  /*3170*/  UGETNEXTWORKID.BROADCAST [UR8], [UR9] ;  /* 0x00000000080073ca */ /* 0x000fec0008000100 */
[----:B------:R-:W-:Y:S02]  /*3180*/  USEL UR7, URZ, 0x1, UP0 ;  /* 0x00000001ff077887 */ /* 0x000fe40008000000 */
[----:B------:R-:W-:-:S04]  /*3190*/  USEL UR5, UR4, URZ, UP0 ;  /* 0x000000ff04057287 */ /* 0x000fc80008000000 */
[----:B------:R-:W-:Y:S02]  /*31a0*/  LOP3.LUT R12, R12, UR7, RZ, 0x3c, !PT ;  /* 0x000000070c0c7c12 */ /* 0x000fe4000f8e3cff */
[----:B--2---:R-:W-:-:S04]  /*31b0*/  SHF.L.U32 R4, R10, 0x1f, RZ ;  /* 0x0000001f0a047819 */ /* 0x004fc800000006ff */
[----:B------:R-:W2:Y:S02]  /*31c0*/  SYNCS.PHASECHK.TRANS64.TRYWAIT P1, [R2+URZ+0xc0], R4 ;  /* 0x0000c004020075a7 */ /* 0x000ea400080211ff */
[----:B--2---:R-:W-:Y:S05]  /*31d0*/  @!P1 BRA `(.L_x_59) ;  /* 0x00000088002c9947 */ /* 0x004fea0003800000 */
.L_x_182:
[C---:B--2---:R-:W-:Y:S01]  /*31e0*/  LEA R4, R11.reuse, UR6, 0x4 ;  /* 0x000000060b047c11 */ /* 0x044fe2000f8e20ff */
[----:B------:R-:W-:Y:S01]  /*31f0*/  VIADD R2, R2, 0xd0 ;  /* 0x000000d002027836 */ /* 0x000fe20000000000 */
[----:B------:R-:W-:Y:S01]  /*3200*/  SEL R8, R8, RZ, P0 ;  /* 0x000000ff08087207 */ /* 0x000fe20000000000 */
[----:B------:R-:W-:-:S03]  /*3210*/  VIADD R11, R11, 0x1 ;  /* 0x000000010b0b7836 */ /* 0x000fc60000000000 */
[----:B------:R-:W2:Y:S01]  /*3220*/  LDS.128 R4, [R4+0x130] ;  /* 0x0001300004047984 */ /* 0x000ea20000000c00 */
[----:B------:R-:W-:Y:S02]  /*3230*/  PRMT R2, RZ, 0x654, R2 ;  /* 0x00000654ff027816 */ /* 0x000fe40000000002 */
[C---:B------:R-:W-:Y:S01]  /*3240*/  ISETP.NE.AND P1, PT, R11.reuse, 0x2, PT ;  /* 0x000000020b00780c */ /* 0x040fe20003f25270 */
[----:B------:R-:W-:Y:S01]  /*3250*/  @!PT LDS RZ, [RZ] ;  /* 0x00000000fffff984 */ /* 0x000fe20000000800 */
[----:B------:R-:W-:Y:S01]  /*3260*/  @!PT LDS RZ, [RZ] ;  /* 0x00000000fffff984 */ /* 0x000fe20000000800 */
[----:B------:R-:W-:Y:S01]  /*3270*/  @!PT LDS RZ, [RZ] ;  /* 0x00000000fffff984 */ /* 0x000fe20000000800 */
[----:B------:R-:W-:Y:S01]  /*3280*/  @!PT LDS RZ, [RZ] ;  /* 0x00000000fffff984 */ /* 0x000fe20000000800 */
[----:B------:R3:W-:Y:S06]  /*3290*/  MEMBAR.ALL.CTA ;  /* 0x0000000000007992 */ /* 0x0007ec0000008000 */
[----:B---3--:R-:W3:Y:S01]  /*32a0*/  FENCE.VIEW.ASYNC.S ;  /* 0x00000000000073c6 */ /* 0x008ee20000000000 */
[----:B------:R-:W-:Y:S01]  /*32b0*/  SEL R11, R11, RZ, P1 ;  /* 0x000000ff0b0b7207 */ /* 0x000fe20000800000 */
[----:B---3--:R3:W-:Y:S01]  /*32c0*/  SYNCS.ARRIVE.TRANS64.RED.A1T0 RZ, [R2+URZ], RZ ;  /* 0x000000ff02ff79a7 */ /* 0x0087e200081004ff */
[----:B--2---:R-:W-:-:S02]  /*32d0*/  LOP3.LUT P3, RZ, R6, 0x1, RZ, 0xc0, !PT ;  /* 0x0000000106ff7812 */ /* 0x004fc4000786c0ff */
[----:B------:R-:W-:-:S04]  /*32e0*/  SEL R4, RZ, 0x1, P1 ;  /* 0x00000001ff047807 */ /* 0x000fc80000800000 */
[----:B------:R-:W-:Y:S02]  /*32f0*/  LOP3.LUT R10, R10, R4, RZ, 0x3c, !PT ;  /* 0x000000040a0a7212 */ /* 0x000fe400078e3cff */
[----:B---3--:R-:W-:-:S04]  /*3300*/  SEL R2, RZ, 0x1, P0 ;  /* 0x00000001ff027807 */ /* 0x008fc80000000000 */
[----:B------:R-:W-:Y:S01]  /*3310*/  LOP3.LUT R9, R9, R2, RZ, 0x3c, !PT ;  /* 0x0000000209097212 */ /* 0x000fe200078e3cff */
[----:B------:R-:W-:Y:S06]  /*3320*/  @P3 BRA `(.L_x_60) ;  /* 0xfffffffc002c3947 */ /* 0x000fec000383ffff */
[----:B------:R-:W-:Y:S01]  /*3330*/  ULEA UR4, UR5, UR6, 0x3 ;  /* 0x0000000605047291 */ /* 0x000fe2000f8e18ff */
[----:B------:R-:W-:-:S08]  /*3340*/  SHF.L.U32 R2, R12, 0x1f, RZ ;  /* 0x0000001f0c027819 */ /* 0x000fd000000006ff */
[----:B------:R-:W2:Y:S02]  /*3350*/  SYNCS.PHASECHK.TRANS64 P0, [UR4+0xd0], R2 ;  /* 0x0000d002ff0075a7 */ /* 0x000ea40008001004 */
[----:B--2---:R-:W-:Y:S05]  /*3360*/  @P0 BRA `(.L_x_61) ;  /* 0x0000000000080947 */ /* 0x004fea0003800000 */
[----:B------:R-:W2:Y:S02]  /*3370*/  SYNCS.PHASECHK.TRANS64.TRYWAIT P0, [UR4+0xd0], R2 ;  /* 0x0000d002ff0075a7 */ /* 0x000ea40008001104 */
[----:B--2---:R-:W-:Y:S05]  /*3380*/  @!P0 BRA `(.L_x_62) ;  /* 0x0000008400d48947 */ /* 0x004fea0003800000 */
.L_x_61:
[----:B------:R-:W-:-:S04]  /*3390*/  UIADD3 UR7, UPT, UPT, UR5, 0x1, URZ ;  /* 0x0000000105077890 */ /* 0x000fc8000fffe0ff */
[----:B------:R-:W-:-:S04]  /*33a0*/  UISETP.NE.AND UP0, UPT, UR7, 0x2, UPT ;  /* 0x000000020700788c */ /* 0x000fc8000bf05270 */
[----:B------:R-:W-:Y:S02]  /*33b0*/  USEL UR8, URZ, 0x1, UP0 ;  /* 0x00000001ff087887 */ /* 0x000fe40008000000 */
[----:B------:R-:W-:-:S04]  /*33c0*/  USEL UR7, UR7, URZ, UP0 ;  /* 0x000000ff07077287 */ /* 0x000fc80008000000 */
[----:B------:R-:W-:Y:S01]  /*33d0*/  ULEA UR7, UR7, UR6, 0x3 ;  /* 0x0000000607077291 */ /* 0x000fe2000f8e18ff */
[----:B--2---:R-:W-:-:S04]  /*33e0*/  LOP3.LUT R2, R12, UR8, RZ, 0x3c, !PT ;  /* 0x000000080c027c12 */ /* 0x004fc8000f8e3cff */
[----:B------:R-:W-:-:S04]  /*33f0*/  SHF.L.U32 R0, R2, 0x1f, RZ ;  /* 0x0000001f02007819 */ /* 0x000fc800000006ff */
[----:B------:R-:W2:Y:S02]  /*3400*/  SYNCS.PHASECHK.TRANS64 P0, [UR7+0xd0], R0 ;  /* 0x0000d000ff0075a7 */ /* 0x000ea40008001007 */
[----:B-12---:R-:W-:Y:S05]  /*3410*/  @P0 EXIT ;  /* 0x000000000000094d */ /* 0x006fea0003800000 */
[----:B------:R-:W-:Y:S02]  /*3420*/  SHF.L.U32 R2, R2, 0x1f, RZ ;  /* 0x0000001f02027819 */ /* 0x000fe400000006ff */
[----:B------:R-:W-:-:S07]  /*3430*/  MOV R0, UR7 ;  /* 0x0000000700007c02 */ /* 0x000fce0008000f00 */
.L_x_63:
[----:B-1----:R1:W2:Y:S02]  /*3440*/  SYNCS.PHASECHK.TRANS64.TRYWAIT P0, [R0+URZ+0xd0], R2 ;  /* 0x0000d002000075a7 */ /* 0x0022a400080011ff */
[----:B--2---:R-:W-:Y:S05]  /*3450*/  @!P0 NANOSLEEP.SYNCS 0x989680 ;  /* 0x009896800000895d */ /* 0x004fea0003900000 */
[----:B------:R-:W2:Y:S02]  /*3460*/  @!P0 SYNCS.PHASECHK.TRANS64 P0, [R0+URZ+0xd0], R2 ;  /* 0x0000d002000085a7 */ /* 0x000ea400080010ff */
[----:B--2---:R-:W-:Y:S05]  /*3470*/  @P0 EXIT ;  /* 0x000000000000094d */ /* 0x004fea0003800000 */
[----:B------:R-:W-:Y:S05]  /*3480*/  BRA `(.L_x_63) ;  /* 0xfffffffc00ec7947 */ /* 0x000fea000383ffff */
.L_x_56:
[----:B------:R-:W-:Y:S05]  /*3490*/  BRA.U UP5, `(.L_x_64) ;  /* 0x0000001505ac7547 */ /* 0x000fea000b800000 */
[----:B------:R-:W-:Y:S01]  /*34a0*/  UMOV UR5, 0x40 ;  /* 0x0000004000057882 */ /* 0x000fe20000000000 */
[----:B------:R-:W-:Y:S01]  /*34b0*/  NOP ;  /* 0x0000000000007918 */ /* 0x000fe20000000000 */
[----:B------:R-:W-:Y:S01]  /*34c0*/  ULEA UR5, UR52, UR5, 0x18 ;  /* 0x0000000534057291 */ /* 0x000fe2000f8ec0ff */
[----:B------:R-:W-:Y:S02]  /*34d0*/  UMOV UR6, 0x400 ;  /* 0x0000040000067882 */ /* 0x000fe40000000000 */
[----:B------:R-:W-:-:S06]  /*34e0*/  ULEA UR6, UR52, UR6, 0x18 ;  /* 0x0000000634067291 */ /* 0x000fcc000f8ec0ff */
[----:B------:R-:W2:Y:S02]  /*34f0*/  LDS.U8 R0, [UR5+0x1c] ;  /* 0x00001c05ff007984 */ /* 0x000ea40008000000 */
[----:B--2---:R-:W-:-:S13]  /*3500*/  ISETP.NE.AND P0, PT, R0, RZ, PT ;  /* 0x000000ff0000720c */ /* 0x004fda0003f05270 */
[----:B------:R-:W-:Y:S05]  /*3510*/  @P0 BRA `(.L_x_65) ;  /* 0x0000000000580947 */ /* 0x000fea0003800000 */
[----:B------:R-:W-:-:S13]  /*3520*/  ELECT P0, URZ, PT ;  /* 0x0000000000ff782f */ /* 0x000fda0003800000 */
[----:B------:R-:W-:Y:S05]  /*3530*/  @!P0 BRA `(.L_x_66) ;  /* 0x0000000000608947 */ /* 0x000fea0003800000 */
[----:B------:R-:W-:Y:S01]  /*3540*/  UMOV UR4, 0x10 ;  /* 0x0000001000047882 */ /* 0x000fe20000000000 */
[----:B------:R-:W-:Y:S01]  /*3550*/  HFMA2 R0, -RZ, RZ, 0, 5.9604644775390625e-08 ;  /* 0x00000001ff007431 */ /* 0x000fe200000001ff */
[----:B------:R-:W-:-:S03]  /*3560*/  MOV R3, 0xffff ;  /* 0x0000ffff00037802 */ /* 0x000fc60000000f00 */
[----:B------:R-:W-:Y:S04]  /*3570*/  DEPBAR.LE SB2, 0x36 ;  /* 0x0000ad800000791a */ /* 0x000fe80000000000 */
[----:B------:R-:W2:Y:S02]  /*3580*/  UTCATOMSWS.FIND_AND_SET.ALIGN UP0, UR4, UR4 ;  /* 0x00000004000475e3 */ /* 0x000ea40008000800 */
[----:B--2---:R-:W-:Y:S01]  /*3590*/  MOV R4, UR4 ;  /* 0x0000000400047c02 */ /* 0x004fe20008000f00 */
[----:B------:R-:W-:Y:S06]  /*35a0*/  BRA.U UP0, `(.L_x_67) ;  /* 0x0000000100187547 */ /* 0x000fec000b800000 */
.L_x_68:
[----:B------:R-:W-:Y:S05]  /*35b0*/  NANOSLEEP 0x64 ;  /* 0x000000640000795d */ /* 0x000fea0003800000 */
[----:B------:R-:W-:-:S05]  /*35c0*/  UMOV UR4, 0x10 ;  /* 0x0000001000047882 */ /* 0x000fca0000000000 */
[----:B------:R-:W-:Y:S04]  /*35d0*/  DEPBAR.LE SB2, 0x36 ;  /* 0x0000ad800000791a */ /* 0x000fe80000000000 */
[----:B------:R-:W2:Y:S02]  /*35e0*/  UTCATOMSWS.FIND_AND_SET.ALIGN UP0, UR4, UR4 ;  /* 0x00000004000475e3 */ /* 0x000ea40008000800 */
[----:B--2---:R-:W-:Y:S01]  /*35f0*/  MOV R4, UR4 ;  /* 0x0000000400047c02 */ /* 0x004fe20008000f00 */
[----:B------:R-:W-:Y:S05]  /*3600*/  BRA.U !UP0, `(.L_x_68) ;  /* 0xfffffffd08e87547 */ /* 0x000fea000b83ffff */
.L_x_67:
[-C--:B------:R-:W-:Y:S02]  /*3610*/  SHF.L.U32 R3, R3, R4.reuse, RZ ;  /* 0x0000000403037219 */ /* 0x080fe400000006ff */
[----:B------:R-:W-:Y:S01]  /*3620*/  SHF.L.U32 R0, R0, R4, RZ ;  /* 0x0000000400007219 */ /* 0x000fe200000006ff */
[----:B------:R-:W-:Y:S02]  /*3630*/  IMAD.SHL.U32 R4, R4, 0x20, RZ ;  /* 0x0000002004047824 */ /* 0x000fe400078e00ff */
[----:B------:R2:W-:Y:S04]  /*3640*/  ATOMS.OR RZ, [UR5+0x14], R3 ;  /* 0x00001403ffff798c */ /* 0x0005e8000b000005 */
[----:B------:R2:W-:Y:S04]  /*3650*/  ATOMS.OR RZ, [UR5+0x18], R0 ;  /* 0x00001800ffff798c */ /* 0x0005e8000b000005 */
[----:B------:R2:W-:Y:S01]  /*3660*/  STS [UR6+0x150], R4 ;  /* 0x00015004ff007988 */ /* 0x0005e20008000806 */
[----:B------:R-:W-:Y:S05]  /*3670*/  BRA `(.L_x_66) ;  /* 0x0000000000107947 */ /* 0x000fea0003800000 */
.L_x_65:
[----:B------:R-:W-:Y:S02]  /*3680*/  MOV R0, 0xffffffff ;  /* 0xffffffff00007802 */ /* 0x000fe40000000f00 */
[----:B------:R-:W-:-:S03]  /*3690*/  MOV R4, 0x36c0 ;  /* 0x000036c000047802 */ /* 0x000fc60000000f00 */
[----:B------:R2:W-:Y:S04]  /*36a0*/  STS [UR6+0x150], R0 ;  /* 0x00015000ff007988 */ /* 0x0005e80008000806 */
[----:B-12--5:R-:W-:Y:S05]  /*36b0*/  CALL.REL.NOINC `($__internal_1_$__cuda_sm10x_tcgen05_guardrail_trap_phase_invalid_during_alloc) ;  /* 0x0000008800d47944 */ /* 0x026fea0003c00000 */
.L_x_66:
[----:B------:R-:W-:Y:S05]  /*36c0*/  WARPSYNC.ALL ;  /* 0x0000000000007948 */ /* 0x000fea0003800000 */
[----:B------:R-:W3:Y:S01]  /*36d0*/  S2UR UR35, SR_CgaCtaId ;  /* 0x00000000002379c3 */ /* 0x000ee20000008800 */
[----:B------:R-:W-:Y:S01]  /*36e0*/  UMOV UR4, 0x400 ;  /* 0x0000040000047882 */ /* 0x000fe20000000000 */
[----:B------:R-:W-:-:S06]  /*36f0*/  NOP ;  /* 0x0000000000007918 */ /* 0x000fcc0000000000 */
[----:B------:R-:W-:Y:S06]  /*3700*/  BAR.ARV 0x6, 0xa0 ;  /* 0x0182800000007b1d */ /* 0x000fec0000002000 */
[----:B------:R-:W4:Y:S01]  /*3710*/  LDCU UR11, c[0x0][0x38c] ;  /* 0x00007180ff0b77ac */ /* 0x000f220008000800 */
[----:B------:R-:W-:Y:S01]  /*3720*/  LOP3.LUT R2, R2, 0xffff, RZ, 0xc0, !PT ;  /* 0x0000ffff02027812 */ /* 0x000fe200078ec0ff */
[----:B------:R-:W-:Y:S01]  /*3730*/  IMAD.MOV.U32 R10, RZ, RZ, 0x1 ;  /* 0x00000001ff0a7424 */ /* 0x000fe200078e00ff */
[----:B------:R-:W-:Y:S01]  /*3740*/  CS2R R8, SRZ ;  /* 0x0000000000087805 */ /* 0x000fe2000001ff00 */
[----:B--2---:R-:W-:Y:S01]  /*3750*/  IMAD.MOV.U32 R3, RZ, RZ, RZ ;  /* 0x000000ffff037224 */ /* 0x004fe200078e00ff */
[----:B------:R-:W-:Y:S01]  /*3760*/  R2UR UR43, R2 ;  /* 0x00000000022b72ca */ /* 0x000fe200000e0000 */
[----:B------:R-:W2:Y:S01]  /*3770*/  LDCU UR63, c[0x0][0x370] ;  /* 0x00006e00ff3f77ac */ /* 0x000ea20008000800 */
[----:B---3--:R-:W-:-:S02]  /*3780*/  ULEA UR35, UR35, UR4, 0x18 ;  /* 0x0000000423237291 */ /* 0x008fc4000f8ec0ff */
[----:B------:R-:W-:Y:S02]  /*3790*/  UISETP.GE.AND UP5, UPT, UR42, 0x1, UPT ;  /* 0x000000012a00788c */ /* 0x000fe4000bfa6270 */
[----:B------:R-:W-:Y:S02]  /*37a0*/  UIADD3 UR6, UPT, UPT, UR35, 0x3300, URZ ;  /* 0x0000330023067890 */ /* 0x000fe4000fffe0ff */
[----:B------:R-:W-:Y:S02]  /*37b0*/  UIADD3 UR5, UPT, UPT, UR35, 0x23300, URZ ;  /* 0x0002330023057890 */ /* 0x000fe4000fffe0ff */
[----:B----4-:R-:W-:Y:S01]  /*37c0*/  UIADD3 UR11, UPT, UPT, UR11, 0xff, URZ ;  /* 0x000000ff0b0b7890 */ /* 0x010fe2000fffe0ff */
[----:B------:R-:W3:Y:S01]  /*37d0*/  LDS R0, [UR35+0x150] ;  /* 0x00015023ff007984 */ /* 0x000ee20008000800 */
[----:B------:R-:W-:Y:S02]  /*37e0*/  UIADD3 UR4, UPT, UPT, UR35, 0x33300, URZ ;  /* 0x0003330023047890 */ /* 0x000fe4000fffe0ff */
[----:B------:R-:W-:-:S02]  /*37f0*/  UIADD3 UR7, UPT, UPT, UR35, 0x35300, URZ ;  /* 0x0003530023077890 */ /* 0x000fc4000fffe0ff */
[----:B------:R-:W-:Y:S02]  /*3800*/  USHF.R.S32.HI UR9, URZ, 0x1f, UR11 ;  /* 0x0000001fff097899 */ /* 0x000fe4000801140b */
[----:B------:R-:W-:Y:S02]  /*3810*/  USHF.R.U32.HI UR10, URZ, 0x4, UR6 ;  /* 0x00000004ff0a7899 */ /* 0x000fe40008011606 */
[----:B------:R-:W-:Y:S02]  /*3820*/  USHF.R.U32.HI UR8, URZ, 0x4, UR5 ;  /* 0x00000004ff087899 */ /* 0x000fe40008011605 */
[----:B------:R-:W-:Y:S02]  /*3830*/  USHF.R.U32.HI UR6, URZ, 0x4, UR4 ;  /* 0x00000004ff067899 */ /* 0x000fe40008011604 */
[----:B------:R-:W-:Y:S02]  /*3840*/  USHF.R.U32.HI UR5, URZ, 0x4, UR7 ;  /* 0x00000004ff057899 */ /* 0x000fe40008011607 */
[----:B------:R-:W-:-:S02]  /*3850*/  ULEA.HI UR4, UR9, UR11, URZ, 0x8 ;  /* 0x0000000b09047291 */ /* 0x000fc4000f8f40ff */
[----:B------:R-:W-:Y:S02]  /*3860*/  ULOP3.LUT UR6, UR6, 0x3fff, URZ, 0xc0, !UPT ;  /* 0x00003fff06067892 */ /* 0x000fe4000f8ec0ff */
[----:B------:R-:W-:Y:S02]  /*3870*/  ULOP3.LUT UR5, UR5, 0x3fff, URZ, 0xc0, !UPT ;  /* 0x00003fff05057892 */ /* 0x000fe4000f8ec0ff */
[----:B------:R-:W-:Y:S02]  /*3880*/  USHF.R.S32.HI UR64, URZ, 0x8, UR4 ;  /* 0x00000008ff407899 */ /* 0x000fe40008011404 */
[----:B------:R-:W-:Y:S02]  /*3890*/  ULOP3.LUT UR56, UR6, 0x10000, URZ, 0xfc, !UPT ;  /* 0x0001000006387892 */ /* 0x000fe4000f8efcff */
[----:B------:R-:W-:Y:S02]  /*38a0*/  ULOP3.LUT UR57, UR5, 0x10000, URZ, 0xfc, !UPT ;  /* 0x0001000005397892 */ /* 0x000fe4000f8efcff */
[----:B------:R-:W-:-:S02]  /*38b0*/  UISETP.LT.AND UP0, UPT, UR64, 0x1, UPT ;  /* 0x000000014000788c */ /* 0x000fc4000bf01270 */
[----:B------:R-:W-:Y:S02]  /*38c0*/  ULOP3.LUT UR10, UR10, 0x3fff, URZ, 0xc0, !UPT ;  /* 0x00003fff0a0a7892 */ /* 0x000fe4000f8ec0ff */
[----:B------:R-:W-:Y:S02]  /*38d0*/  ULOP3.LUT UR8, UR8, 0x3fff, URZ, 0xc0, !UPT ;  /* 0x00003fff08087892 */ /* 0x000fe4000f8ec0ff */
[----:B------:R-:W-:Y:S01]  /*38e0*/  USEL UR69, UR64, 0x1, !UP0 ;  /* 0x0000000140457887 */ /* 0x000fe2000c000000 */
[----:B------:R-:W4:Y:S01]  /*38f0*/  LDCU UR62, c[0x0][0x374] ;  /* 0x00006e80ff3e77ac */ /* 0x000f220008000800 */
[----:B------:R-:W-:Y:S01]  /*3900*/  ULOP3.LUT UR54, UR10, 0x10000, URZ, 0xfc, !UPT ;  /* 0x000100000a367892 */ /* 0x000fe2000f8efcff */
[----:B---3--:R-:W-:Y:S01]  /*3910*/  R2UR UR30, R0 ;  /* 0x00000000001e72ca */ /* 0x008fe200000e0000 */
[----:B------:R-:W-:Y:S02]  /*3920*/  ULOP3.LUT UR55, UR8, 0x10000, URZ, 0xfc, !UPT ;  /* 0x0001000008377892 */ /* 0x000fe4000f8efcff */
[----:B------:R-:W-:-:S02]  /*3930*/  UIADD3 UR69, UPT, UPT, -UR69, URZ, URZ ;  /* 0x000000ff45457290 */ /* 0x000fc4000fffe1ff */
[----:B------:R-:W-:Y:S01]  /*3940*/  UISETP.NE.AND UP4, UPT, UR42, 0x1, UPT ;  /* 0x000000012a00788c */ /* 0x000fe2000bf85270 */
[----:B------:R-:W-:Y:S01]  /*3950*/  UMOV UR61, URZ ;  /* 0x000000ff003d7c82 */ /* 0x000fe20008000000 */
[----:B------:R-:W-:-:S06]  /*3960*/  UMOV UR33, URZ ;  /* 0x000000ff00217c82 */ /* 0x000fcc0008000000 */
[----:B------:R-:W-:Y:S02]  /*3970*/  UIADD3 UR46, UPT, UPT, UR30, 0x80, URZ ;  /* 0x000000801e2e7890 */ /* 0x000fe4000fffe0ff */
[----:B------:R-:W-:Y:S02]  /*3980*/  UIADD3 UR52, UPT, UPT, UR30, 0x84, URZ ;  /* 0x000000841e347890 */ /* 0x000fe4000fffe0ff */
[----:B------:R-:W-:Y:S02]  /*3990*/  UIADD3 UR50, UPT, UPT, UR30, -0x7fffff80, URZ ;  /* 0x800000801e327890 */ /* 0x000fe4000fffe0ff */
[----:B------:R-:W-:Y:S02]  /*39a0*/  UIADD3 UR48, UPT, UPT, UR30, -0x7fffff7c, URZ ;  /* 0x800000841e307890 */ /* 0x000fe4000fffe0ff */
[----:B------:R-:W-:Y:S02]  /*39b0*/  USHF.R.U32.HI UR4, URZ, 0x11, UR46 ;  /* 0x00000011ff047899 */ /* 0x000fe4000801162e */
[----:B------:R-:W-:-:S02]  /*39c0*/  USHF.R.U32.HI UR7, URZ, 0x11, UR50 ;  /* 0x00000011ff077899 */ /* 0x000fc40008011632 */
[----:B------:R-:W-:Y:S02]  /*39d0*/  USHF.R.U32.HI UR6, URZ, 0x11, UR52 ;  /* 0x00000011ff067899 */ /* 0x000fe40008011634 */
[----:B------:R-:W-:Y:S02]  /*39e0*/  USHF.R.U32.HI UR5, URZ, 0x11, UR48 ;  /* 0x00000011ff057899 */ /* 0x000fe40008011630 */
[----:B------:R-:W-:Y:S02]  /*39f0*/  ULOP3.LUT UR4, UR4, 0x6000, URZ, 0xc0, !UPT ;  /* 0x0000600004047892 */ /* 0x000fe4000f8ec0ff */
[----:B------:R-:W-:Y:S02]  /*3a00*/  ULOP3.LUT UR7, UR7, 0x6000, URZ, 0xc0, !UPT ;  /* 0x0000600007077892 */ /* 0x000fe4000f8ec0ff */
[----:B------:R-:W-:Y:S02]  /*3a10*/  ULOP3.LUT UR6, UR6, 0x6000, URZ, 0xc0, !UPT ;  /* 0x0000600006067892 */ /* 0x000fe4000f8ec0ff */
[----:B------:R-:W-:-:S02]  /*3a20*/  ULOP3.LUT UR5, UR5, 0x6000, URZ, 0xc0, !UPT ;  /* 0x0000600005057892 */ /* 0x000fc4000f8ec0ff */
[----:B------:R-:W-:Y:S02]  /*3a30*/  UIADD3 UR70, UPT, UPT, UR30, 0x88, URZ ;  /* 0x000000881e467890 */ /* 0x000fe4000fffe0ff */
[----:B------:R-:W-:Y:S02]  /*3a40*/  ULOP3.LUT UR68, UR4, 0x890, URZ, 0xfc, !UPT ;  /* 0x0000089004447892 */ /* 0x000fe4000f8efcff */
[----:B------:R-:W-:Y:S02]  /*3a50*/  ULOP3.LUT UR67, UR7, 0x890, URZ, 0xfc, !UPT ;  /* 0x0000089007437892 */ /* 0x000fe4000f8efcff */
[----:B------:R-:W-:Y:S02]  /*3a60*/  ULOP3.LUT UR66, UR6, 0x890, URZ, 0xfc, !UPT ;  /* 0x0000089006427892 */ /* 0x000fe4000f8efcff */
[----:B--2-4-:R-:W-:-:S12]  /*3a70*/  ULOP3.LUT UR65, UR5, 0x890, URZ, 0xfc, !UPT ;  /* 0x0000089005417892 */ /* 0x014fd8000f8efcff */
.L_x_77:
[C---:B------:R-:W-:Y:S02]  /*3a80*/  LEA R2, R9.reuse, UR35, 0x3 ;  /* 0x0000002309027c11 */ /* 0x040fe4000f8e18ff */
[----:B------:R-:W-:Y:S02]  /*3a90*/  SHF.L.U32 R0, R8, 0x1f, RZ ;  /* 0x0000001f08007819 */ /* 0x000fe400000006ff */
[----:B------:R-:W-:Y:S02]  /*3aa0*/  LEA R4, R9, UR35, 0x4 ;  /* 0x0000002309047c11 */ /* 0x000fe4000f8e20ff */
[----:B--2---:R-:W2:Y:S02]  /*3ab0*/  SYNCS.PHASECHK.TRANS64.TRYWAIT P0, [R2+URZ+0xc0], R0 ;  /* 0x0000c000020075a7 */ /* 0x004ea400080011ff */
[----:B--2-4-:R-:W-:Y:S05]  /*3ac0*/  @!P0 BRA `(.L_x_69) ;  /* 0x00000080001c8947 */ /* 0x014fea0003800000 */
.L_x_184:
[----:B------:R-:W3:Y:S01]  /*3ad0*/  LDS.128 R4, [R4+0x130] ;  /* 0x0001300004047984 */ /* 0x000ee20000000c00 */
[----:B------:R-:W-:Y:S01]  /*3ae0*/  @!PT LDS RZ, [RZ] ;  /* 0x00000000fffff984 */ /* 0x000fe20000000800 */
[----:B------:R-:W-:Y:S01]  /*3af0*/  @!PT LDS RZ, [RZ] ;  /* 0x00000000fffff984 */ /* 0x000fe20000000800 */
[----:B------:R-:W-:Y:S01]  /*3b00*/  @!PT LDS RZ, [RZ] ;  /* 0x00000000fffff984 */ /* 0x000fe20000000800 */
[----:B------:R-:W-:Y:S01]  /*3b10*/  @!PT LDS RZ, [RZ] ;  /* 0x00000000fffff984 */ /* 0x000fe20000000800 */
[----:B------:R4:W-:Y:S06]  /*3b20*/  MEMBAR.ALL.CTA ;  /* 0x0000000000007992 */ /* 0x0009ec0000008000 */
[----:B----4-:R-:W4:Y:S01]  /*3b30*/  FENCE.VIEW.ASYNC.S ;  /* 0x00000000000073c6 */ /* 0x010f220000000000 */
[----:B---3--:R-:W-:-:S13]  /*3b40*/  LOP3.LUT P0, RZ, R6, 0x1, RZ, 0xc0, !PT ;  /* 0x0000000106ff7812 */ /* 0x008fda000780c0ff */
[----:B----4-:R-:W-:Y:S01]  /*3b50*/  VOTEU.ANY UP3, P0 ;  /* 0x0000000000ff7886 */ /* 0x010fe20000060100 */
[----:B------:R-:W-:-:S13]  /*3b60*/  PLOP3.LUT P0, PT, PT, PT, UP3, 0x80, 0x8 ;  /* 0x000000000008781c */ /* 0x000fda0003f0f038 */
[----:B--2---:R-:W-:Y:S02]  /*3b70*/  @P0 MOV R0, R4 ;  /* 0x0000000400000202 */ /* 0x004fe40000000f00 */
[----:B------:R-:W-:Y:S02]  /*3b80*/  @P0 LOP3.LUT R4, R5, 0xffff, RZ, 0xc0, !PT ;  /* 0x0000ffff05040812 */ /* 0x000fe400078ec0ff */
[----:B------:R-:W-:Y:S01]  /*3b90*/  @P0 R2UR UR5, R0 ;  /* 0x00000000000502ca */ /* 0x000fe200000e0000 */
[----:B------:R-:W-:Y:S01]  /*3ba0*/  VIADD R0, R2, 0xd0 ;  /* 0x000000d002007836 */ /* 0x000fe20000000000 */
[----:B------:R-:W-:-:S04]  /*3bb0*/  @P0 R2UR UR4, R4 ;  /* 0x00000000040402ca */ /* 0x000fc800000e0000 */
[----:B------:R-:W-:-:S04]  /*3bc0*/  PRMT R0, RZ, 0x654, R0 ;  /* 0x00000654ff007816 */ /* 0x000fc80000000000 */
[----:B------:R2:W-:Y:S03]  /*3bd0*/  SYNCS.ARRIVE.TRANS64.RED.A1T0 RZ, [R0+URZ], RZ ;  /* 0x000000ff00ff79a7 */ /* 0x0005e600081004ff */
[----:B------:R-:W-:Y:S02]  /*3be0*/  @UP3 UMOV UR60, UR5 ;  /* 0x00000005003c3c82 */ /* 0x000fe40008000000 */
[----:B------:R-:W-:Y:S01]  /*3bf0*/  @UP3 UMOV UR58, UR4 ;  /* 0x00000004003a3c82 */ /* 0x000fe20008000000 */
[----:B------:R-:W-:Y:S05]  /*3c00*/  BRA.U !UP5, `(.L_x_70) ;  /* 0x000000010dd07547 */ /* 0x000fea000b800000 */
[----:B------:R-:W3:Y:S01]  /*3c10*/  LDCU.128 UR12, c[0x0][0xf10] ;  /* 0x0001e200ff0c77ac */ /* 0x000ee20008000c00 */
[----:B------:R-:W4:Y:S01]  /*3c20*/  LDCU UR21, c[0x0][0xf20] ;  /* 0x0001e400ff1577ac */ /* 0x000f220008000800 */
[----:B------:R-:W1:Y:S01]  /*3c30*/  LDCU UR20, c[0x0][0xf0c] ;  /* 0x0001e180ff1477ac */ /* 0x000e620008000800 */
[----:B------:R-:W2:Y:S01]  /*3c40*/  LDCU.64 UR8, c[0x0][0xf28] ;  /* 0x0001e500ff0877ac */ /* 0x000ea20008000a00 */
[----:B---3--:R-:W-:Y:S02]  /*3c50*/  UIMAD.WIDE.U32 UR6, UR62, UR15, URZ ;  /* 0x0000000f3e0672a5 */ /* 0x008fe4000f8e00ff */
[----:B------:R-:W-:Y:S02]  /*3c60*/  UIMAD.WIDE.U32 UR4, UR63, UR12, URZ ;  /* 0x0000000c3f0472a5 */ /* 0x000fe4000f8e00ff */
[----:B------:R-:W-:Y:S02]  /*3c70*/  UISETP.NE.AND UP0, UPT, UR14, 0x1, UPT ;  /* 0x000000010e00788c */ /* 0x000fe4000bf05270 */
[----:B------:R-:W-:Y:S01]  /*3c80*/  UIMAD.WIDE.U32 UR18, UR58, UR15, URZ ;  /* 0x0000000f3a1272a5 */ /* 0x000fe2000f8e00ff */
[----:B------:R-:W-:-:S02]  /*3c90*/  UMOV UR6, UR7 ;  /* 0x0000000700067c82 */ /* 0x000fc40008000000 */
[----:B------:R-:W-:Y:S01]  /*3ca0*/  UMOV UR4, UR5 ;  /* 0x0000000500047c82 */ /* 0x000fe20008000000 */
[----:B----4-:R-:W-:Y:S02]  /*3cb0*/  USHF.R.U32.HI UR6, URZ, UR21, UR6 ;  /* 0x00000015ff067299 */ /* 0x010fe40008011606 */
[----:B-1----:R-:W-:Y:S02]  /*3cc0*/  UISETP.NE.AND UP1, UPT, UR20, 0x1, UPT ;  /* 0x000000011400788c */ /* 0x002fe4000bf25270 */
[----:B------:R-:W-:Y:S02]  /*3cd0*/  USHF.R.U32.HI UR4, URZ, UR13, UR4 ;  /* 0x0000000dff047299 */ /* 0x000fe40008011604 */
[----:B------:R-:W-:Y:S02]  /*3ce0*/  USEL UR5, UR62, UR6, !UP0 ;  /* 0x000000063e057287 */ /* 0x000fe4000c000000 */
[----:B------:R-:W-:Y:S02]  /*3cf0*/  USEL UR6, UR63, UR4, !UP1 ;  /* 0x000000043f067287 */ /* 0x000fe4000c800000 */
[----:B--2---:R-:W-:Y:S01]  /*3d00*/  UIMAD.WIDE.U32 UR10, UR5, UR8, URZ ;  /* 0x00000008050a72a5 */ /* 0x004fe2000f8e00ff */
[----:B------:R-:W-:Y:S01]  /*3d10*/  UMOV UR4, UR19 ;  /* 0x0000001300047c82 */ /* 0x000fe20008000000 */
[----:B------:R-:W-:-:S02]  /*3d20*/  UIMAD.WIDE.U32 UR16, UR60, UR12, URZ ;  /* 0x0000000c3c1072a5 */ /* 0x000fc4000f8e00ff */
        /* <DEDUP_REMOVED lines=34> */
.L_x_70:
[----:B------:R-:W3:Y:S02]  /*3f50*/  LDCU UR4, c[0x0][0xf30] ;  /* 0x0001e600ff0477ac */ /* 0x000ee40008000800 */
[----:B---3--:R-:W-:-:S09]  /*3f60*/  UISETP.NE.AND UP0, UPT, UR4, 0x1, UPT ;  /* 0x000000010400788c */ /* 0x008fd2000bf05270 */
[----:B------:R-:W-:Y:S05]  /*3f70*/  BRA.U UP0, `(.L_x_71) ;  /* 0x00000001003c7547 */ /* 0x000fea000b800000 */
[----:B------:R-:W3:Y:S01]  /*3f80*/  LDCU.128 UR8, c[0x0][0xf10] ;  /* 0x0001e200ff0877ac */ /* 0x000ee20008000c00 */
[----:B------:R-:W4:Y:S01]  /*3f90*/  LDCU UR12, c[0x0][0xf0c] ;  /* 0x0001e180ff0c77ac */ /* 0x000f220008000800 */
[----:B------:R-:W1:Y:S01]  /*3fa0*/  LDCU UR13, c[0x0][0xf20] ;  /* 0x0001e400ff0d77ac */ /* 0x000e620008000800 */
[----:B---3--:R-:W-:Y:S02]  /*3fb0*/  UIMAD.WIDE.U32 UR6, UR60, UR8, URZ ;  /* 0x000000083c0672a5 */ /* 0x008fe4000f8e00ff */
        /* <DEDUP_REMOVED lines=9> */
[----:B------:R-:W-:-:S04]  /*4050*/  UIADD3 UR4, UPT, UPT, UR5, -UR4, URZ ;  /* 0x8000000405047290 */ /* 0x000fc8000fffe0ff */
[----:B------:R-:W-:-:S12]  /*4060*/  UIMAD UR58, UR4, UR10, UR58 ;  /* 0x0000000a043a72a4 */ /* 0x000fd8000f8e023a */
.L_x_71:
[----:B------:R-:W3:Y:S01]  /*4070*/  LDCU UR4, c[0x0][0x38c] ;  /* 0x00007180ff0477ac */ /* 0x000ee20008000800 */
[----:B------:R-:W-:Y:S02]  /*4080*/  PLOP3.LUT P1, PT, PT, PT, PT, 0x80, 0x8 ;  /* 0x000000000008781c */ /* 0x000fe40003f2f070 */
[----:B------:R-:W-:Y:S01]  /*4090*/  SHF.L.U32 R2, R10, 0x1f, RZ ;  /* 0x0000001f0a027819 */ /* 0x000fe200000006ff */
[----:B------:R-:W-:Y:S02]  /*40a0*/  ULEA UR59, UR61, UR35, 0x3 ;  /* 0x000000233d3b7291 */ /* 0x000fe4000f8e18ff */
[----:B------:R-:W-:Y:S02]  /*40b0*/  ULEA UR29, UR61, UR30, 0x6 ;  /* 0x0000001e3d1d7291 */ /* 0x000fe4000f8e30ff */
[----:B---3--:R-:W-:-:S06]  /*40c0*/  UISETP.GE.AND UP0, UPT, UR4, 0x1, UPT ;  /* 0x000000010400788c */ /* 0x008fcc000bf06270 */
[----:B------:R-:W-:-:S05]  /*40d0*/  PLOP3.LUT P0, PT, PT, PT, UP0, 0x80, 0x8 ;  /* 0x000000000008781c */ /* 0x000fca0003f0f008 */
[----:B------:R-:W-:-:S08]  /*40e0*/  @UP0 ULEA UR4, UR33, UR35, 0x3 ;  /* 0x0000002321040291 */ /* 0x000fd0000f8e18ff */
[----:B--2---:R-:W-:-:S04]  /*40f0*/  @P0 SHF.L.U32 R0, R3, 0x1f, RZ ;  /* 0x0000001f03000819 */ /* 0x004fc800000006ff */
[----:B------:R2:W3:Y:S01]  /*4100*/  @P0 SYNCS.PHASECHK.TRANS64.TRYWAIT P1, [UR4], R0 ;  /* 0x00000000ff0005a7 */ /* 0x0004e20008021104 */
[----:B------:R-:W-:-:S04]  /*4110*/  ULEA.HI UR4, UR26, UR26, URZ, 0x1 ;  /* 0x0000001a1a047291 */ /* 0x000fc8000f8f08ff */
[----:B------:R-:W-:-:S04]  /*4120*/  ULOP3.LUT UR4, UR4, 0x7ffffffe, URZ, 0xc0, !UPT ;  /* 0x7ffffffe04047892 */ /* 0x000fc8000f8ec0ff */
[----:B------:R-:W-:-:S04]  /*4130*/  UIADD3 UR4, UPT, UPT, -UR4, UR26, URZ ;  /* 0x0000001a04047290 */ /* 0x000fc8000fffe1ff */
[----:B------:R-:W-:Y:S01]  /*4140*/  ULEA UR47, UR4, UR70, 0x1 ;  /* 0x00000046042f7291 */ /* 0x000fe2000f8e08ff */
[----:B------:R-:W4:Y:S02]  /*4150*/  SYNCS.PHASECHK.TRANS64.TRYWAIT P0, [UR59+0xf0], R2 ;  /* 0x0000f002ff0075a7 */ /* 0x000f24000800113b */
[----:B--234-:R-:W-:Y:S09]  /*4160*/  @!P0 BRA `(.L_x_72) ;  /* 0x0000007800888947 */ /* 0x01cff20003800000 */
.L_x_186:
[----:B------:R-:W-:Y:S01]  /*4170*/  IADD3 R9, PT, PT, R9, 0x1, RZ ;  /* 0x0000000109097810 */ /* 0x000fe20007ffe0ff */
[----:B------:R-:W-:Y:S06]  /*4180*/  BRA.U !UP0, `(.L_x_73) ;  /* 0x0000000508507547 */ /* 0x000fec000b800000 */
[----:B------:R-:W-:Y:S02]  /*4190*/  USHF.R.U32.HI UR4, URZ, 0x1a, UR47 ;  /* 0x0000001aff047899 */ /* 0x000fe4000801162f */
[----:B------:R-:W-:Y:S02]  /*41a0*/  ULOP3.LUT UR51, UR47, 0x80000000, URZ, 0x3c, !UPT ;  /* 0x800000002f337892 */ /* 0x000fe4000f8e3cff */
[----:B------:R-:W-:Y:S02]  /*41b0*/  UIADD3 UR53, UPT, UPT, UR47, 0x4, URZ ;  /* 0x000000042f357890 */ /* 0x000fe4000fffe0ff */
[----:B------:R-:W-:Y:S02]  /*41c0*/  UIADD3 UR49, UPT, UPT, UR47, -0x7ffffffc, URZ ;  /* 0x800000042f317890 */ /* 0x000fe4000fffe0ff */
[----:B------:R-:W-:Y:S02]  /*41d0*/  ULOP3.LUT UR6, UR4, 0x30, URZ, 0xc0, !UPT ;  /* 0x0000003004067892 */ /* 0x000fe4000f8ec0ff */
[----:B------:R-:W-:-:S02]  /*41e0*/  USHF.R.U32.HI UR5, URZ, 0x1a, UR51 ;  /* 0x0000001aff057899 */ /* 0x000fc40008011633 */
[----:B------:R-:W-:Y:S02]  /*41f0*/  USHF.R.U32.HI UR4, URZ, 0x1a, UR53 ;  /* 0x0000001aff047899 */ /* 0x000fe40008011635 */
[----:B------:R-:W-:Y:S02]  /*4200*/  USHF.R.U32.HI UR7, URZ, 0x1a, UR49 ;  /* 0x0000001aff077899 */ /* 0x000fe40008011631 */
[----:B------:R-:W-:Y:S02]  /*4210*/  ULOP3.LUT UR44, UR6, 0x480, URZ, 0xfc, !UPT ;  /* 0x00000480062c7892 */ /* 0x000fe4000f8efcff */
[----:B------:R-:W-:Y:S02]  /*4220*/  ULOP3.LUT UR6, UR5, 0x30, URZ, 0xc0, !UPT ;  /* 0x0000003005067892 */ /* 0x000fe4000f8ec0ff */
[----:B------:R-:W-:Y:S02]  /*4230*/  ULOP3.LUT UR5, UR4, 0x30, URZ, 0xc0, !UPT ;  /* 0x0000003004057892 */ /* 0x000fe4000f8ec0ff */
[----:B------:R-:W-:-:S02]  /*4240*/  ULOP3.LUT UR4, UR7, 0x30, URZ, 0xc0, !UPT ;  /* 0x0000003007047892 */ /* 0x000fc4000f8ec0ff */
[----:B------:R-:W-:Y:S02]  /*4250*/  ULOP3.LUT UR6, UR6, 0x480, URZ, 0xfc, !UPT ;  /* 0x0000048006067892 */ /* 0x000fe4000f8efcff */
[----:B------:R-:W-:Y:S02]  /*4260*/  ULOP3.LUT UR5, UR5, 0x480, URZ, 0xfc, !UPT ;  /* 0x0000048005057892 */ /* 0x000fe4000f8efcff */
[----:B------:R-:W-:Y:S02]  /*4270*/  ULOP3.LUT UR4, UR4, 0x480, URZ, 0xfc, !UPT ;  /* 0x0000048004047892 */ /* 0x000fe4000f8efcff */
[----:B------:R-:W-:Y:S01]  /*4280*/  UPRMT UR45, UR44, 0x5410, UR68 ;  /* 0x000054102c2d7896 */ /* 0x000fe20008000044 */
[----:B------:R-:W-:Y:S01]  /*4290*/  UMOV UR28, URZ ;  /* 0x000000ff001c7c82 */ /* 0x000fe20008000000 */
[----:B------:R-:W-:Y:S01]  /*42a0*/  UMOV UR32, UR69 ;  /* 0x0000004500207c82 */ /* 0x000fe20008000000 */
[----:B------:R-:W-:Y:S01]  /*42b0*/  UMOV UR31, UR64 ;  /* 0x00000040001f7c82 */ /* 0x000fe20008000000 */
[----:B------:R-:W-:Y:S01]  /*42c0*/  UMOV UR11, UR33 ;  /* 0x00000021000b7c82 */ /* 0x000fe20008000000 */
[----:B------:R-:W-:-:S02]  /*42d0*/  UPRMT UR41, UR6, 0x5410, UR67 ;  /* 0x0000541006297896 */ /* 0x000fc40008000043 */
[----:B------:R-:W-:Y:S02]  /*42e0*/  UPRMT UR39, UR5, 0x5410, UR66 ;  /* 0x0000541005277896 */ /* 0x000fe40008000042 */
[----:B------:R-:W-:Y:S01]  /*42f0*/  UPRMT UR37, UR4, 0x5410, UR65 ;  /* 0x0000541004257896 */ /* 0x000fe20008000041 */
[----:B------:R-:W-:Y:S01]  /*4300*/  UMOV UR44, URZ ;  /* 0x000000ff002c7c82 */ /* 0x000fe20008000000 */
[----:B------:R-:W-:Y:S01]  /*4310*/  UMOV UR40, URZ ;  /* 0x000000ff00287c82 */ /* 0x000fe20008000000 */
[----:B------:R-:W-:Y:S01]  /*4320*/  UMOV UR38, URZ ;  /* 0x000000ff00267c82 */ /* 0x000fe20008000000 */
[----:B-1----:R-:W-:-:S08]  /*4330*/  UMOV UR36, URZ ;  /* 0x000000ff00247c82 */ /* 0x002fd00008000000 */
.L_x_76:
[----:B------:R-:W-:Y:S02]  /*4340*/  UIADD3 UR32, UPT, UPT, UR32, 0x1, URZ ;  /* 0x0000000120207890 */ /* 0x000fe4000fffe0ff */
[----:B---3--:R-:W-:Y:S02]  /*4350*/  ULEA UR7, UR11, UR35, 0x3 ;  /* 0x000000230b077291 */ /* 0x008fe4000f8e18ff */
[----:B------:R-:W-:Y:S01]  /*4360*/  UISETP.NE.AND UP2, UPT, UR32, URZ, UPT ;  /* 0x000000ff2000728c */ /* 0x000fe2000bf45270 */
[----:B----4-:R-:W-:Y:S10]  /*4370*/  @P1 BRA `(.L_x_74) ;  /* 0x00000000000c1947 */ /* 0x010ff40003800000 */
[----:B--2---:R-:W-:Y:S04]  /*4380*/  SHF.L.U32 R2, R3, 0x1f, RZ ;  /* 0x0000001f03027819 */ /* 0x004fe800000006ff */
[----:B------:R-:W1:Y:S02]  /*4390*/  SYNCS.PHASECHK.TRANS64.TRYWAIT P0, [UR7], R2 ;  /* 0x00000002ff0075a7 */ /* 0x000e640008001107 */
[----:B-1----:R-:W-:Y:S05]  /*43a0*/  @!P0 BRA `(.L_x_75) ;  /* 0x0000007800108947 */ /* 0x002fea0003800000 */
.L_x_74:
[----:B------:R-:W-:Y:S01]  /*43b0*/  UISETP.NE.AND UP0, UPT, UR31, 0x1, UPT ;  /* 0x000000011f00788c */ /* 0x000fe2000bf05270 */
[----:B------:R-:W-:Y:S01]  /*43c0*/  PLOP3.LUT P1, PT, PT, PT, PT, 0x80, 0x8 ;  /* 0x000000000008781c */ /* 0x000fe20003f2f070 */
[----:B------:R-:W-:Y:S02]  /*43d0*/  UIADD3 UR4, UPT, UPT, UR11, 0x1, URZ ;  /* 0x000000010b047890 */ /* 0x000fe4000fffe0ff */
[----:B------:R-:W-:Y:S02]  /*43e0*/  ULEA UR10, UR11, UR56, 0x6 ;  /* 0x000000380b0a7291 */ /* 0x000fe4000f8e30ff */
[----:B------:R-:W-:Y:S01]  /*43f0*/  UISETP.NE.AND UP1, UPT, UR4, 0x8, UPT ;  /* 0x000000080400788c */ /* 0x000fe2000bf25270 */
[----:B------:R-:W-:Y:S01]  /*4400*/  PLOP3.LUT P0, PT, PT, PT, UP0, 0x80, 0x8 ;  /* 0x000000000008781c */ /* 0x000fe20003f0f008 */
[----:B------:R-:W-:Y:S02]  /*4410*/  ULEA UR8, UR11, UR57, 0x6 ;  /* 0x000000390b087291 */ /* 0x000fe4000f8e30ff */
[----:B------:R-:W-:Y:S02]  /*4420*/  USEL UR5, URZ, 0x1, UP1 ;  /* 0x00000001ff057887 */ /* 0x000fe40008800000 */
[----:B------:R-:W-:Y:S02]  /*4430*/  USEL UR33, UR4, URZ, UP1 ;  /* 0x000000ff04217287 */ /* 0x000fe40008800000 */
[----:B------:R-:W-:Y:S02]  /*4440*/  ULEA UR6, UR11, UR55, 0x9 ;  /* 0x000000370b067291 */ /* 0x000fe4000f8e48ff */
[----:B------:R-:W-:Y:S01]  /*4450*/  @UP0 ULEA UR4, UR33, UR35, 0x3 ;  /* 0x0000002321040291 */ /* 0x000fe2000f8e18ff */
[----:B------:R-:W-:Y:S01]  /*4460*/  LOP3.LUT R3, R3, UR5, RZ, 0x3c, !PT ;  /* 0x0000000503037c12 */ /* 0x000fe2000f8e3cff */
[----:B------:R-:W-:Y:S02]  /*4470*/  UIADD3 UR26, UPT, UPT, UR10, 0x20, URZ ;  /* 0x000000200a1a7890 */ /* 0x000fe4000fffe0ff */
[----:B------:R-:W-:Y:S01]  /*4480*/  UISETP.NE.U32.AND UP0, UPT, UR28, URZ, UPT ;  /* 0x000000ff1c00728c */ /* 0x000fe2000bf05070 */
[----:B-12---:R-:W-:Y:S01]  /*4490*/  @P0 SHF.L.U32 R0, R3, 0x1f, RZ ;  /* 0x0000001f03000819 */ /* 0x006fe200000006ff */
[----:B------:R-:W-:Y:S02]  /*44a0*/  UIADD3 UR24, UPT, UPT, UR8, 0x20, URZ ;  /* 0x0000002008187890 */ /* 0x000fe4000fffe0ff */
[----:B------:R-:W-:Y:S01]  /*44b0*/  UIADD3 UR22, UPT, UPT, UR6, 0x2, URZ ;  /* 0x0000000206167890 */ /* 0x000fe2000fffe0ff */
[----:B------:R3:W4:Y:S01]  /*44c0*/  @P0 SYNCS.PHASECHK.TRANS64.TRYWAIT P1, [UR4], R0 ;  /* 0x00000000ff0005a7 */ /* 0x0007220008021104 */
[----:B------:R-:W-:Y:S02]  /*44d0*/  ULEA UR4, UR11, UR54, 0xa ;  /* 0x000000360b047291 */ /* 0x000fe4000f8e50ff */
[----:B------:R-:W-:Y:S02]  /*44e0*/  UIADD3 UR18, UPT, UPT, UR6, 0x4, URZ ;  /* 0x0000000406127890 */ /* 0x000fe4000fffe0ff */
[----:B------:R-:W-:Y:S02]  /*44f0*/  UIADD3 UR20, UPT, UPT, UR4, 0x2, URZ ;  /* 0x0000000204147890 */ /* 0x000fe4000fffe0ff */
[----:B------:R-:W-:Y:S02]  /*4500*/  UIADD3 UR16, UPT, UPT, UR4, 0x4, URZ ;  /* 0x0000000404107890 */ /* 0x000fe4000fffe0ff */
[----:B------:R-:W-:Y:S02]  /*4510*/  UIADD3 UR14, UPT, UPT, UR6, 0x6, URZ ;  /* 0x00000006060e7890 */ /* 0x000fe4000fffe0ff */
[----:B------:R-:W-:Y:S02]  /*4520*/  UIADD3 UR12, UPT, UPT, UR4, 0x6, URZ ;  /* 0x00000006040c7890 */ /* 0x000fe4000fffe0ff */
[----:B------:R-:W-:Y:S02]  /*4530*/  UIADD3 UR34, UPT, UPT, UR7, 0x40, URZ ;  /* 0x0000004007227890 */ /* 0x000fe4000fffe0ff */
[----:B------:R-:W-:Y:S01]  /*4540*/  UIADD3 UR31, UPT, UPT, UR31, -0x1, URZ ;  /* 0xffffffff1f1f7890 */ /* 0x000fe2000fffe0ff */
[----:B------:R-:W-:Y:S01]  /*4550*/  UMOV UR11, 0x4008 ;  /* 0x00004008000b7882 */ /* 0x000fe20000000000 */
[----:B------:R-:W-:Y:S01]  /*4560*/  UMOV UR27, 0x4008 ;  /* 0x00004008001b7882 */ /* 0x000fe20000000000 */
[----:B------:R1:W-:Y:S01]  /*4570*/  UTCCP.T.S.4x32dp128bit tmem[UR30+0x80], gdesc[UR10] ;  /* 0x0000800a1e0079e7 */ /* 0x0003e20009100000 */
[----:B------:R3:W-:Y:S01]  /*4580*/  UTCCP.T.S.4x32dp128bit tmem[UR30+0x84], gdesc[UR26] ;  /* 0x0000841a1e0079e7 */ /* 0x0007e20009100000 */
[----:B------:R-:W-:Y:S01]  /*4590*/  UMOV UR9, 0x4008 ;  /* 0x0000400800097882 */ /* 0x000fe20000000000 */
[----:B------:R-:W-:Y:S01]  /*45a0*/  UMOV UR25, 0x4008 ;  /* 0x0000400800197882 */ /* 0x000fe20000000000 */
[----:B------:R3:W-:Y:S01]  /*45b0*/  UTCCP.T.S.4x32dp128bit tmem[UR30+0x88], gdesc[UR8] ;  /* 0x000088081e0079e7 */ /* 0x0007e20009100000 */
[----:B------:R3:W-:Y:S01]  /*45c0*/  UTCCP.T.S.4x32dp128bit tmem[UR30+0x8c], gdesc[UR24] ;  /* 0x00008c181e0079e7 */ /* 0x0007e20009100000 */
[----:B------:R-:W-:Y:S01]  /*45d0*/  UMOV UR7, 0x40004040 ;  /* 0x4000404000077882 */ /* 0x000fe20000000000 */
[----:B------:R-:W-:Y:S01]  /*45e0*/  UMOV UR5, 0x40004040 ;  /* 0x4000404000057882 */ /* 0x000fe20000000000 */
[----:B------:R-:W-:Y:S01]  /*45f0*/  UMOV UR23, 0x40004040 ;  /* 0x4000404000177882 */ /* 0x000fe20000000000 */
[----:B------:R3:W-:Y:S01]  /*4600*/  UTCOMMA gdesc[UR4], gdesc[UR6], tmem[UR29], tmem[UR44], idesc[UR45], tmem[UR46], UP0 ;  /* 0xc02e2c06040075ea */ /* 0x0007e2000800001d */
[----:B------:R-:W-:Y:S01]  /*4610*/  UMOV UR21, 0x40004040 ;  /* 0x4000404000157882 */ /* 0x000fe20000000000 */
[----:B------:R-:W-:Y:S01]  /*4620*/  UMOV UR19, 0x40004040 ;  /* 0x4000404000137882 */ /* 0x000fe20000000000 */
[----:B------:R3:W-:Y:S01]  /*4630*/  UTCOMMA gdesc[UR20], gdesc[UR22], tmem[UR29], tmem[UR40], idesc[UR41], tmem[UR50], UPT ;  /* 0xc0322816140075ea */ /* 0x0007e2000b80001d */
[----:B------:R-:W-:Y:S01]  /*4640*/  UMOV UR17, 0x40004040 ;  /* 0x4000404000117882 */ /* 0x000fe20000000000 */
[----:B------:R-:W-:Y:S01]  /*4650*/  UMOV UR15, 0x40004040 ;  /* 0x40004040000f7882 */ /* 0x000fe20000000000 */
[----:B------:R3:W-:Y:S01]  /*4660*/  UTCOMMA gdesc[UR16], gdesc[UR18], tmem[UR29], tmem[UR38], idesc[UR39], tmem[UR52], UPT ;  /* 0xc0342612100075ea */ /* 0x0007e2000b80001d */
[----:B------:R-:W-:Y:S01]  /*4670*/  UMOV UR13, 0x40004040 ;  /* 0x40004040000d7882 */ /* 0x000fe20000000000 */
[----:B------:R-:W-:Y:S01]  /*4680*/  UMOV UR28, 0x1 ;  /* 0x00000001001c7882 */ /* 0x000fe20000000000 */
[----:B------:R3:W-:Y:S01]  /*4690*/  UTCOMMA gdesc[UR12], gdesc[UR14], tmem[UR29], tmem[UR36], idesc[UR37], tmem[UR48], UPT ;  /* 0xc030240e0c0075ea */ /* 0x0007e2000b80001d */
[----:B------:R3:W-:Y:S01]  /*46a0*/  UTCBAR.MULTICAST [UR34], URZ, UR43 ;  /* 0x000000ff220073e9 */ /* 0x0007e2000800082b */
[----:B-1----:R-:W-:Y:S01]  /*46b0*/  UMOV UR11, UR33 ;  /* 0x00000021000b7c82 */ /* 0x002fe20008000000 */
[----:B------:R-:W-:Y:S05]  /*46c0*/  BRA.U UP2, `(.L_x_76) ;  /* 0xfffffffd021c7547 */ /* 0x000fea000b83ffff */
.L_x_73:
[----:B---3--:R-:W-:Y:S01]  /*46d0*/  UIADD3 UR5, UPT, UPT, UR59, 0xe0, URZ ;  /* 0x000000e03b057890 */ /* 0x008fe2000fffe0ff */
[----:B------:R-:W-:Y:S01]  /*46e0*/  R2UR UR6, R91 ;  /* 0x000000005b0672ca */ /* 0x000fe200000e0000 */
[----:B------:R-:W-:Y:S01]  /*46f0*/  UIADD3 UR4, UPT, UPT, UR61, 0x1, URZ ;  /* 0x000000013d047890 */ /* 0x000fe2000fffe0ff */
[----:B------:R-:W-:-:S03]  /*4700*/  ISETP.NE.AND P0, PT, R9, 0x2, PT ;  /* 0x000000020900780c */ /* 0x000fc60003f05270 */
[----:B------:R-:W-:Y:S01]  /*4710*/  UISETP.NE.AND UP0, UPT, UR4, 0x2, UPT ;  /* 0x000000020400788c */ /* 0x000fe2000bf05270 */
[----:B--2---:R-:W-:Y:S02]  /*4720*/  SEL R0, RZ, 0x1, P0 ;  /* 0x00000001ff007807 */ /* 0x004fe40000000000 */
[----:B------:R2:W-:Y:S01]  /*4730*/  UTCBAR [UR5], URZ ;  /* 0x000000ff050073e9 */ /* 0x0005e200080000ff */
[----:B------:R-:W-:Y:S01]  /*4740*/  SEL R9, R9, RZ, P0 ;  /* 0x000000ff09097207 */ /* 0x000fe20000000000 */
[----:B------:R-:W-:Y:S01]  /*4750*/  USEL UR61, UR4, URZ, UP0 ;  /* 0x000000ff043d7287 */ /* 0x000fe20008000000 */
[----:B------:R-:W-:Y:S02]  /*4760*/  LOP3.LUT R8, R8, R0, RZ, 0x3c, !PT ;  /* 0x0000000008087212 */ /* 0x000fe400078e3cff */
[----:B------:R-:W-:Y:S02]  /*4770*/  UIADD3 UR26, UPT, UPT, UR58, UR6, URZ ;  /* 0x000000063a1a7290 */ /* 0x000fe4000fffe0ff */
[----:B------:R-:W-:-:S06]  /*4780*/  USEL UR6, URZ, 0x1, UP0 ;  /* 0x00000001ff067887 */ /* 0x000fcc0008000000 */
[----:B------:R-:W-:Y:S01]  /*4790*/  LOP3.LUT R10, R10, UR6, RZ, 0x3c, !PT ;  /* 0x000000060a0a7c12 */ /* 0x000fe2000f8e3cff */
[----:B------:R-:W-:Y:S06]  /*47a0*/  BRA.U UP3, `(.L_x_77) ;  /* 0xfffffff103b47547 */ /* 0x000fec000b83ffff */
[----:B------:R-:W3:Y:S01]  /*47b0*/  S2UR UR7, SR_CgaCtaId ;  /* 0x00000000000779c3 */ /* 0x000ee20000008800 */
[----:B------:R-:W-:Y:S01]  /*47c0*/  ELECT P0, URZ, PT ;  /* 0x0000000000ff782f */ /* 0x000fe20003800000 */
[----:B------:R-:W-:Y:S01]  /*47d0*/  IMAD.MOV.U32 R0, RZ, RZ, 0x1 ;  /* 0x00000001ff007424 */ /* 0x000fe200078e00ff */
[----:B------:R-:W-:Y:S01]  /*47e0*/  UIADD3 UR35, UPT, UPT, UR35, 0xf0, URZ ;  /* 0x000000f023237890 */ /* 0x000fe2000fffe0ff */
[----:B------:R-:W-:Y:S01]  /*47f0*/  SHF.L.U32 R2, R10, 0x1f, RZ ;  /* 0x0000001f0a027819 */ /* 0x000fe200000006ff */
[----:B------:R-:W-:-:S03]  /*4800*/  UMOV UR4, 0x40 ;  /* 0x0000004000047882 */ /* 0x000fc60000000000 */
[----:B------:R-:W-:Y:S01]  /*4810*/  UVIRTCOUNT.DEALLOC.SMPOOL 0x80 ;  /* 0x000000800000784c */ /* 0x000fe20000000000 */
[----:B---3--:R-:W-:Y:S02]  /*4820*/  ULEA UR7, UR7, UR4, 0x18 ;  /* 0x0000000407077291 */ /* 0x008fe4000f8ec0ff */
[----:B------:R-:W-:-:S07]  /*4830*/  ULEA UR4, UR61, UR35, 0x3 ;  /* 0x000000233d047291 */ /* 0x000fce000f8e18ff */
[----:B------:R3:W-:Y:S02]  /*4840*/  @P0 STS.U8 [UR7+0x1c], R0 ;  /* 0x00001c00ff000988 */ /* 0x0007e40008000007 */
[----:B------:R-:W1:Y:S02]  /*4850*/  SYNCS.PHASECHK.TRANS64.TRYWAIT P0, [UR4], R2 ;  /* 0x00000002ff0075a7 */ /* 0x000e640008001104 */
[----:B-1-3--:R-:W-:Y:S05]  /*4860*/  @!P0 BRA `(.L_x_78) ;  /* 0x0000007000f88947 */ /* 0x00afea0003800000 */
.L_x_189:
[----:B------:R-:W-:-:S04]  /*4870*/  UIADD3 UR4, UPT, UPT, UR61, 0x1, URZ ;  /* 0x000000013d047890 */ /* 0x000fc8000fffe0ff */
[----:B------:R-:W-:-:S04]  /*4880*/  UISETP.NE.AND UP0, UPT, UR4, 0x2, UPT ;  /* 0x000000020400788c */ /* 0x000fc8000bf05270 */
[----:B--2---:R-:W-:Y:S02]  /*4890*/  USEL UR5, URZ, 0x1, UP0 ;  /* 0x00000001ff057887 */ /* 0x004fe40008000000 */
[----:B------:R-:W-:-:S04]  /*48a0*/  USEL UR4, UR4, URZ, UP0 ;  /* 0x000000ff04047287 */ /* 0x000fc80008000000 */
[----:B------:R-:W-:Y:S01]  /*48b0*/  ULEA UR4, UR4, UR35, 0x3 ;  /* 0x0000002304047291 */ /* 0x000fe2000f8e18ff */
[----:B-1----:R-:W-:-:S04]  /*48c0*/  LOP3.LUT R2, R10, UR5, RZ, 0x3c, !PT ;  /* 0x000000050a027c12 */ /* 0x002fc8000f8e3cff */
[----:B------:R-:W-:-:S04]  /*48d0*/  SHF.L.U32 R2, R2, 0x1f, RZ ;  /* 0x0000001f02027819 */ /* 0x000fc800000006ff */
[----:B------:R-:W1:Y:S02]  /*48e0*/  SYNCS.PHASECHK.TRANS64.TRYWAIT P0, [UR4], R2 ;  /* 0x00000002ff0075a7 */ /* 0x000e640008001104 */
[----:B-1----:R-:W-:Y:S05]  /*48f0*/  @!P0 BRA `(.L_x_79) ;  /* 0x0000007000ec8947 */ /* 0x002fea0003800000 */
.L_x_191:
[----:B------:R-:W-:Y:S01]  /*4900*/  NOP ;  /* 0x0000000000007918 */ /* 0x000fe20000000000 */
[----:B-1----:R-:W1:Y:S01]  /*4910*/  LDS R0, [UR7+0x14] ;  /* 0x00001407ff007984 */ /* 0x002e620008000800 */
[----:B------:R-:W-:Y:S01]  /*4920*/  ULOP3.LUT UR4, UR30, 0xffff, URZ, 0xc0, !UPT ;  /* 0x0000ffff1e047892 */ /* 0x000fe2000f8ec0ff */
[----:B------:R-:W-:Y:S01]  /*4930*/  UMOV UR5, 0xffff ;  /* 0x0000ffff00057882 */ /* 0x000fe20000000000 */
[----:B------:R-:W-:Y:S02]  /*4940*/  UMOV UR6, 0x1 ;  /* 0x0000000100067882 */ /* 0x000fe40000000000 */
[----:B------:R-:W-:-:S04]  /*4950*/  USHF.R.U32.HI UR4, URZ, 0x5, UR4 ;  /* 0x00000005ff047899 */ /* 0x000fc80008011604 */
[----:B------:R-:W-:Y:S02]  /*4960*/  USHF.L.U32 UR5, UR5, UR4, URZ ;  /* 0x0000000405057299 */ /* 0x000fe400080006ff */
[----:B------:R-:W-:-:S04]  /*4970*/  USHF.L.U32 UR4, UR6, UR4, URZ ;  /* 0x0000000406047299 */ /* 0x000fc800080006ff */
[----:B-1----:R-:W-:-:S04]  /*4980*/  LOP3.LUT R0, R0, UR5, RZ, 0xc0, !PT ;  /* 0x0000000500007c12 */ /* 0x002fc8000f8ec0ff */
[----:B------:R-:W-:-:S13]  /*4990*/  ISETP.NE.AND P0, PT, R0, UR5, PT ;  /* 0x0000000500007c0c */ /* 0x000fda000bf05270 */
[----:B------:R-:W-:Y:S05]  /*49a0*/  @P0 BRA `(.L_x_80) ;  /* 0x0000000000580947 */ /* 0x000fea0003800000 */
[----:B------:R-:W1:Y:S02]  /*49b0*/  LDS R0, [UR7+0x18] ;  /* 0x00001807ff007984 */ /* 0x000e640008000800 */
[----:B-1----:R-:W-:-:S04]  /*49c0*/  LOP3.LUT R0, R0, UR4, RZ, 0xc0, !PT ;  /* 0x0000000400007c12 */ /* 0x002fc8000f8ec0ff */
[----:B------:R-:W-:-:S13]  /*49d0*/  ISETP.NE.AND P0, PT, R0, UR4, PT ;  /* 0x0000000400007c0c */ /* 0x000fda000bf05270 */
[----:B------:R-:W-:Y:S05]  /*49e0*/  @P0 BRA `(.L_x_81) ;  /* 0x00000000003c0947 */ /* 0x000fea0003800000 */
[----:B------:R-:W1:Y:S01]  /*49f0*/  S2R R2, SR_LANEID ;  /* 0x0000000000027919 */ /* 0x000e620000000000 */
[----:B------:R-:W-:-:S06]  /*4a00*/  ULOP3.LUT UR5, URZ, UR5, URZ, 0x33, !UPT ;  /* 0x00000005ff057292 */ /* 0x000fcc000f8e33ff */
[----:B------:R-:W-:-:S04]  /*4a10*/  IMAD.U32 R0, RZ, RZ, UR5 ;  /* 0x00000005ff007e24 */ /* 0x000fc8000f8e00ff */
[----:B------:R2:W3:Y:S02]  /*4a20*/  REDUX UR8, R0 ;  /* 0x00000000000873c4 */ /* 0x0004e40000000000 */
[----:B------:R1:W-:Y:S01]  /*4a30*/  UTCATOMSWS.AND URZ, UR5 ;  /* 0x0000000500ff79e3 */ /* 0x0003e20008000000 */
[----:B--2---:R-:W-:Y:S01]  /*4a40*/  LOP3.LUT R0, RZ, UR4, RZ, 0x33, !PT ;  /* 0x00000004ff007c12 */ /* 0x004fe2000f8e33ff */
[----:B------:R-:W-:Y:S02]  /*4a50*/  VOTEU.ANY UR4, UPT, PT ;  /* 0x0000000000047886 */ /* 0x000fe400038e0100 */
[----:B------:R-:W-:Y:S02]  /*4a60*/  UFLO.U32 UR4, UR4 ;  /* 0x00000004000472bd */ /* 0x000fe400080e0000 */
[----:B------:R-:W2:Y:S04]  /*4a70*/  REDUX UR6, R0 ;  /* 0x00000000000673c4 */ /* 0x000ea80000000000 */
[----:B-1----:R-:W-:-:S02]  /*4a80*/  ISETP.EQ.U32.AND P0, PT, R2, UR4, PT ;  /* 0x0000000402007c0c */ /* 0x002fc4000bf02070 */
[----:B---3--:R-:W-:-:S11]  /*4a90*/  MOV R2, UR8 ;  /* 0x0000000800027c02 */ /* 0x008fd60008000f00 */
[----:B------:R1:W-:Y:S01]  /*4aa0*/  @P0 ATOMS.AND RZ, [UR7+0x14], R2 ;  /* 0x00001402ffff098c */ /* 0x0003e2000a800007 */
[----:B--2---:R-:W-:-:S05]  /*4ab0*/  IMAD.U32 R0, RZ, RZ, UR6 ;  /* 0x00000006ff007e24 */ /* 0x004fca000f8e00ff */
[----:B------:R1:W-:Y:S01]  /*4ac0*/  @P0 ATOMS.AND RZ, [UR7+0x18], R0 ;  /* 0x00001800ffff098c */ /* 0x0003e2000a800007 */
[----:B------:R-:W-:Y:S05]  /*4ad0*/  BRA `(.L_x_82) ;  /* 0x0000000000147947 */ /* 0x000fea0003800000 */
.L_x_81:
[----:B------:R-:W-:Y:S02]  /*4ae0*/  MOV R2, 0x4b00 ;  /* 0x00004b0000027802 */ /* 0x000fe40000000f00 */
[----:B----45:R-:W-:Y:S05]  /*4af0*/  CALL.REL.NOINC `($__internal_0_$__cuda_sm10x_tcgen05_guardrail_trap_col_being_dealloced_not_returned_by_alloc) ;  /* 0x0000007400b87944 */ /* 0x030fea0003c00000 */
[----:B------:R-:W-:Y:S05]  /*4b00*/  BRA `(.L_x_82) ;  /* 0x0000000000087947 */ /* 0x000fea0003800000 */
.L_x_80:
[----:B------:R-:W-:Y:S02]  /*4b10*/  MOV R2, 0x4b30 ;  /* 0x00004b3000027802 */ /* 0x000fe40000000f00 */
[----:B----45:R-:W-:Y:S05]  /*4b20*/  CALL.REL.NOINC `($__internal_2_$__cuda_sm10x_tcgen05_guardrail_trap_unallocated_columns_being_dealloced) ;  /* 0x0000007400c47944 */ /* 0x030fea0003c00000 */
.L_x_82:
[----:B------:R-:W-:Y:S01]  /*4b30*/  NOP ;  /* 0x0000000000007918 */ /* 0x000fe20000000000 */
[----:B------:R-:W-:Y:S05]  /*4b40*/  EXIT ;  /* 0x000000000000794d */ /* 0x000fea0003800000 */
.L_x_64:
[----:B------:R-:W-:-:S09]  /*4b50*/  UISETP.NE.OR UP0, UPT, UR18, 0x3, !UP3 ;  /* 0x000000031200788c */ /* 0x000fd2000df05670 */
[----:B------:R-:W-:Y:S05]  /*4b60*/  BRA.U UP0, `(.L_x_83) ;  /* 0x00000015009c7547 */ /* 0x000fea000b800000 */
[----:B------:R-:W2:Y:S01]  /*4b70*/  LDCU.64 UR4, c[0x0][0xc88] ;  /* 0x00019100ff0477ac */ /* 0x000ea20008000a00 */
[----:B------:R-:W3:Y:S01]  /*4b80*/  LDC.64 R12, c[0x0][0x348] ;  /* 0x0000d200ff0c7b82 */ /* 0x000ee20000000a00 */
[----:B------:R-:W-:Y:S02]  /*4b90*/  HFMA2 R9, -RZ, RZ, 0, 0 ;  /* 0x00000000ff097431 */ /* 0x000fe400000001ff */
[----:B------:R-:W-:Y:S01]  /*4ba0*/  IMAD.MOV.U32 R11, RZ, RZ, 0x1 ;  /* 0x00000001ff0b7424 */ /* 0x000fe200078e00ff */
[----:B------:R-:W4:Y:S01]  /*4bb0*/  LDCU UR35, c[0x0][0x370] ;  /* 0x00006e00ff2377ac */ /* 0x000f220008000800 */
[----:B------:R-:W-:Y:S01]  /*4bc0*/  IMAD.MOV.U32 R10, RZ, RZ, RZ ;  /* 0x000000ffff0a7224 */ /* 0x000fe200078e00ff */
[----:B------:R-:W-:Y:S01]  /*4bd0*/  MOV R3, 0x1000 ;  /* 0x0000100000037802 */ /* 0x000fe20000000f00 */
[----:B------:R-:W4:Y:S01]  /*4be0*/  LDCU.128 UR44, c[0x0][0xf10] ;  /* 0x0001e200ff2c77ac */ /* 0x000f220008000c00 */
[----:B------:R-:W1:Y:S01]  /*4bf0*/  LDCU UR34, c[0x0][0x374] ;  /* 0x00006e80ff2277ac */ /* 0x000e620008000800 */
[----:B------:R-:W1:Y:S01]  /*4c00*/  LDCU.64 UR32, c[0x0][0xc90] ;  /* 0x00019200ff2077ac */ /* 0x000e620008000a00 */
[----:B--2---:R-:W-:Y:S01]  /*4c10*/  UISETP.NE.U32.AND UP0, UPT, UR4, URZ, UPT ;  /* 0x000000ff0400728c */ /* 0x004fe2000bf05070 */
[----:B------:R-:W2:Y:S01]  /*4c20*/  LDCU UR15, c[0x0][0xf0c] ;  /* 0x0001e180ff0f77ac */ /* 0x000ea20008000800 */
[----:B------:R-:W2:Y:S01]  /*4c30*/  LDCU UR40, c[0x0][0xf20] ;  /* 0x0001e400ff2877ac */ /* 0x000ea20008000800 */
[----:B------:R-:W2:Y:S01]  /*4c40*/  LDCU UR4, c[0x0][0xf30] ;  /* 0x0001e600ff0477ac */ /* 0x000ea20008000800 */
[----:B----4-:R-:W-:-:S02]  /*4c50*/  UIMAD.WIDE.U32 UR6, UR35, UR44, URZ ;  /* 0x0000002c230672a5 */ /* 0x010fc4000f8e00ff */
[----:B-1----:R-:W-:Y:S02]  /*4c60*/  UIMAD.WIDE.U32 UR8, UR34, UR47, URZ ;  /* 0x0000002f220872a5 */ /* 0x002fe4000f8e00ff */
[----:B------:R-:W-:Y:S02]  /*4c70*/  UISETP.NE.AND.EX UP6, UPT, UR5, URZ, UPT, UP0 ;  /* 0x000000ff0500728c */ /* 0x000fe4000bfc5300 */
[----:B------:R-:W-:Y:S02]  /*4c80*/  UISETP.NE.AND UP0, UPT, UR42, 0x1, UPT ;  /* 0x000000012a00788c */ /* 0x000fe4000bf05270 */
[----:B------:R-:W-:Y:S01]  /*4c90*/  UISETP.NE.U32.AND UP0, UPT, UR32, URZ, UPT ;  /* 0x000000ff2000728c */ /* 0x000fe2000bf05070 */
[----:B------:R-:W-:Y:S01]  /*4ca0*/  UMOV UR21, 0x400 ;  /* 0x0000040000157882 */ /* 0x000fe20000000000 */
[----:B------:R-:W-:Y:S01]  /*4cb0*/  UMOV UR6, UR7 ;  /* 0x0000000700067c82 */ /* 0x000fe20008000000 */
[----:B------:R-:W-:Y:S01]  /*4cc0*/  UMOV UR5, UR9 ;  /* 0x0000000900057c82 */ /* 0x000fe20008000000 */
[----:B------:R-:W-:-:S02]  /*4cd0*/  USEL UR39, URZ, 0x1, UP4 ;  /* 0x00000001ff277887 */ /* 0x000fc4000a000000 */
[----:B------:R-:W-:Y:S02]  /*4ce0*/  UISETP.GE.AND UP2, UPT, UR42, 0x1, UPT ;  /* 0x000000012a00788c */ /* 0x000fe4000bf46270 */
[----:B------:R-:W-:Y:S01]  /*4cf0*/  UISETP.NE.AND.EX UP5, UPT, UR33, URZ, UPT, UP0 ;  /* 0x000000ff2100728c */ /* 0x000fe2000bfa5300 */
[----:B------:R-:W-:Y:S01]  /*4d00*/  UMOV UR25, URZ ;  /* 0x000000ff00197c82 */ /* 0x000fe20008000000 */
[----:B------:R-:W-:Y:S01]  /*4d10*/  UPLOP3.LUT UP3, UPT, UPT, UPT, UPT, 0x40, 0x4 ;  /* 0x000000000004789c */ /* 0x000fe20003f6e870 */
[----:B------:R-:W1:Y:S01]  /*4d20*/  LDCU.64 UR22, c[0x0][0xf28] ;  /* 0x0001e500ff1677ac */ /* 0x000e620008000a00 */
[----:B------:R-:W-:Y:S02]  /*4d30*/  ULEA UR21, UR52, UR21, 0x18 ;  /* 0x0000001534157291 */ /* 0x000fe4000f8ec0ff */
[----:B--2---:R-:W-:Y:S02]  /*4d40*/  UISETP.NE.AND UP2, UPT, UR15, 0x1, UPT ;  /* 0x000000010f00788c */ /* 0x004fe4000bf45270 */
[----:B------:R-:W-:-:S02]  /*4d50*/  USHF.R.U32.HI UR38, URZ, UR45, UR6 ;  /* 0x0000002dff267299 */ /* 0x000fc40008011606 */
[----:B------:R-:W-:Y:S02]  /*4d60*/  USHF.R.U32.HI UR37, URZ, UR40, UR5 ;  /* 0x00000028ff257299 */ /* 0x000fe40008011605 */
[----:B------:R-:W-:Y:S02]  /*4d70*/  UISETP.NE.AND UP0, UPT, UR46, 0x1, UPT ;  /* 0x000000012e00788c */ /* 0x000fe4000bf05270 */
[----:B---3--:R-:W-:-:S11]  /*4d80*/  UISETP.NE.AND UP4, UPT, UR4, 0x1, UPT ;  /* 0x000000010400788c */ /* 0x008fd6000bf85270 */
.L_x_94:
[C---:B------:R-:W-:Y:S02]  /*4d90*/  LEA R8, R10.reuse, UR21, 0x3 ;  /* 0x000000150a087c11 */ /* 0x040fe4000f8e18ff */
[----:B------:R-:W-:Y:S02]  /*4da0*/  SHF.L.U32 R0, R9, 0x1f, RZ ;  /* 0x0000001f09007819 */ /* 0x000fe400000006ff */
[----:B------:R-:W-:Y:S02]  /*4db0*/  LEA R4, R10, UR21, 0x4 ;  /* 0x000000150a047c11 */ /* 0x000fe4000f8e20ff */
[----:B------:R-:W2:Y:S02]  /*4dc0*/  SYNCS.PHASECHK.TRANS64.TRYWAIT P0, [R8+URZ+0xc0], R0 ;  /* 0x0000c000080075a7 */ /* 0x000ea400080011ff */
[----:B--2-4-:R-:W-:Y:S05]  /*4dd0*/  @!P0 BRA `(.L_x_84) ;  /* 0x0000006c00cc8947 */ /* 0x014fea0003800000 */
.L_x_192:
[----:B------:R-:W3:Y:S01]  /*4de0*/  LDS.128 R4, [R4+0x130] ;  /* 0x0001300004047984 */ /* 0x000ee20000000c00 */
[----:B------:R-:W-:Y:S01]  /*4df0*/  UISETP.GE.AND UP0, UPT, UR42, 0x1, UPT ;  /* 0x000000012a00788c */ /* 0x000fe2000bf06270 */
[----:B------:R-:W-:Y:S01]  /*4e00*/  @!PT LDS RZ, [RZ] ;  /* 0x00000000fffff984 */ /* 0x000fe20000000800 */
[----:B------:R-:W-:Y:S01]  /*4e10*/  @!PT LDS RZ, [RZ] ;  /* 0x00000000fffff984 */ /* 0x000fe20000000800 */
[----:B------:R-:W-:Y:S01]  /*4e20*/  @!PT LDS RZ, [RZ] ;  /* 0x00000000fffff984 */ /* 0x000fe20000000800 */
[----:B------:R-:W-:Y:S01]  /*4e30*/  @!PT LDS RZ, [RZ] ;  /* 0x00000000fffff984 */ /* 0x000fe20000000800 */
[----:B------:R4:W-:Y:S06]  /*4e40*/  MEMBAR.ALL.CTA ;  /* 0x0000000000007992 */ /* 0x0009ec0000008000 */
[----:B----4-:R-:W4:Y:S01]  /*4e50*/  FENCE.VIEW.ASYNC.S ;  /* 0x00000000000073c6 */ /* 0x010f220000000000 */
[----:B---3--:R-:W-:Y:S11]  /*4e60*/  LOP3.LUT P0, RZ, R6, 0x1, RZ, 0xc0, !PT ;  /* 0x0000000106ff7812 */ /* 0x008ff6000780c0ff */
[----:B------:R-:W-:Y:S02]  /*4e70*/  @!UPT UIADD3 URZ, UPT, UPT, URZ, URZ, URZ ;  /* 0x000000fffffff290 */ /* 0x000fe4000fffe0ff */
[----:B----4-:R-:W-:Y:S01]  /*4e80*/  VOTEU.ANY UP2, P0 ;  /* 0x0000000000ff7886 */ /* 0x010fe20000040100 */
[----:B------:R-:W-:Y:S11]  /*4e90*/  PLOP3.LUT P0, PT, PT, PT, UP2, 0x80, 0x8 ;  /* 0x000000000008781c */ /* 0x000ff60003f0f028 */
[----:B------:R-:W-:Y:S02]  /*4ea0*/  @!UPT UIADD3 URZ, UPT, UPT, URZ, URZ, URZ ;  /* 0x000000fffffff290 */ /* 0x000fe4000fffe0ff */
[----:B--2---:R-:W-:Y:S02]  /*4eb0*/  @P0 SHF.R.U32.HI R0, RZ, 0x10, R5 ;  /* 0x00000010ff000819 */ /* 0x004fe40000011605 */
[----:B------:R-:W-:Y:S02]  /*4ec0*/  @P0 MOV R2, R4 ;  /* 0x0000000400020202 */ /* 0x000fe40000000f00 */
[----:B------:R-:W-:Y:S01]  /*4ed0*/  @P0 R2UR UR4, R0 ;  /* 0x00000000000402ca */ /* 0x000fe200000e0000 */
[----:B------:R-:W-:Y:S01]  /*4ee0*/  VIADD R0, R8, 0xd0 ;  /* 0x000000d008007836 */ /* 0x000fe20000000000 */
[----:B------:R-:W-:Y:S02]  /*4ef0*/  @P0 LOP3.LUT R4, R5, 0xffff, RZ, 0xc0, !PT ;  /* 0x0000ffff05040812 */ /* 0x000fe400078ec0ff */
[----:B------:R-:W-:Y:S02]  /*4f00*/  @P0 R2UR UR6, R2 ;  /* 0x00000000020602ca */ /* 0x000fe400000e0000 */
[----:B------:R-:W-:Y:S02]  /*4f10*/  PRMT R0, RZ, 0x654, R0 ;  /* 0x00000654ff007816 */ /* 0x000fe40000000000 */
[----:B------:R-:W-:Y:S02]  /*4f20*/  @P0 R2UR UR5, R4 ;  /* 0x00000000040502ca */ /* 0x000fe400000e0000 */
[----:B------:R2:W-:Y:S03]  /*4f30*/  SYNCS.ARRIVE.TRANS64.RED.A1T0 RZ, [R0+URZ], RZ ;  /* 0x000000ff00ff79a7 */ /* 0x0005e600081004ff */
[----:B------:R-:W-:Y:S04]  /*4f40*/  @UP2 UMOV UR29, UR4 ;  /* 0x00000004001d2c82 */ /* 0x000fe80008000000 */
[----:B------:R-:W-:Y:S04]  /*4f50*/  @UP2 UMOV UR14, UR6 ;  /* 0x00000006000e2c82 */ /* 0x000fe80008000000 */
[----:B------:R-:W-:Y:S01]  /*4f60*/  @UP2 UMOV UR13, UR5 ;  /* 0x00000005000d2c82 */ /* 0x000fe20008000000 */
[----:B------:R-:W-:Y:S05]  /*4f70*/  BRA.U !UP0, `(.L_x_85) ;  /* 0x0000000108c07547 */ /* 0x000fea000b800000 */
[----:B------:R-:W-:Y:S02]  /*4f80*/  UIMAD.WIDE.U32 UR8, UR13, UR47, URZ ;  /* 0x0000002f0d0872a5 */ /* 0x000fe4000f8e00ff */
[----:B------:R-:W-:Y:S02]  /*4f90*/  UP2UR UR12, UPR, URZ, 0x4 ;  /* 0x00000004ff0c7883 */ /* 0x000fe40008000000 */
[----:B------:R-:W-:Y:S02]  /*4fa0*/  UISETP.NE.AND UP2, UPT, UR46, 0x1, UPT ;  /* 0x000000012e00788c */ /* 0x000fe4000bf45270 */
[----:B------:R-:W-:Y:S02]  /*4fb0*/  UIMAD.WIDE.U32 UR10, UR14, UR44, URZ ;  /* 0x0000002c0e0a72a5 */ /* 0x000fe4000f8e00ff */
[----:B------:R-:W-:Y:S02]  /*4fc0*/  USEL UR4, UR34, UR37, !UP2 ;  /* 0x0000002522047287 */ /* 0x000fe4000d000000 */
[----:B------:R-:W-:Y:S02]  /*4fd0*/  UISETP.NE.AND UP0, UPT, UR15, 0x1, UPT ;  /* 0x000000010f00788c */ /* 0x000fe4000bf05270 */
[----:B------:R-:W-:Y:S02]  /*4fe0*/  UP2UR UR24, UPR, URZ, 0x2 ;  /* 0x00000002ff187883 */ /* 0x000fe40008000000 */
[----:B------:R-:W-:Y:S02]  /*4ff0*/  UISETP.NE.AND UP1, UPT, UR42, 0x1, UPT ;  /* 0x000000012a00788c */ /* 0x000fe4000bf25270 */
[----:B-1----:R-:W-:Y:S02]  /*5000*/  UIMAD.WIDE.U32 UR16, UR4, UR22, URZ ;  /* 0x00000016041072a5 */ /* 0x002fe4000f8e00ff */
[----:B------:R-:W-:Y:S01]  /*5010*/  USEL UR7, UR35, UR38, !UP0 ;  /* 0x0000002623077287 */ /* 0x000fe2000c000000 */
[----:B------:R-:W-:Y:S02]  /*5020*/  UMOV UR5, UR9 ;  /* 0x0000000900057c82 */ /* 0x000fe40008000000 */
[----:B------:R-:W-:Y:S02]  /*5030*/  USHF.R.U32.HI UR6, URZ, UR40, UR5 ;  /* 0x00000028ff067299 */ /* 0x000fe40008011605 */
[----:B------:R-:W-:Y:S02]  /*5040*/  UIMAD.WIDE.U32 UR18, UR7, UR22, URZ ;  /* 0x00000016071272a5 */ /* 0x000fe4000f8e00ff */
[----:B------:R-:W-:Y:S02]  /*5050*/  USEL UR6, UR13, UR6, !UP2 ;  /* 0x000000060d067287 */ /* 0x000fe4000d000000 */
[----:B------:R-:W-:Y:S01]  /*5060*/  UISETP.NE.AND UP2, UPT, UR12, URZ, UPT ;  /* 0x000000ff0c00728c */ /* 0x000fe2000bf45270 */
[----:B------:R-:W-:Y:S01]  /*5070*/  UMOV UR5, UR11 ;  /* 0x0000000b00057c82 */ /* 0x000fe20008000000 */
[----:B------:R-:W-:Y:S02]  /*5080*/  UIMAD.WIDE.U32 UR10, UR6, UR22, URZ ;  /* 0x00000016060a72a5 */ /* 0x000fe4000f8e00ff */
[----:B------:R-:W-:Y:S03]  /*5090*/  USHF.R.U32.HI UR8, URZ, UR45, UR5 ;  /* 0x0000002dff087299 */ /* 0x000fe60008011605 */
[----:B------:R-:W-:Y:S02]  /*50a0*/  UMOV UR5, UR17 ;  /* 0x0000001100057c82 */ /* 0x000fe40008000000 */
[----:B------:R-:W-:Y:S03]  /*50b0*/  @UP1 USHF.R.U32.HI UR4, URZ, UR23, UR5 ;  /* 0x00000017ff041299 */ /* 0x000fe60008011605 */
[----:B------:R-:W-:Y:S01]  /*50c0*/  UMOV UR5, UR19 ;  /* 0x0000001300057c82 */ /* 0x000fe20008000000 */
[----:B------:R-:W-:Y:S02]  /*50d0*/  UIMAD UR4, UR42, UR4, URZ ;  /* 0x000000042a0472a4 */ /* 0x000fe4000f8e02ff */
[----:B------:R-:W-:Y:S02]  /*50e0*/  @UP1 USHF.R.U32.HI UR7, URZ, UR23, UR5 ;  /* 0x00000017ff071299 */ /* 0x000fe40008011605 */
[----:B------:R-:W-:Y:S02]  /*50f0*/  USEL UR5, UR14, UR8, !UP0 ;  /* 0x000000080e057287 */ /* 0x000fe4000c000000 */
[----:B------:R-:W-:Y:S02]  /*5100*/  UIMAD UR8, UR42, UR7, URZ ;  /* 0x000000072a0872a4 */ /* 0x000fe4000f8e02ff */
[----:B------:R-:W-:Y:S03]  /*5110*/  UISETP.GE.AND UP0, UPT, UR6, UR4, UPT ;  /* 0x000000040600728c */ /* 0x000fe6000bf06270 */
[----:B------:R-:W-:Y:S01]  /*5120*/  UMOV UR4, UR11 ;  /* 0x0000000b00047c82 */ /* 0x000fe20008000000 */
[----:B------:R-:W-:Y:S02]  /*5130*/  UISETP.GE.OR UP0, UPT, UR5, UR8, UP0 ;  /* 0x000000080500728c */ /* 0x000fe40008706670 */
[----:B------:R-:W-:Y:S02]  /*5140*/  USHF.R.U32.HI UR4, URZ, UR23, UR4 ;  /* 0x00000017ff047299 */ /* 0x000fe40008011604 */
[----:B------:R-:W-:Y:S02]  /*5150*/  UIMAD.WIDE.U32 UR8, UR5, UR22, URZ ;  /* 0x00000016050872a5 */ /* 0x000fe4000f8e00ff */
[----:B------:R-:W-:Y:S04]  /*5160*/  USEL UR10, UR6, UR4, !UP1 ;  /* 0x00000004060a7287 */ /* 0x000fe8000c800000 */
[----:B------:R-:W-:Y:S01]  /*5170*/  UIADD3 UR11, UPT, UPT, -UR10, URZ, URZ ;  /* 0x000000ff0a0b7290 */ /* 0x000fe2000fffe1ff */
[----:B------:R-:W-:Y:S02]  /*5180*/  @!UP0 UMOV UR4, UR9 ;  /* 0x0000000900048c82 */ /* 0x000fe40008000000 */
[----:B------:R-:W-:Y:S02]  /*5190*/  @!UP0 USHF.R.U32.HI UR4, URZ, UR23, UR4 ;  /* 0x00000017ff048299 */ /* 0x000fe40008011604 */
[----:B------:R-:W-:Y:S02]  /*51a0*/  UIMAD UR8, UR42, UR11, UR6 ;  /* 0x0000000b2a0872a4 */ /* 0x000fe4000f8e0206 */
[----:B------:R-:W-:Y:S02]  /*51b0*/  @!UP0 USEL UR4, UR5, UR4, !UP1 ;  /* 0x0000000405048287 */ /* 0x000fe4000c800000 */
[----:B------:R-:W-:Y:S02]  /*51c0*/  UISETP.NE.AND UP1, UPT, UR24, URZ, UPT ;  /* 0x000000ff1800728c */ /* 0x000fe4000bf25270 */
[----:B------:R-:W-:Y:S02]  /*51d0*/  @!UP0 UIMAD UR7, UR7, UR8, UR4 ;  /* 0x00000008070782a4 */ /* 0x000fe4000f8e0204 */
[----:B------:R-:W-:Y:S02]  /*51e0*/  @!UP0 UIADD3 UR9, UPT, UPT, UR10, -UR4, URZ ;  /* 0x800000040a098290 */ /* 0x000fe4000fffe0ff */
[----:B------:R-:W-:Y:S02]  /*51f0*/  UIADD3 UR8, UPT, UPT, -UR6, URZ, URZ ;  /* 0x000000ff06087290 */ /* 0x000fe4000fffe1ff */
[----:B------:R-:W-:Y:S02]  /*5200*/  UIADD3 UR4, UPT, UPT, -UR5, URZ, URZ ;  /* 0x000000ff05047290 */ /* 0x000fe4000fffe1ff */
[----:B------:R-:W-:Y:S03]  /*5210*/  @!UP0 UIMAD UR6, UR9, UR42, UR5 ;  /* 0x0000002a090682a4 */ /* 0x000fe6000f8e0205 */
[----:B------:R-:W-:Y:S01]  /*5220*/  @!UP0 UMOV UR5, UR7 ;  /* 0x0000000700058c82 */ /* 0x000fe20008000000 */
[----:B------:R-:W-:Y:S02]  /*5230*/  UIMAD UR7, UR15, UR4, UR14 ;  /* 0x000000040f0772a4 */ /* 0x000fe4000f8e020e */
[----:B------:R-:W-:Y:S02]  /*5240*/  UIMAD UR4, UR46, UR8, UR13 ;  /* 0x000000082e0472a4 */ /* 0x000fe4000f8e020d */
[----:B------:R-:W-:Y:S02]  /*5250*/  UIMAD UR14, UR5, UR15, UR7 ;  /* 0x0000000f050e72a4 */ /* 0x000fe4000f8e0207 */
[----:B------:R-:W-:Y:S11]  /*5260*/  UIMAD UR13, UR6, UR46, UR4 ;  /* 0x0000002e060d72a4 */ /* 0x000ff6000f8e0204 */
[----:B------:R-:W-:Y:S01]  /*5270*/  @!UPT UIADD3 URZ, UPT, UPT, URZ, URZ, URZ ;  /* 0x000000fffffff290 */ /* 0x000fe2000fffe0ff */
.L_x_85:
[----:B------:R-:W3:Y:S01]  /*5280*/  @!UP4 LDCU.128 UR8, c[0x0][0xf10] ;  /* 0x0001e200ff08c7ac */ /* 0x000ee20008000c00 */
[----:B------:R-:W-:Y:S04]  /*5290*/  ISETP.NE.U32.AND P0, PT, RZ, UR32, PT ;  /* 0x00000020ff007c0c */ /* 0x000fe8000bf05070 */
[----:B------:R-:W-:Y:S01]  /*52a0*/  ISETP.NE.AND.EX P0, PT, RZ, UR33, PT, P0 ;  /* 0x00000021ff007c0c */ /* 0x000fe2000bf05300 */
[----:B------:R-:W4:Y:S01]  /*52b0*/  @!UP4 LDCU UR5, c[0x0][0xf0c] ;  /* 0x0001e180ff05c7ac */ /* 0x000f220008000800 */
[----:B------:R-:W-:Y:S02]  /*52c0*/  USHF.L.U32 UR26, UR26, 0x6, URZ ;  /* 0x000000061a1a7899 */ /* 0x000fe400080006ff */
[----:B------:R-:W-:Y:S02]  /*52d0*/  USHF.L.U32 UR27, UR20, 0x7, URZ ;  /* 0x00000007141b7899 */ /* 0x000fe400080006ff */
[----:B---3--:R-:W-:Y:S07]  /*52e0*/  UIMAD.WIDE.U32 UR6, UR14, UR8, URZ ;  /* 0x000000080e0672a5 */ /* 0x008fee000f8e00ff */
[----:B------:R-:W-:Y:S01]  /*52f0*/  @!UP4 UMOV UR4, UR7 ;  /* 0x000000070004cc82 */ /* 0x000fe20008000000 */
[----:B----4-:R-:W-:Y:S02]  /*5300*/  @!UP4 UISETP.NE.AND UP0, UPT, UR5, 0x1, UPT ;  /* 0x000000010500c88c */ /* 0x010fe4000bf05270 */
[----:B------:R-:W-:Y:S02]  /*5310*/  @!UP4 USHF.R.U32.HI UR4, URZ, UR9, UR4 ;  /* 0x00000009ff04c299 */ /* 0x000fe40008011604 */
[----:B------:R-:W-:Y:S02]  /*5320*/  UIMAD.WIDE.U32 UR6, UR13, UR11, URZ ;  /* 0x0000000b0d0672a5 */ /* 0x000fe4000f8e00ff */
[----:B------:R-:W-:Y:S02]  /*5330*/  @!UP4 USEL UR8, UR14, UR4, !UP0 ;  /* 0x000000040e08c287 */ /* 0x000fe4000c000000 */
[----:B------:R-:W-:Y:S03]  /*5340*/  @!UP4 UISETP.NE.AND UP0, UPT, UR10, 0x1, UPT ;  /* 0x000000010a00c88c */ /* 0x000fe6000bf05270 */
[----:B------:R-:W-:Y:S02]  /*5350*/  @!UP4 UMOV UR6, UR7 ;  /* 0x000000070006cc82 */ /* 0x000fe40008000000 */
[----:B------:R-:W3:Y:S02]  /*5360*/  @!UP4 LDCU UR4, c[0x0][0xf20] ;  /* 0x0001e400ff04c7ac */ /* 0x000ee40008000800 */
[----:B---3--:R-:W-:Y:S04]  /*5370*/  @!UP4 USHF.R.U32.HI UR6, URZ, UR4, UR6 ;  /* 0x00000004ff06c299 */ /* 0x008fe80008011606 */
[----:B------:R-:W-:Y:S04]  /*5380*/  @!UP4 USEL UR6, UR13, UR6, !UP0 ;  /* 0x000000060d06c287 */ /* 0x000fe8000c000000 */
[----:B------:R-:W-:Y:S02]  /*5390*/  @!UP4 UIADD3 UR4, UPT, UPT, -UR8, UR6, URZ ;  /* 0x000000060804c290 */ /* 0x000fe4000fffe1ff */
[----:B------:R-:W-:Y:S02]  /*53a0*/  @!UP4 UIADD3 UR6, UPT, UPT, UR8, -UR6, URZ ;  /* 0x800000060806c290 */ /* 0x000fe4000fffe0ff */
[----:B------:R-:W-:Y:S02]  /*53b0*/  @!UP4 UIMAD UR14, UR4, UR5, UR14 ;  /* 0x00000005040ec2a4 */ /* 0x000fe4000f8e020e */
[----:B------:R-:W-:Y:S01]  /*53c0*/  @!UP4 UIMAD UR13, UR6, UR10, UR13 ;  /* 0x0000000a060dc2a4 */ /* 0x000fe2000f8e020d */
[----:B------:R-:W-:Y:S11]  /*53d0*/  BRA.U UP3, `(.L_x_86) ;  /* 0x0000000103107547 */ /* 0x000ff6000b800000 */
[----:B------:R-:W-:Y:S04]  /*53e0*/  MOV R2, UR39 ;  /* 0x0000002700027c02 */ /* 0x000fe80008000f00 */
[----:B------:R-:W-:Y:S04]  /*53f0*/  SHF.L.U32 R2, R2, 0x1f, RZ ;  /* 0x0000001f02027819 */ /* 0x000fe800000006ff */
[----:B------:R-:W3:Y:S02]  /*5400*/  SYNCS.PHASECHK.TRANS64.TRYWAIT P1, [UR21+0xb8], R2 ;  /* 0x0000b802ff0075a7 */ /* 0x000ee40008021115 */
[----:B---3--:R-:W-:Y:S05]  /*5410*/  @!P1 BRA `(.L_x_87) ;  /* 0x0000006800509947 */ /* 0x008fea0003800000 */
.L_x_86:
[----:B------:R-:W-:Y:S05]  /*5420*/  BRA.U !UP5, `(.L_x_88) ;  /* 0x000000010d387547 */ /* 0x000fea000b800000 */
[----:B------:R-:W-:Y:S01]  /*5430*/  UPLOP3.LUT UP1, UPT, UPT, UPT, UP6, 0x80, 0x8 ;  /* 0x000000000008789c */ /* 0x000fe20003f2f060 */
[----:B--2---:R-:W-:Y:S01]  /*5440*/  HFMA2 R0, -RZ, RZ, 0, 5.9604644775390625e-08 ;  /* 0x00000001ff007431 */ /* 0x004fe200000001ff */
[----:B------:R-:W2:Y:S01]  /*5450*/  LDCU.64 UR8, c[0x0][0x358] ;  /* 0x00006b00ff0877ac */ /* 0x000ea20008000a00 */
[----:B------:R-:W-:Y:S03]  /*5460*/  IMAD.MOV.U32 R85, RZ, RZ, 0x1 ;  /* 0x00000001ff557424 */ /* 0x000fe600078e00ff */
[----:B------:R-:W-:Y:S05]  /*5470*/  PLOP3.LUT P1, PT, PT, PT, UP1, 0x80, 0x8 ;  /* 0x000000000008781c */ /* 0x000fea0003f2f018 */
[----:B------:R-:W3:Y:S01]  /*5480*/  @UP1 LDCU.64 UR4, c[0x0][0xc88] ;  /* 0x00019100ff0417ac */ /* 0x000ee20008000a00 */
[----:B------:R-:W-:Y:S07]  /*5490*/  @UP1 UIMAD UR6, UR36, UR32, URZ ;  /* 0x00000020240612a4 */ /* 0x000fee000f8e02ff */
[----:B------:R-:W-:Y:S01]  /*54a0*/  @!P1 PRMT R85, R0, 0x7610, R85 ;  /* 0x0000761000559816 */ /* 0x000fe20000000055 */
[----:B---3--:R-:W-:Y:S06]  /*54b0*/  @UP1 UIMAD.WIDE UR4, UR6, 0x4, UR4 ;  /* 0x00000004060418a5 */ /* 0x008fec000f8e0204 */
[----:B------:R-:W-:Y:S01]  /*54c0*/  IMAD.U32 R4, RZ, RZ, UR4 ;  /* 0x00000004ff047e24 */ /* 0x000fe2000f8e00ff */
[----:B------:R-:W-:Y:S04]  /*54d0*/  MOV R5, UR5 ;  /* 0x0000000500057c02 */ /* 0x000fe80008000f00 */
[----:B------:R-:W3:Y:S01]  /*54e0*/  @!UP1 LDCU UR4, c[0x0][0xc80] ;  /* 0x00019000ff0497ac */ /* 0x000ee20008000800 */
[----:B--2--5:R4:W5:Y:S02]  /*54f0*/  @P1 LDG.E R45, desc[UR8][R4.64] ;  /* 0x00000008042d1981 */ /* 0x024964000c1e1900 */
[----:B---34-:R-:W-:Y:S07]  /*5500*/  @!P1 IMAD.U32 R45, RZ, RZ, UR4 ;  /* 0x00000004ff2d9e24 */ /* 0x018fee000f8e00ff */
.L_x_88:
[----:B-----5:R-:W-:Y:S01]  /*5510*/  @!P0 FSETP.EQ.AND P2, PT, R45, RZ, PT ;  /* 0x000000ff2d00820b */ /* 0x020fe20003f42000 */
[----:B------:R-:W-:Y:S01]  /*5520*/  @!UPT UIADD3 URZ, UPT, UPT, URZ, URZ, URZ ;  /* 0x000000fffffff290 */ /* 0x000fe2000fffe0ff */
[----:B------:R-:W-:Y:S11]  /*5530*/  @!P0 BRA `(.L_x_89) ;  /* 0x0000000000148947 */ /* 0x000ff60003800000 */
[----:B------:R-:W-:Y:S02]  /*5540*/  LOP3.LUT P0, RZ, R85, 0xff, RZ, 0xc0, !PT ;  /* 0x000000ff55ff7812 */ /* 0x000fe4000780c0ff */
[----:B------:R-:W-:Y:S04]  /*5550*/  PLOP3.LUT P2, PT, PT, PT, UP1, 0x80, 0x8 ;  /* 0x000000000008781c */ /* 0x000fe80003f4f018 */
[----:B------:R-:W-:Y:S07]  /*5560*/  PLOP3.LUT P2, PT, P2, PT, PT, 0x8, 0x80 ;  /* 0x000000000080781c */ /* 0x000fee000174e170 */
[----:B------:R-:W-:Y:S11]  /*5570*/  @P0 FSETP.EQ.AND P2, PT, R45, RZ, PT ;  /* 0x000000ff2d00020b */ /* 0x000ff60003f42000 */
[----:B------:R-:W-:Y:S02]  /*5580*/  @!UPT UIADD3 URZ, UPT, UPT, URZ, URZ, URZ ;  /* 0x000000fffffff290 */ /* 0x000fe4000fffe0ff */
.L_x_89:
[----:B------:R-:W-:Y:S01]  /*5590*/  ULEA UR4, UR25, UR21, 0x3 ;  /* 0x0000001519047291 */ /* 0x000fe2000f8e18ff */
[----:B--2---:R-:W-:Y:S02]  /*55a0*/  SHF.L.U32 R2, R11, 0x1f, RZ ;  /* 0x0000001f0b027819 */ /* 0x004fe400000006ff */
[----:B------:R-:W-:Y:S04]  /*55b0*/  ELECT P1, URZ, PT ;  /* 0x0000000000ff782f */ /* 0x000fe80003820000 */
[----:B------:R-:W-:Y:S02]  /*55c0*/  PLOP3.LUT P1, PT, P2, P1, PT, 0xf2, 0x2f ;  /* 0x00000000002f781c */ /* 0x000fe40001723e72 */
[----:B------:R-:W2:Y:S02]  /*55d0*/  SYNCS.PHASECHK.TRANS64.TRYWAIT P0, [UR4+0x98], R2 ;  /* 0x00009802ff0075a7 */ /* 0x000ea40008001104 */
[----:B--2---:R-:W-:Y:S09]  /*55e0*/  @!P0 BRA `(.L_x_90) ;  /* 0x0000006400f48947 */ /* 0x004ff20003800000 */
.L_x_195:
[----:B------:R-:W-:Y:S01]  /*55f0*/  VOTEU.ALL UP0, P1 ;  /* 0x0000000000ff7886 */ /* 0x000fe20000800000 */
[----:B--2---:R-:W-:Y:S01]  /*5600*/  @!P1 IADD3 R2, P0, PT, R12, 0x980, RZ ;  /* 0x000009800c029810 */ /* 0x004fe20007f1e0ff */
[----:B------:R-:W-:Y:S01]  /*5610*/  UMOV UR30, 0x0 ;  /* 0x00000000001e7882 */ /* 0x000fe20000000000 */
[----:B------:R-:W-:Y:S01]  /*5620*/  UMOV UR31, 0x10000000 ;  /* 0x10000000001f7882 */ /* 0x000fe20000000000 */
[----:B------:R-:W-:Y:S01]  /*5630*/  UMOV UR28, UR36 ;  /* 0x00000024001c7c82 */ /* 0x000fe20008000000 */
[----:B------:R-:W-:Y:S01]  /*5640*/  @!UP0 ULEA UR5, UR25, UR21, 0xc ;  /* 0x0000001519058291 */ /* 0x000fe2000f8e60ff */
[----:B------:R-:W-:Y:S01]  /*5650*/  @!P1 IMAD.X R0, RZ, RZ, R13, P0 ;  /* 0x000000ffff009224 */ /* 0x000fe200000e060d */
[----:B------:R-:W-:Y:S01]  /*5660*/  @!UP0 UIADD3 UR10, UPT, UPT, UR26, 0x20, URZ ;  /* 0x000000201a0a8890 */ /* 0x000fe2000fffe0ff */
[----:B------:R-:W-:Y:S01]  /*5670*/  @!P1 R2UR UR7, R2 ;  /* 0x00000000020792ca */ /* 0x000fe200000e0000 */
[----:B------:R-:W-:Y:S02]  /*5680*/  @!UP0 UIADD3 UR24, UPT, UPT, UR5, 0x200, URZ ;  /* 0x0000020005188890 */ /* 0x000fe4000fffe0ff */
[----:B------:R-:W-:Y:S02]  /*5690*/  @!UP0 UIADD3 UR8, UPT, UPT, UR5, 0xa00, URZ ;  /* 0x00000a0005088890 */ /* 0x000fe4000fffe0ff */
[----:B------:R-:W-:Y:S02]  /*56a0*/  UIADD3 UR5, UPT, UPT, UR25, 0x1, URZ ;  /* 0x0000000119057890 */ /* 0x000fe4000fffe0ff */
[----:B------:R-:W-:Y:S02]  /*56b0*/  UIADD3 UR25, UPT, UPT, UR4, 0x80, URZ ;  /* 0x0000008004197890 */ /* 0x000fe4000fffe0ff */
[----:B------:R-:W-:Y:S01]  /*56c0*/  UISETP.NE.AND UP0, UPT, UR5, 0x3, UPT ;  /* 0x000000030500788c */ /* 0x000fe2000bf05270 */
[----:B------:R-:W-:Y:S01]  /*56d0*/  UMOV UR11, UR27 ;  /* 0x0000001b000b7c82 */ /* 0x000fe20008000000 */
[----:B------:R-:W-:Y:S02]  /*56e0*/  UMOV UR12, UR36 ;  /* 0x00000024000c7c82 */ /* 0x000fe40008000000 */
[----:B------:R-:W-:Y:S01]  /*56f0*/  USEL UR6, UR5, URZ, UP0 ;  /* 0x000000ff05067287 */ /* 0x000fe20008000000 */
[----:B------:R-:W-:Y:S01]  /*5700*/  @!P1 R2UR UR5, R0 ;  /* 0x00000000000592ca */ /* 0x000fe200000e0000 */
[----:B------:R-:W-:Y:S01]  /*5710*/  IMAD.U32 R4, RZ, RZ, UR7 ;  /* 0x00000007ff047e24 */ /* 0x000fe2000f8e00ff */
[----:B------:R-:W-:Y:S01]  /*5720*/  USEL UR18, URZ, 0x1, UP0 ;  /* 0x00000001ff127887 */ /* 0x000fe20008000000 */
[----:B------:R-:W-:Y:S01]  /*5730*/  @!P1 IMAD.MOV.U32 R0, RZ, RZ, 0x1000 ;  /* 0x00001000ff009424 */ /* 0x000fe200078e00ff */
[----:B------:R-:W-:Y:S01]  /*5740*/  VOTEU.ALL UP0, P1 ;  /* 0x0000000000ff7886 */ /* 0x000fe20000800000 */
[----:B------:R-:W-:Y:S01]  /*5750*/  UMOV UR9, UR25 ;  /* 0x0000001900097c82 */ /* 0x000fe20008000000 */
[----:B------:R-:W-:Y:S01]  /*5760*/  @!P1 R2UR UR16, R4 ;  /* 0x00000000041092ca */ /* 0x000fe200000e0000 */
[----:B------:R-:W-:Y:S01]  /*5770*/  UPRMT UR7, UR52, 0x654, UR25 ;  /* 0x0000065434077896 */ /* 0x000fe20008000019 */
[----:B------:R-:W-:Y:S04]  /*5780*/  LOP3.LUT R11, R11, UR18, RZ, 0x3c, !PT ;  /* 0x000000120b0b7c12 */ /* 0x000fe8000f8e3cff */
[----:B------:R-:W-:Y:S01]  /*5790*/  SHF.L.U32 R2, R11, 0x1f, RZ ;  /* 0x0000001f0b027819 */ /* 0x000fe200000006ff */
[----:B------:R-:W-:Y:S01]  /*57a0*/  IMAD.U32 R5, RZ, RZ, UR5 ;  /* 0x00000005ff057e24 */ /* 0x000fe2000f8e00ff */
[----:B------:R-:W-:Y:S04]  /*57b0*/  ULEA UR5, UR6, UR21, 0x3 ;  /* 0x0000001506057291 */ /* 0x000fe8000f8e18ff */
[----:B------:R-:W-:Y:S11]  /*57c0*/  @!P1 R2UR UR17, R5 ;  /* 0x00000000051192ca */ /* 0x000ff600000e0000 */
[----:B------:R-:W-:Y:S02]  /*57d0*/  @!UPT UIADD3 URZ, UPT, UPT, URZ, URZ, URZ ;  /* 0x000000fffffff290 */ /* 0x000fe4000fffe0ff */
[----:B------:R2:W-:Y:S01]  /*57e0*/  @!UP0 UTMALDG.3D [UR24], [UR16], desc[UR30] ;  /* 0x00001e18100085b4 */ /* 0x0005e20008011000 */
[----:B------:R-:W-:Y:S05]  /*57f0*/  VOTEU.ALL UP0, P1 ;  /* 0x0000000000ff7886 */ /* 0x000fea0000800000 */
[----:B------:R2:W-:Y:S01]  /*5800*/  @!UP0 UTMALDG.3D [UR8], [UR16], desc[UR30] ;  /* 0x00001e08100085b4 */ /* 0x0005e20008011000 */
[----:B------:R2:W-:Y:S01]  /*5810*/  @!P1 SYNCS.ARRIVE.TRANS64.RED.A0TR RZ, [UR4+0x80], R0 ;  /* 0x00008000ffff99a7 */ /* 0x0005e20008300404 */
[----:B------:R-:W-:Y:S01]  /*5820*/  SYNCS.ARRIVE.TRANS64.RED.A1T0 RZ, [UR7], RZ ;  /* 0x000000ffffff79a7 */ /* 0x000fe20008100407 */
[----:B------:R-:W3:Y:S02]  /*5830*/  SYNCS.PHASECHK.TRANS64.TRYWAIT P0, [UR5+0x98], R2 ;  /* 0x00009802ff0075a7 */ /* 0x000ee40008001105 */
[----:B--23--:R-:W-:Y:S05]  /*5840*/  @!P0 BRA `(.L_x_91) ;  /* 0x0000006400748947 */ /* 0x00cfea0003800000 */
.L_x_197:
[----:B------:R-:W-:Y:S01]  /*5850*/  VOTEU.ALL UP0, P1 ;  /* 0x0000000000ff7886 */ /* 0x000fe20000800000 */
[----:B--2---:R-:W-:Y:S01]  /*5860*/  @!P1 IADD3 R2, P0, PT, R12, 0x980, RZ ;  /* 0x000009800c029810 */ /* 0x004fe20007f1e0ff */
[----:B------:R-:W-:Y:S01]  /*5870*/  UIADD3 UR17, UPT, UPT, UR5, 0x80, URZ ;  /* 0x0000008005117890 */ /* 0x000fe2000fffe0ff */
[----:B------:R-:W-:Y:S02]  /*5880*/  UMOV UR30, 0x0 ;  /* 0x00000000001e7882 */ /* 0x000fe40000000000 */
[----:B------:R-:W-:Y:S01]  /*5890*/  @!UP0 ULEA UR4, UR6, UR21, 0xc ;  /* 0x0000001506048291 */ /* 0x000fe2000f8e60ff */
[----:B------:R-:W-:Y:S01]  /*58a0*/  @!P1 IMAD.X R0, RZ, RZ, R13, P0 ;  /* 0x000000ffff009224 */ /* 0x000fe200000e060d */
[----:B------:R-:W-:Y:S01]  /*58b0*/  @!UP0 UIADD3 UR19, UPT, UPT, UR27, 0x40, URZ ;  /* 0x000000401b138890 */ /* 0x000fe2000fffe0ff */
[----:B------:R-:W-:Y:S01]  /*58c0*/  @!P1 R2UR UR7, R2 ;  /* 0x00000000020792ca */ /* 0x000fe200000e0000 */
[----:B------:R-:W-:Y:S02]  /*58d0*/  @!UP0 UIADD3 UR16, UPT, UPT, UR4, 0x200, URZ ;  /* 0x0000020004108890 */ /* 0x000fe4000fffe0ff */
[----:B------:R-:W-:Y:S02]  /*58e0*/  @!UP0 UIADD3 UR8, UPT, UPT, UR4, 0xa00, URZ ;  /* 0x00000a0004088890 */ /* 0x000fe4000fffe0ff */
[----:B------:R-:W-:Y:S02]  /*58f0*/  UIADD3 UR4, UPT, UPT, UR6, 0x1, URZ ;  /* 0x0000000106047890 */ /* 0x000fe4000fffe0ff */
[----:B------:R-:W-:Y:S02]  /*5900*/  @!UP0 UIADD3 UR10, UPT, UPT, UR26, 0x20, URZ ;  /* 0x000000201a0a8890 */ /* 0x000fe4000fffe0ff */
[----:B------:R-:W-:Y:S01]  /*5910*/  UISETP.NE.AND UP0, UPT, UR4, 0x3, UPT ;  /* 0x000000030400788c */ /* 0x000fe2000bf05270 */
[----:B------:R-:W-:Y:S01]  /*5920*/  UMOV UR31, 0x10000000 ;  /* 0x10000000001f7882 */ /* 0x000fe20000000000 */
        /* <DEDUP_REMOVED lines=9> */
[----:B------:R-:W-:Y:S01]  /*59c0*/  UMOV UR12, UR36 ;  /* 0x00000024000c7c82 */ /* 0x000fe20008000000 */
[----:B------:R-:W-:Y:S01]  /*59d0*/  UMOV UR9, UR17 ;  /* 0x0000001100097c82 */ /* 0x000fe20008000000 */
[----:B------:R-:W-:Y:S01]  /*59e0*/  UMOV UR11, UR19 ;  /* 0x00000013000b7c82 */ /* 0x000fe20008000000 */
[----:B------:R-:W-:Y:S01]  /*59f0*/  UPRMT UR7, UR52, 0x654, UR17 ;  /* 0x0000065434077896 */ /* 0x000fe20008000011 */
[----:B------:R-:W-:Y:S02]  /*5a00*/  LOP3.LUT R11, R11, UR28, RZ, 0x3c, !PT ;  /* 0x0000001c0b0b7c12 */ /* 0x000fe4000f8e3cff */
[----:B------:R-:W-:Y:S01]  /*5a10*/  IMAD.U32 R5, RZ, RZ, UR4 ;  /* 0x00000004ff057e24 */ /* 0x000fe2000f8e00ff */
[----:B------:R-:W-:Y:S01]  /*5a20*/  ULEA UR4, UR6, UR21, 0x3 ;  /* 0x0000001506047291 */ /* 0x000fe2000f8e18ff */
[----:B------:R-:W-:Y:S03]  /*5a30*/  SHF.L.U32 R2, R11, 0x1f, RZ ;  /* 0x0000001f0b027819 */ /* 0x000fe600000006ff */
        /* <DEDUP_REMOVED lines=9> */
.L_x_199:
[----:B------:R-:W-:Y:S01]  /*5ad0*/  VOTEU.ALL UP0, P1 ;  /* 0x0000000000ff7886 */ /* 0x000fe20000800000 */
[----:B--2---:R-:W-:Y:S01]  /*5ae0*/  @!P1 IADD3 R2, P0, PT, R12, 0x980, RZ ;  /* 0x000009800c029810 */ /* 0x004fe20007f1e0ff */
[----:B------:R-:W-:Y:S01]  /*5af0*/  UIADD3 UR18, UPT, UPT, UR26, 0x10, URZ ;  /* 0x000000101a127890 */ /* 0x000fe2000fffe0ff */
[----:B------:R-:W-:Y:S01]  /*5b00*/  VIADD R10, R10, 0x1 ;  /* 0x000000010a0a7836 */ /* 0x000fe20000000000 */
[----:B------:R-:W-:Y:S01]  /*5b10*/  UIADD3 UR17, UPT, UPT, UR4, 0x80, URZ ;  /* 0x0000008004117890 */ /* 0x000fe2000fffe0ff */
[----:B------:R-:W-:Y:S01]  /*5b20*/  @!P1 R2UR UR7, R2 ;  /* 0x00000000020792ca */ /* 0x000fe200000e0000 */
[----:B------:R-:W-:Y:S01]  /*5b30*/  @!UP0 ULEA UR5, UR6, UR21, 0xc ;  /* 0x0000001506058291 */ /* 0x000fe2000f8e60ff */
[----:B------:R-:W-:Y:S01]  /*5b40*/  @!P1 IMAD.X R0, RZ, RZ, R13, P0 ;  /* 0x000000ffff009224 */ /* 0x000fe200000e060d */
[----:B------:R-:W-:Y:S01]  /*5b50*/  @!UP0 UIADD3 UR10, UPT, UPT, UR26, 0x30, URZ ;  /* 0x000000301a0a8890 */ /* 0x000fe2000fffe0ff */
[----:B------:R-:W-:Y:S01]  /*5b60*/  @!P1 IMAD.MOV.U32 R2, RZ, RZ, 0x1000 ;  /* 0x00001000ff029424 */ /* 0x000fe200078e00ff */
[----:B------:R-:W-:Y:S02]  /*5b70*/  @!UP0 UIADD3 UR16, UPT, UPT, UR5, 0x200, URZ ;  /* 0x0000020005108890 */ /* 0x000fe4000fffe0ff */
[----:B------:R-:W-:Y:S02]  /*5b80*/  @!UP0 UIADD3 UR8, UPT, UPT, UR5, 0xa00, URZ ;  /* 0x00000a0005088890 */ /* 0x000fe4000fffe0ff */
[----:B------:R-:W-:Y:S01]  /*5b90*/  UIADD3 UR5, UPT, UPT, UR6, 0x1, URZ ;  /* 0x0000000106057890 */ /* 0x000fe2000fffe0ff */
[----:B------:R-:W-:Y:S01]  /*5ba0*/  UMOV UR30, 0x0 ;  /* 0x00000000001e7882 */ /* 0x000fe20000000000 */
[----:B------:R-:W-:Y:S02]  /*5bb0*/  UMOV UR31, 0x10000000 ;  /* 0x10000000001f7882 */ /* 0x000fe40000000000 */
[----:B------:R-:W-:Y:S01]  /*5bc0*/  UISETP.NE.AND UP0, UPT, UR5, 0x3, UPT ;  /* 0x000000030500788c */ /* 0x000fe2000bf05270 */
[----:B------:R-:W-:Y:S01]  /*5bd0*/  IMAD.U32 R4, RZ, RZ, UR7 ;  /* 0x00000007ff047e24 */ /* 0x000fe2000f8e00ff */
[----:B------:R-:W-:Y:S01]  /*5be0*/  UMOV UR19, UR27 ;  /* 0x0000001b00137c82 */ /* 0x000fe20008000000 */
[----:B------:R-:W-:Y:S01]  /*5bf0*/  UMOV UR20, UR36 ;  /* 0x0000002400147c82 */ /* 0x000fe20008000000 */
[----:B------:R-:W-:Y:S01]  /*5c00*/  USEL UR6, UR5, URZ, UP0 ;  /* 0x000000ff05067287 */ /* 0x000fe20008000000 */
[----:B------:R-:W-:Y:S01]  /*5c10*/  @!P1 R2UR UR5, R0 ;  /* 0x00000000000592ca */ /* 0x000fe200000e0000 */
[----:B------:R-:W-:Y:S01]  /*5c20*/  USEL UR28, URZ, 0x1, UP0 ;  /* 0x00000001ff1c7887 */ /* 0x000fe20008000000 */
[----:B------:R-:W-:Y:S01]  /*5c30*/  @!P1 R2UR UR24, R4 ;  /* 0x00000000041892ca */ /* 0x000fe200000e0000 */
[----:B------:R-:W-:Y:S01]  /*5c40*/  VOTEU.ALL UP0, P1 ;  /* 0x0000000000ff7886 */ /* 0x000fe20000800000 */
[----:B------:R-:W-:Y:S01]  /*5c50*/  UMOV UR11, UR27 ;  /* 0x0000001b000b7c82 */ /* 0x000fe20008000000 */
[----:B------:R-:W-:Y:S01]  /*5c60*/  UMOV UR12, UR36 ;  /* 0x00000024000c7c82 */ /* 0x000fe20008000000 */
[----:B------:R-:W-:Y:S01]  /*5c70*/  UMOV UR9, UR17 ;  /* 0x0000001100097c82 */ /* 0x000fe20008000000 */
        /* <DEDUP_REMOVED lines=14> */
.L_x_201:
[----:B------:R-:W-:Y:S01]  /*5d60*/  UIADD3 UR17, UPT, UPT, UR5, 0x80, URZ ;  /* 0x0000008005117890 */ /* 0x000fe2000fffe0ff */
[----:B--2---:R-:W-:Y:S01]  /*5d70*/  @!P1 IADD3 R2, P0, PT, R12, 0x980, RZ ;  /* 0x000009800c029810 */ /* 0x004fe20007f1e0ff */
[----:B------:R-:W-:Y:S01]  /*5d80*/  UPLOP3.LUT UP3, UPT, UPT, UPT, UPT, 0x80, 0x8 ;  /* 0x000000000008789c */ /* 0x000fe20003f6f070 */
[----:B------:R-:W-:Y:S01]  /*5d90*/  R2UR UR30, R91 ;  /* 0x000000005b1e72ca */ /* 0x000fe200000e0000 */
[----:B------:R-:W-:Y:S01]  /*5da0*/  UMOV UR20, UR36 ;  /* 0x0000002400147c82 */ /* 0x000fe20008000000 */
[----:B------:R-:W-:Y:S01]  /*5db0*/  UMOV UR12, UR36 ;  /* 0x00000024000c7c82 */ /* 0x000fe20008000000 */
[----:B------:R-:W-:Y:S01]  /*5dc0*/  VOTEU.ALL UP0, P1 ;  /* 0x0000000000ff7886 */ /* 0x000fe20000800000 */
[----:B------:R-:W-:Y:S01]  /*5dd0*/  UMOV UR9, UR17 ;  /* 0x0000001100097c82 */ /* 0x000fe20008000000 */
[----:B------:R-:W-:Y:S01]  /*5de0*/  @!P1 IMAD.X R0, RZ, RZ, R13, P0 ;  /* 0x000000ffff009224 */ /* 0x000fe200000e060d */
[----:B------:R-:W-:Y:S01]  /*5df0*/  R2UR UR28, R92 ;  /* 0x000000005c1c72ca */ /* 0x000fe200000e0000 */
[----:B------:R-:W-:Y:S01]  /*5e00*/  UMOV UR36, UR29 ;  /* 0x0000001d00247c82 */ /* 0x000fe20008000000 */
[----:B------:R-:W-:Y:S01]  /*5e10*/  @!UP0 ULEA UR4, UR6, UR21, 0xc ;  /* 0x0000001506048291 */ /* 0x000fe2000f8e60ff */
[C---:B------:R-:W-:Y:S01]  /*5e20*/  ISETP.NE.AND P0, PT, R10.reuse, 0x2, PT ;  /* 0x000000020a00780c */ /* 0x040fe20003f05270 */
[----:B------:R-:W-:Y:S02]  /*5e30*/  @!UP0 UIADD3 UR19, UPT, UPT, UR27, 0x40, URZ ;  /* 0x000000401b138890 */ /* 0x000fe4000fffe0ff */
[----:B------:R-:W-:Y:S01]  /*5e40*/  @!UP0 UIADD3 UR16, UPT, UPT, UR4, 0x200, URZ ;  /* 0x0000020004108890 */ /* 0x000fe2000fffe0ff */
[----:B------:R-:W-:Y:S01]  /*5e50*/  SEL R10, R10, RZ, P0 ;  /* 0x000000ff0a0a7207 */ /* 0x000fe20000000000 */
[----:B------:R-:W-:Y:S02]  /*5e60*/  @!UP0 UIADD3 UR8, UPT, UPT, UR4, 0xa00, URZ ;  /* 0x00000a0004088890 */ /* 0x000fe4000fffe0ff */
[----:B------:R-:W-:Y:S01]  /*5e70*/  UIADD3 UR4, UPT, UPT, UR6, 0x1, URZ ;  /* 0x0000000106047890 */ /* 0x000fe2000fffe0ff */
[----:B------:R-:W-:Y:S01]  /*5e80*/  @!P1 R2UR UR6, R2 ;  /* 0x00000000020692ca */ /* 0x000fe200000e0000 */
[----:B------:R-:W-:Y:S02]  /*5e90*/  @!UP0 UIADD3 UR10, UPT, UPT, UR26, 0x30, URZ ;  /* 0x000000301a0a8890 */ /* 0x000fe4000fffe0ff */
[----:B------:R-:W-:Y:S01]  /*5ea0*/  UISETP.NE.AND UP0, UPT, UR4, 0x3, UPT ;  /* 0x000000030400788c */ /* 0x000fe2000bf05270 */
[----:B------:R-:W-:Y:S01]  /*5eb0*/  UMOV UR26, 0x0 ;  /* 0x00000000001a7882 */ /* 0x000fe20000000000 */
[----:B------:R-:W-:Y:S02]  /*5ec0*/  UMOV UR27, 0x10000000 ;  /* 0x10000000001b7882 */ /* 0x000fe40000000000 */
[----:B------:R-:W-:Y:S01]  /*5ed0*/  USEL UR25, UR4, URZ, UP0 ;  /* 0x000000ff04197287 */ /* 0x000fe20008000000 */
[----:B------:R-:W-:Y:S01]  /*5ee0*/  @!P1 R2UR UR4, R0 ;  /* 0x00000000000492ca */ /* 0x000fe200000e0000 */
[----:B------:R-:W-:Y:S01]  /*5ef0*/  USEL UR24, URZ, 0x1, UP0 ;  /* 0x00000001ff187887 */ /* 0x000fe20008000000 */
[----:B------:R-:W-:Y:S01]  /*5f00*/  SEL R0, RZ, 0x1, P0 ;  /* 0x00000001ff007807 */ /* 0x000fe20000000000 */
[----:B------:R-:W-:Y:S01]  /*5f10*/  VOTEU.ALL UP0, P1 ;  /* 0x0000000000ff7886 */ /* 0x000fe20000800000 */
[----:B------:R-:W-:Y:S01]  /*5f20*/  UMOV UR11, UR19 ;  /* 0x00000013000b7c82 */ /* 0x000fe20008000000 */
[----:B------:R-:W-:Y:S01]  /*5f30*/  IMAD.U32 R4, RZ, RZ, UR6 ;  /* 0x00000006ff047e24 */ /* 0x000fe2000f8e00ff */
[----:B------:R-:W-:Y:S02]  /*5f40*/  LOP3.LUT R9, R9, R0, RZ, 0x3c, !PT ;  /* 0x0000000009097212 */ /* 0x000fe400078e3cff */
[----:B------:R-:W-:Y:S02]  /*5f50*/  LOP3.LUT R11, R11, UR24, RZ, 0x3c, !PT ;  /* 0x000000180b0b7c12 */ /* 0x000fe4000f8e3cff */
[----:B------:R-:W-:Y:S03]  /*5f60*/  @!P1 R2UR UR6, R4 ;  /* 0x00000000040692ca */ /* 0x000fe600000e0000 */
[----:B------:R-:W-:Y:S01]  /*5f70*/  IMAD.U32 R5, RZ, RZ, UR4 ;  /* 0x00000004ff057e24 */ /* 0x000fe2000f8e00ff */
[----:B------:R-:W-:Y:S04]  /*5f80*/  UPRMT UR4, UR52, 0x654, UR17 ;  /* 0x0000065434047896 */ /* 0x000fe80008000011 */
[----:B------:R-:W-:Y:S11]  /*5f90*/  @!P1 R2UR UR7, R5 ;  /* 0x00000000050792ca */ /* 0x000ff600000e0000 */
[----:B------:R-:W-:Y:S02]  /*5fa0*/  @!UPT UIADD3 URZ, UPT, UPT, URZ, URZ, URZ ;  /* 0x000000fffffff290 */ /* 0x000fe4000fffe0ff */
[----:B------:R2:W-:Y:S01]  /*5fb0*/  @!UP0 UTMALDG.3D [UR16], [UR6], desc[UR26] ;  /* 0x00001a10060085b4 */ /* 0x0005e20008011000 */
[----:B------:R-:W-:Y:S05]  /*5fc0*/  VOTEU.ALL UP0, P1 ;  /* 0x0000000000ff7886 */ /* 0x000fea0000800000 */
[----:B------:R3:W-:Y:S01]  /*5fd0*/  @!UP0 UTMALDG.3D [UR8], [UR6], desc[UR26] ;  /* 0x00001a08060085b4 */ /* 0x0007e20008011000 */
[----:B------:R4:W-:Y:S01]  /*5fe0*/  @!P1 SYNCS.ARRIVE.TRANS64.RED.A0TR RZ, [UR5+0x80], R3 ;  /* 0x00008003ffff99a7 */ /* 0x0009e20008300405 */
[----:B------:R-:W-:Y:S01]  /*5ff0*/  SYNCS.ARRIVE.TRANS64.RED.A1T0 RZ, [UR4], RZ ;  /* 0x000000ffffff79a7 */ /* 0x000fe20008100404 */
[----:B--2---:R-:W-:Y:S02]  /*6000*/  UIADD3 UR20, UPT, UPT, UR14, UR28, URZ ;  /* 0x0000001c0e147290 */ /* 0x004fe4000fffe0ff */
[----:B---3--:R-:W-:Y:S01]  /*6010*/  UIADD3 UR26, UPT, UPT, UR13, UR30, URZ ;  /* 0x0000001e0d1a7290 */ /* 0x008fe2000fffe0ff */
[----:B------:R-:W-:Y:S11]  /*6020*/  BRA.U UP2, `(.L_x_94) ;  /* 0xffffffed02587547 */ /* 0x000ff6000b83ffff */
[----:B------:R-:W-:Y:S01]  /*6030*/  UIADD3 UR21, UPT, UPT, UR21, 0x98, URZ ;  /* 0x0000009815157890 */ /* 0x000fe2000fffe0ff */
[----:B------:R-:W-:-:S03]  /*6040*/  SHF.L.U32 R2, R11, 0x1f, RZ ;  /* 0x0000001f0b027819 */ /* 0x000fc600000006ff */
[----:B------:R-:W-:-:S09]  /*6050*/  ULEA UR4, UR25, UR21, 0x3 ;  /* 0x0000001519047291 */ /* 0x000fd2000f8e18ff */
[----:B------:R-:W2:Y:S02]  /*6060*/  SYNCS.PHASECHK.TRANS64.TRYWAIT P0, [UR4], R2 ;  /* 0x00000002ff0075a7 */ /* 0x000ea40008001104 */
[----:B--2---:R-:W-:Y:S05]  /*6070*/  @!P0 BRA `(.L_x_95) ;  /* 0x0000005c00b08947 */ /* 0x004fea0003800000 */
.L_x_203:
[----:B------:R-:W-:-:S04]  /*6080*/  UIADD3 UR4, UPT, UPT, UR25, 0x1, URZ ;  /* 0x0000000119047890 */ /* 0x000fc8000fffe0ff */
[----:B------:R-:W-:-:S04]  /*6090*/  UISETP.NE.AND UP0, UPT, UR4, 0x3, UPT ;  /* 0x000000030400788c */ /* 0x000fc8000bf05270 */
[----:B------:R-:W-:Y:S02]  /*60a0*/  USEL UR6, URZ, 0x1, UP0 ;  /* 0x00000001ff067887 */ /* 0x000fe40008000000 */
[----:B------:R-:W-:-:S04]  /*60b0*/  USEL UR4, UR4, URZ, UP0 ;  /* 0x000000ff04047287 */ /* 0x000fc80008000000 */
[----:B------:R-:W-:Y:S01]  /*60c0*/  ULEA UR5, UR4, UR21, 0x3 ;  /* 0x0000001504057291 */ /* 0x000fe2000f8e18ff */
[----:B------:R-:W-:-:S04]  /*60d0*/  LOP3.LUT R11, R11, UR6, RZ, 0x3c, !PT ;  /* 0x000000060b0b7c12 */ /* 0x000fc8000f8e3cff */
[----:B--2---:R-:W-:-:S04]  /*60e0*/  SHF.L.U32 R2, R11, 0x1f, RZ ;  /* 0x0000001f0b027819 */ /* 0x004fc800000006ff */
[----:B------:R-:W2:Y:S02]  /*60f0*/  SYNCS.PHASECHK.TRANS64.TRYWAIT P0, [UR5], R2 ;  /* 0x00000002ff0075a7 */ /* 0x000ea40008001105 */
[----:B--2---:R-:W-:Y:S05]  /*6100*/  @!P0 BRA `(.L_x_96) ;  /* 0x0000005c00a48947 */ /* 0x004fea0003800000 */
.L_x_205:
[----:B------:R-:W-:-:S04]  /*6110*/  UIADD3 UR4, UPT, UPT, UR4, 0x1, URZ ;  /* 0x0000000104047890 */ /* 0x000fc8000fffe0ff */
[----:B------:R-:W-:-:S04]  /*6120*/  UISETP.NE.AND UP0, UPT, UR4, 0x3, UPT ;  /* 0x000000030400788c */ /* 0x000fc8000bf05270 */
[----:B------:R-:W-:Y:S02]  /*6130*/  USEL UR5, URZ, 0x1, UP0 ;  /* 0x00000001ff057887 */ /* 0x000fe40008000000 */
[----:B------:R-:W-:-:S04]  /*6140*/  USEL UR4, UR4, URZ, UP0 ;  /* 0x000000ff04047287 */ /* 0x000fc80008000000 */
[----:B------:R-:W-:Y:S01]  /*6150*/  ULEA UR4, UR4, UR21, 0x3 ;  /* 0x0000001504047291 */ /* 0x000fe2000f8e18ff */
[----:B--2---:R-:W-:-:S04]  /*6160*/  LOP3.LUT R2, R11, UR5, RZ, 0x3c, !PT ;  /* 0x000000050b027c12 */ /* 0x004fc8000f8e3cff */
[----:B------:R-:W-:Y:S01]  /*6170*/  SHF.L.U32 R2, R2, 0x1f, RZ ;  /* 0x0000001f02027819 */ /* 0x000fe200000006ff */
[----:B------:R-:W-:-:S07]  /*6180*/  IMAD.U32 R0, RZ, RZ, UR4 ;  /* 0x00000004ff007e24 */ /* 0x000fce000f8e00ff */
.L_x_97:
[----:B--2---:R2:W3:Y:S02]  /*6190*/  SYNCS.PHASECHK.TRANS64.TRYWAIT P0, [R0+URZ], R2 ;  /* 0x00000002000075a7 */ /* 0x0044e400080011ff */
[----:B---3--:R-:W-:Y:S05]  /*61a0*/  @!P0 NANOSLEEP.SYNCS 0x989680 ;  /* 0x009896800000895d */ /* 0x008fea0003900000 */
[----:B------:R-:W3:Y:S02]  /*61b0*/  @!P0 SYNCS.PHASECHK.TRANS64 P0, [R0+URZ], R2 ;  /* 0x00000002000085a7 */ /* 0x000ee400080010ff */
[----:B-1-3--:R-:W-:Y:S05]  /*61c0*/  @P0 EXIT ;  /* 0x000000000000094d */ /* 0x00afea0003800000 */
[----:B------:R-:W-:Y:S05]  /*61d0*/  BRA `(.L_x_97) ;  /* 0xfffffffc00ec7947 */ /* 0x000fea000383ffff */
.L_x_83:
[----:B------:R-:W-:-:S06]  /*61e0*/  UISETP.GE.AND UP0, UPT, UR18, 0x4, UPT ;  /* 0x000000041200788c */ /* 0x000fcc000bf06270 */
[----:B------:R-:W-:-:S13]  /*61f0*/  PLOP3.LUT P0, PT, PT, PT, UP0, 0x80, 0x8 ;  /* 0x000000000008781c */ /* 0x000fda0003f0f008 */
[----:B-1----:R-:W-:Y:S05]  /*6200*/  @!P0 EXIT ;  /* 0x000000000000894d */ /* 0x002fea0003800000 */
[----:B------:R-:W-:Y:S01]  /*6210*/  BAR.SYNC.DEFER_BLOCKING 0x6, 0xa0 ;  /* 0x0182800000007b1d */ /* 0x000fe20000010000 */
[C---:B------:R-:W-:Y:S01]  /*6220*/  IMAD.SHL.U32 R83, R81.reuse, 0x10, RZ ;  /* 0x0000001051537824 */ /* 0x040fe200078e00ff */
[C---:B------:R-:W-:Y:S01]  /*6230*/  LOP3.LUT R84, R86.reuse, 0x3, RZ, 0xc0, !PT ;  /* 0x0000000356547812 */ /* 0x040fe200078ec0ff */
[C---:B------:R-:W-:Y:S01]  /*6240*/  IMAD.SHL.U32 R82, R81.reuse, 0x2, RZ ;  /* 0x0000000251527824 */ /* 0x040fe200078e00ff */
[----:B------:R-:W-:Y:S01]  /*6250*/  CS2R R78, SRZ ;  /* 0x00000000004e7805 */ /* 0x000fe2000001ff00 */
[----:B------:R-:W-:Y:S01]  /*6260*/  IMAD.SHL.U32 R2, R86, 0x200, RZ ;  /* 0x0000020056027824 */ /* 0x000fe200078e00ff */
[----:B------:R-:W-:Y:S01]  /*6270*/  UMOV UR4, 0x400 ;  /* 0x0000040000047882 */ /* 0x000fe20000000000 */
[----:B------:R-:W1:Y:S01]  /*6280*/  LDCU UR5, c[0x0][0x370] ;  /* 0x00006e00ff0577ac */ /* 0x000e620008000800 */
[----:B------:R-:W2:Y:S01]  /*6290*/  LDC.64 R74, c[0x0][0xcb0] ;  /* 0x00032c00ff4a7b82 */ /* 0x000ea20000000a00 */
[----:B------:R-:W-:Y:S01]  /*62a0*/  IMAD.U32 R81, R81, 0x10000, RZ ;  /* 0x0001000051517824 */ /* 0x000fe200078e00ff */
[C---:B------:R-:W-:Y:S01]  /*62b0*/  LOP3.LUT R6, R83.reuse, 0x40, RZ, 0xc0, !PT ;  /* 0x0000004053067812 */ /* 0x040fe200078ec0ff */
[----:B------:R-:W-:Y:S01]  /*62c0*/  ULEA UR4, UR52, UR4, 0x18 ;  /* 0x0000000434047291 */ /* 0x000fe2000f8ec0ff */
[----:B------:R-:W-:Y:S01]  /*62d0*/  LOP3.LUT R3, R83, 0x1b0, RZ, 0xc0, !PT ;  /* 0x000001b053037812 */ /* 0x000fe200078ec0ff */
[----:B------:R-:W3:Y:S01]  /*62e0*/  LDCU.64 UR6, c[0x0][0xc90] ;  /* 0x00019200ff0677ac */ /* 0x000ee20008000a00 */
[----:B------:R-:W-:Y:S01]  /*62f0*/  LOP3.LUT R82, R6, 0x8, R82, 0xf8, !PT ;  /* 0x0000000806527812 */ /* 0x000fe200078ef852 */
[----:B------:R-:W-:Y:S01]  /*6300*/  IMAD.MOV.U32 R80, RZ, RZ, RZ ;  /* 0x000000ffff507224 */ /* 0x000fe200078e00ff */
[----:B------:R-:W4:Y:S01]  /*6310*/  LDC.64 R72, c[0x0][0xca8] ;  /* 0x00032a00ff487b82 */ /* 0x000f220000000a00 */
[----:B------:R-:W-:Y:S01]  /*6320*/  LOP3.LUT R2, R3, 0x200, R2, 0xf8, !PT ;  /* 0x0000020003027812 */ /* 0x000fe200078ef802 */
[----:B------:R-:W-:Y:S01]  /*6330*/  IMAD.MOV.U32 R77, RZ, RZ, RZ ;  /* 0x000000ffff4d7224 */ /* 0x000fe200078e00ff */
[----:B------:R-:W-:Y:S01]  /*6340*/  LOP3.LUT R81, R81, 0x200000, RZ, 0xc0, !PT ;  /* 0x0020000051517812 */ /* 0x000fe200078ec0ff */
[----:B------:R-:W2:Y:S01]  /*6350*/  LDCU UR43, c[0x0][0xf0c] ;  /* 0x0001e180ff2b77ac */ /* 0x000ea20008000800 */
[----:B------:R-:W-:-:S02]  /*6360*/  LOP3.LUT P0, RZ, R83, 0x40, RZ, 0xc0, !PT ;  /* 0x0000004053ff7812 */ /* 0x000fc4000780c0ff */
[----:B------:R-:W-:Y:S01]  /*6370*/  LOP3.LUT R82, R2, R82, RZ, 0xfc, !PT ;  /* 0x0000005202527212 */ /* 0x000fe200078efcff */
[----:B------:R-:W2:Y:S01]  /*6380*/  LDS R0, [UR4+0x150] ;  /* 0x00015004ff007984 */ /* 0x000ea20008000800 */
[----:B-1----:R-:W-:Y:S01]  /*6390*/  IMAD.U32 R90, RZ, RZ, UR5 ;  /* 0x00000005ff5a7e24 */ /* 0x002fe2000f8e00ff */
[----:B------:R-:W1:Y:S01]  /*63a0*/  LDCU UR5, c[0x0][0x374] ;  /* 0x00006e80ff0577ac */ /* 0x000e620008000800 */
[----:B------:R-:W-:Y:S01]  /*63b0*/  P2R R2, PR, RZ, 0x1 ;  /* 0x00000001ff027803 */ /* 0x000fe20000000000 */
[----:B------:R-:W-:Y:S01]  /*63c0*/  UIADD3 UR4, UPT, UPT, UR4, 0x200, URZ ;  /* 0x0000020004047890 */ /* 0x000fe2000fffe0ff */
[----:B---3--:R-:W-:Y:S01]  /*63d0*/  IMAD.U32 R88, RZ, RZ, UR6 ;  /* 0x00000006ff587e24 */ /* 0x008fe2000f8e00ff */
[----:B------:R-:W-:Y:S01]  /*63e0*/  MOV R87, UR7 ;  /* 0x0000000700577c02 */ /* 0x000fe20008000f00 */
[----:B------:R-:W3:Y:S03]  /*63f0*/  LDCU UR39, c[0x0][0xf30] ;  /* 0x0001e600ff2777ac */ /* 0x000ee60008000800 */
[----:B------:R-:W-:Y:S01]  /*6400*/  MOV R94, UR4 ;  /* 0x00000004005e7c02 */ /* 0x000fe20008000f00 */
[----:B------:R-:W2:Y:S01]  /*6410*/  LDCU.64 UR58, c[0x0][0xc88] ;  /* 0x00019100ff3a77ac */ /* 0x000ea20008000a00 */
[----:B------:R-:W2:Y:S01]  /*6420*/  LDCU.64 UR40, c[0x0][0xf28] ;  /* 0x0001e500ff2877ac */ /* 0x000ea20008000a00 */
[----:B-1----:R-:W-:Y:S01]  /*6430*/  IMAD.U32 R89, RZ, RZ, UR5 ;  /* 0x00000005ff597e24 */ /* 0x002fe2000f8e00ff */
[----:B------:R-:W1:Y:S01]  /*6440*/  LDCU.128 UR60, c[0x0][0xf10] ;  /* 0x0001e200ff3c77ac */ /* 0x000e620008000c00 */
[----:B------:R-:W-:Y:S01]  /*6450*/  UMOV UR57, 0x1 ;  /* 0x0000000100397882 */ /* 0x000fe20000000000 */
[----:B------:R-:W-:Y:S01]  /*6460*/  UMOV UR45, URZ ;  /* 0x000000ff002d7c82 */ /* 0x000fe20008000000 */
[----:B------:R-:W-:Y:S01]  /*6470*/  UMOV UR56, URZ ;  /* 0x000000ff00387c82 */ /* 0x000fe20008000000 */
[----:B------:R-:W-:Y:S01]  /*6480*/  UMOV UR52, URZ ;  /* 0x000000ff00347c82 */ /* 0x000fe20008000000 */
[----:B-1234-:R-:W-:-:S07]  /*6490*/  IMAD.IADD R81, R0, 0x1, R81 ;  /* 0x0000000100517824 */ /* 0x01efce00078e0251 */
.L_x_156:
[----:B-1----:R-:W1:Y:S01]  /*64a0*/  S2UR UR44, SR_CgaCtaId ;  /* 0x00000000002c79c3 */ /* 0x002e620000008800 */
[----:B------:R-:W-:Y:S01]  /*64b0*/  UMOV UR4, 0x400 ;  /* 0x0000040000047882 */ /* 0x000fe20000000000 */
[----:B------:R-:W-:Y:S01]  /*64c0*/  SHF.L.U32 R2, R78, 0x1f, RZ ;  /* 0x0000001f4e027819 */ /* 0x000fe200000006ff */
[----:B-1----:R-:W-:Y:S06]  /*64d0*/  ULEA UR44, UR44, UR4, 0x18 ;  /* 0x000000042c2c7291 */ /* 0x002fec000f8ec0ff */
[C---:B------:R-:W-:Y:S02]  /*64e0*/  LEA R0, R77.reuse, UR44, 0x3 ;  /* 0x0000002c4d007c11 */ /* 0x040fe4000f8e18ff */
[----:B------:R-:W-:Y:S02]  /*64f0*/  LEA R4, R77, UR44, 0x4 ;  /* 0x0000002c4d047c11 */ /* 0x000fe4000f8e20ff */
[----:B------:R-:W1:Y:S02]  /*6500*/  SYNCS.PHASECHK.TRANS64.TRYWAIT P0, [R0+URZ+0xc0], R2 ;  /* 0x0000c002000075a7 */ /* 0x000e6400080011ff */
[----:B-1----:R-:W-:Y:S05]  /*6510*/  @!P0 BRA `(.L_x_98) ;  /* 0x0000005800b88947 */ /* 0x002fea0003800000 */
.L_x_206:
[----:B------:R-:W-:Y:S01]  /*6520*/  R2UR UR7, R93 ;  /* 0x000000005d0772ca */ /* 0x000fe200000e0000 */
[----:B------:R-:W2:Y:S01]  /*6530*/  LDS.128 R4, [R4+0x130] ;  /* 0x0001300004047984 */ /* 0x000ea20000000c00 */
[----:B-1----:R-:W-:Y:S01]  /*6540*/  VIADD R0, R0, 0xd0 ;  /* 0x000000d000007836 */ /* 0x002fe20000000000 */
[----:B------:R-:W-:Y:S04]  /*6550*/  UISETP.GE.AND UP0, UPT, UR42, 0x1, UPT ;  /* 0x000000012a00788c */ /* 0x000fe8000bf06270 */
[----:B------:R-:W-:Y:S01]  /*6560*/  PRMT R0, RZ, 0x654, R0 ;  /* 0x00000654ff007816 */ /* 0x000fe20000000000 */
[----:B------:R-:W-:Y:S01]  /*6570*/  @!PT LDS RZ, [RZ] ;  /* 0x00000000fffff984 */ /* 0x000fe20000000800 */
[----:B------:R-:W-:Y:S01]  /*6580*/  @!PT LDS RZ, [RZ] ;  /* 0x00000000fffff984 */ /* 0x000fe20000000800 */
[----:B------:R-:W-:Y:S01]  /*6590*/  @!PT LDS RZ, [RZ] ;  /* 0x00000000fffff984 */ /* 0x000fe20000000800 */
[----:B------:R-:W-:Y:S01]  /*65a0*/  @!PT LDS RZ, [RZ] ;  /* 0x00000000fffff984 */ /* 0x000fe20000000800 */
[----:B------:R1:W-:Y:S06]  /*65b0*/  MEMBAR.ALL.CTA ;  /* 0x0000000000007992 */ /* 0x0003ec0000008000 */
[----:B-1----:R-:W1:Y:S02]  /*65c0*/  FENCE.VIEW.ASYNC.S ;  /* 0x00000000000073c6 */ /* 0x002e640000000000 */
[----:B-1----:R1:W-:Y:S01]  /*65d0*/  SYNCS.ARRIVE.TRANS64.RED.A1T0 RZ, [R0+URZ], RZ ;  /* 0x000000ff00ff79a7 */ /* 0x0023e200081004ff */
[----:B--2---:R-:W-:Y:S11]  /*65e0*/  LOP3.LUT P0, RZ, R6, 0x1, RZ, 0xc0, !PT ;  /* 0x0000000106ff7812 */ /* 0x004ff6000780c0ff */
[----:B------:R-:W-:Y:S02]  /*65f0*/  @!UPT UIADD3 URZ, UPT, UPT, URZ, URZ, URZ ;  /* 0x000000fffffff290 */ /* 0x000fe4000fffe0ff */
[----:B------:R-:W-:Y:S01]  /*6600*/  VOTEU.ANY UP1, P0 ;  /* 0x0000000000ff7886 */ /* 0x000fe20000020100 */
[----:B------:R-:W-:Y:S01]  /*6610*/  PLOP3.LUT P0, PT, PT, PT, UP1, 0x80, 0x8 ;  /* 0x000000000008781c */ /* 0x000fe20003f0f018 */
[----:B------:R-:W-:Y:S06]  /*6620*/  UP2UR UR4, UPR, URZ, 0x2 ;  /* 0x00000002ff047883 */ /* 0x000fec0008000000 */
[----:B------:R-:W-:Y:S06]  /*6630*/  IMAD.U32 R95, RZ, RZ, UR4 ;  /* 0x00000004ff5f7e24 */ /* 0x000fec000f8e00ff */
[----:B------:R-:W-:Y:S02]  /*6640*/  @P0 SHF.R.U32.HI R2, RZ, 0x10, R5 ;  /* 0x00000010ff020819 */ /* 0x000fe40000011605 */
[----:B------:R-:W-:Y:S02]  /*6650*/  @P0 MOV R3, R4 ;  /* 0x0000000400030202 */ /* 0x000fe40000000f00 */
[----:B------:R-:W-:Y:S02]  /*6660*/  @P0 R2UR UR4, R2 ;  /* 0x00000000020402ca */ /* 0x000fe400000e0000 */
[----:B------:R-:W-:Y:S02]  /*6670*/  @P0 LOP3.LUT R4, R5, 0xffff, RZ, 0xc0, !PT ;  /* 0x0000ffff05040812 */ /* 0x000fe400078ec0ff */
[----:B------:R-:W-:Y:S02]  /*6680*/  @P0 R2UR UR6, R3 ;  /* 0x00000000030602ca */ /* 0x000fe400000e0000 */
[----:B------:R-:W-:Y:S07]  /*6690*/  @P0 R2UR UR5, R4 ;  /* 0x00000000040502ca */ /* 0x000fee00000e0000 */
[----:B------:R-:W-:Y:S02]  /*66a0*/  @UP1 UMOV UR7, UR4 ;  /* 0x0000000400071c82 */ /* 0x000fe40008000000 */
[----:B------:R-:W-:Y:S02]  /*66b0*/  IMAD.U32 R93, RZ, RZ, UR7 ;  /* 0x00000007ff5d7e24 */ /* 0x000fe4000f8e00ff */
[----:B------:R-:W-:Y:S02]  /*66c0*/  @UP1 UMOV UR38, UR6 ;  /* 0x0000000600261c82 */ /* 0x000fe40008000000 */
[----:B------:R-:W-:Y:S01]  /*66d0*/  @UP1 UMOV UR37, UR5 ;  /* 0x0000000500251c82 */ /* 0x000fe20008000000 */
[----:B-1----:R-:W-:Y:S05]  /*66e0*/  BRA.U !UP0, `(.L_x_99) ;  /* 0x0000000108d47547 */ /* 0x002fea000b800000 */
[----:B------:R-:W1:Y:S01]  /*66f0*/  LDCU UR13, c[0x0][0xf20] ;  /* 0x0001e400ff0d77ac */ /* 0x000e620008000800 */
[----:B------:R-:W-:Y:S02]  /*6700*/  R2UR UR14, R89 ;  /* 0x00000000590e72ca */ /* 0x000fe400000e0000 */
[----:B------:R-:W-:Y:S01]  /*6710*/  R2UR UR12, R90 ;  /* 0x000000005a0c72ca */ /* 0x000fe200000e0000 */
[----:B------:R-:W-:Y:S02]  /*6720*/  UISETP.NE.AND UP0, UPT, UR62, 0x1, UPT ;  /* 0x000000013e00788c */ /* 0x000fe4000bf05270 */
[----:B------:R-:W-:Y:S02]  /*6730*/  UIMAD.WIDE.U32 UR8, UR37, UR63, URZ ;  /* 0x0000003f250872a5 */ /* 0x000fe4000f8e00ff */
[----:B------:R-:W-:Y:S02]  /*6740*/  UIMAD.WIDE.U32 UR10, UR38, UR60, URZ ;  /* 0x0000003c260a72a5 */ /* 0x000fe4000f8e00ff */
[----:B------:R-:W-:Y:S02]  /*6750*/  UISETP.NE.AND UP1, UPT, UR43, 0x1, UPT ;  /* 0x000000012b00788c */ /* 0x000fe4000bf25270 */
[----:B------:R-:W-:Y:S02]  /*6760*/  UISETP.NE.AND UP2, UPT, UR42, 0x1, UPT ;  /* 0x000000012a00788c */ /* 0x000fe4000bf45270 */
[----:B------:R-:W-:Y:S02]  /*6770*/  UIMAD.WIDE.U32 UR4, UR14, UR63, URZ ;  /* 0x0000003f0e0472a5 */ /* 0x000fe4000f8e00ff */
[----:B------:R-:W-:Y:S05]  /*6780*/  UIMAD.WIDE.U32 UR6, UR12, UR60, URZ ;  /* 0x0000003c0c0672a5 */ /* 0x000fea000f8e00ff */
[----:B------:R-:W-:Y:S02]  /*6790*/  UMOV UR4, UR5 ;  /* 0x0000000500047c82 */ /* 0x000fe40008000000 */
[----:B-1----:R-:W-:Y:S03]  /*67a0*/  USHF.R.U32.HI UR5, URZ, UR13, UR4 ;  /* 0x0000000dff057299 */ /* 0x002fe60008011604 */
[----:B------:R-:W-:Y:S02]  /*67b0*/  UMOV UR4, UR7 ;  /* 0x0000000700047c82 */ /* 0x000fe40008000000 */
[----:B------:R-:W-:Y:S02]  /*67c0*/  USHF.R.U32.HI UR7, URZ, UR61, UR4 ;  /* 0x0000003dff077299 */ /* 0x000fe40008011604 */
[----:B------:R-:W-:Y:S02]  /*67d0*/  USEL UR4, UR14, UR5, !UP0 ;  /* 0x000000050e047287 */ /* 0x000fe4000c000000 */
[----:B------:R-:W-:Y:S01]  /*67e0*/  USEL UR7, UR12, UR7, !UP1 ;  /* 0x000000070c077287 */ /* 0x000fe2000c800000 */
[----:B------:R-:W-:Y:S01]  /*67f0*/  UMOV UR5, UR9 ;  /* 0x0000000900057c82 */ /* 0x000fe20008000000 */
[----:B------:R-:W-:Y:S02]  /*6800*/  UIMAD.WIDE.U32 UR8, UR4, UR40, URZ ;  /* 0x00000028040872a5 */ /* 0x000fe4000f8e00ff */
[----:B------:R-:W-:Y:S03]  /*6810*/  USHF.R.U32.HI UR6, URZ, UR13, UR5 ;  /* 0x0000000dff067299 */ /* 0x000fe60008011605 */
[----:B------:R-:W-:Y:S01]  /*6820*/  UMOV UR5, UR11 ;  /* 0x0000000b00057c82 */ /* 0x000fe20008000000 */
[----:B------:R-:W-:Y:S02]  /*6830*/  UIMAD.WIDE.U32 UR10, UR7, UR40, URZ ;  /* 0x00000028070a72a5 */ /* 0x000fe4000f8e00ff */
[----:B------:R-:W-:Y:S02]  /*6840*/  USHF.R.U32.HI UR12, URZ, UR61, UR5 ;  /* 0x0000003dff0c7299 */ /* 0x000fe40008011605 */
[----:B------:R-:W-:Y:S01]  /*6850*/  USEL UR6, UR37, UR6, !UP0 ;  /* 0x0000000625067287 */ /* 0x000fe2000c000000 */
[----:B------:R-:W-:Y:S02]  /*6860*/  UMOV UR5, UR9 ;  /* 0x0000000900057c82 */ /* 0x000fe40008000000 */
[----:B------:R-:W-:Y:S01]  /*6870*/  UMOV UR10, UR11 ;  /* 0x0000000b000a7c82 */ /* 0x000fe20008000000 */
[----:B------:R-:W-:Y:S02]  /*6880*/  @UP2 USHF.R.U32.HI UR4, URZ, UR41, UR5 ;  /* 0x00000029ff042299 */ /* 0x000fe40008011605 */
[----:B------:R-:W-:Y:S02]  /*6890*/  @UP2 USHF.R.U32.HI UR7, URZ, UR41, UR10 ;  /* 0x00000029ff072299 */ /* 0x000fe4000801160a */
[----:B------:R-:W-:Y:S02]  /*68a0*/  UIMAD UR4, UR42, UR4, URZ ;  /* 0x000000042a0472a4 */ /* 0x000fe4000f8e02ff */
[----:B------:R-:W-:Y:S02]  /*68b0*/  UIMAD.WIDE.U32 UR10, UR6, UR40, URZ ;  /* 0x00000028060a72a5 */ /* 0x000fe4000f8e00ff */
[----:B------:R-:W-:Y:S02]  /*68c0*/  USEL UR5, UR38, UR12, !UP1 ;  /* 0x0000000c26057287 */ /* 0x000fe4000c800000 */
[----:B------:R-:W-:Y:S02]  /*68d0*/  UIMAD UR8, UR42, UR7, URZ ;  /* 0x000000072a0872a4 */ /* 0x000fe4000f8e02ff */
[----:B------:R-:W-:Y:S03]  /*68e0*/  UISETP.GE.AND UP0, UPT, UR6, UR4, UPT ;  /* 0x000000040600728c */ /* 0x000fe6000bf06270 */
[----:B------:R-:W-:Y:S01]  /*68f0*/  UMOV UR4, UR11 ;  /* 0x0000000b00047c82 */ /* 0x000fe20008000000 */
[----:B------:R-:W-:Y:S02]  /*6900*/  UISETP.GE.OR UP0, UPT, UR5, UR8, UP0 ;  /* 0x000000080500728c */ /* 0x000fe40008706670 */
[----:B------:R-:W-:Y:S02]  /*6910*/  USHF.R.U32.HI UR4, URZ, UR41, UR4 ;  /* 0x00000029ff047299 */ /* 0x000fe40008011604 */
[----:B------:R-:W-:Y:S02]  /*6920*/  UIMAD.WIDE.U32 UR8, UR5, UR40, URZ ;  /* 0x00000028050872a5 */ /* 0x000fe4000f8e00ff */
[----:B------:R-:W-:Y:S02]  /*6930*/  USEL UR11, UR6, UR4, !UP2 ;  /* 0x00000004060b7287 */ /* 0x000fe4000d000000 */
[----:B------:R-:W-:Y:S02]  /*6940*/  UIADD3 UR8, UPT, UPT, -UR5, URZ, URZ ;  /* 0x000000ff05087290 */ /* 0x000fe4000fffe1ff */
[----:B------:R-:W-:Y:S01]  /*6950*/  UIADD3 UR10, UPT, UPT, -UR11, URZ, URZ ;  /* 0x000000ff0b0a7290 */ /* 0x000fe2000fffe1ff */
[----:B------:R-:W-:Y:S01]  /*6960*/  @!UP0 UMOV UR4, UR9 ;  /* 0x0000000900048c82 */ /* 0x000fe20008000000 */
[----:B------:R-:W-:Y:S02]  /*6970*/  UIADD3 UR9, UPT, UPT, -UR6, URZ, URZ ;  /* 0x000000ff06097290 */ /* 0x000fe4000fffe1ff */
[----:B------:R-:W-:Y:S02]  /*6980*/  @!UP0 USHF.R.U32.HI UR4, URZ, UR41, UR4 ;  /* 0x00000029ff048299 */ /* 0x000fe40008011604 */
[----:B------:R-:W-:Y:S02]  /*6990*/  UIMAD UR10, UR42, UR10, UR6 ;  /* 0x0000000a2a0a72a4 */ /* 0x000fe4000f8e0206 */
[----:B------:R-:W-:Y:S04]  /*69a0*/  @!UP0 USEL UR4, UR5, UR4, !UP2 ;  /* 0x0000000405048287 */ /* 0x000fe8000d000000 */
[----:B------:R-:W-:Y:S02]  /*69b0*/  @!UP0 UIMAD UR10, UR7, UR10, UR4 ;  /* 0x0000000a070a82a4 */ /* 0x000fe4000f8e0204 */
[----:B------:R-:W-:Y:S02]  /*69c0*/  @!UP0 UIADD3 UR11, UPT, UPT, UR11, -UR4, URZ ;  /* 0x800000040b0b8290 */ /* 0x000fe4000fffe0ff */
[----:B------:R-:W-:Y:S02]  /*69d0*/  UIMAD UR7, UR43, UR8, UR38 ;  /* 0x000000082b0772a4 */ /* 0x000fe4000f8e0226 */
[----:B------:R-:W-:Y:S02]  /*69e0*/  @!UP0 UIMAD UR6, UR11, UR42, UR5 ;  /* 0x0000002a0b0682a4 */ /* 0x000fe4000f8e0205 */
[----:B------:R-:W-:Y:S01]  /*69f0*/  UIMAD UR4, UR62, UR9, UR37 ;  /* 0x000000093e0472a4 */ /* 0x000fe2000f8e0225 */
[----:B------:R-:W-:Y:S02]  /*6a00*/  @!UP0 UMOV UR5, UR10 ;  /* 0x0000000a00058c82 */ /* 0x000fe40008000000 */
[----:B------:R-:W-:Y:S02]  /*6a10*/  UIMAD UR38, UR5, UR43, UR7 ;  /* 0x0000002b052672a4 */ /* 0x000fe4000f8e0207 */
[----:B------:R-:W-:Y:S11]  /*6a20*/  UIMAD UR37, UR6, UR62, UR4 ;  /* 0x0000003e062572a4 */ /* 0x000ff6000f8e0204 */
[----:B------:R-:W-:Y:S01]  /*6a30*/  @!UPT UIADD3 URZ, UPT, UPT, URZ, URZ, URZ ;  /* 0x000000fffffff290 */ /* 0x000fe2000fffe0ff */
.L_x_99:
[----:B------:R-:W-:Y:S01]  /*6a40*/  UISETP.NE.AND UP0, UPT, UR39, 0x1, UPT ;  /* 0x000000012700788c */ /* 0x000fe2000bf05270 */
[----:B------:R-:W-:Y:S01]  /*6a50*/  R2UR UR11, R94 ;  /* 0x000000005e0b72ca */ /* 0x000fe200000e0000 */
[----:B------:R-:W-:Y:S01]  /*6a60*/  USHF.L.U32 UR50, UR20, 0x7, URZ ;  /* 0x0000000714327899 */ /* 0x000fe200080006ff */
[----:B------:R-:W-:Y:S01]  /*6a70*/  IADD3 R77, PT, PT, R77, 0x1, RZ ;  /* 0x000000014d4d7810 */ /* 0x000fe20007ffe0ff */
[----:B------:R-:W-:Y:S07]  /*6a80*/  USHF.L.U32 UR49, UR26, 0x6, URZ ;  /* 0x000000061a317899 */ /* 0x000fee00080006ff */
[----:B------:R-:W1:Y:S01]  /*6a90*/  @!UP0 LDCU.128 UR12, c[0x0][0xf10] ;  /* 0x0001e200ff0c87ac */ /* 0x000e620008000c00 */
[----:B------:R-:W2:Y:S01]  /*6aa0*/  @!UP0 LDCU UR5, c[0x0][0xf0c] ;  /* 0x0001e180ff0587ac */ /* 0x000ea20008000800 */
[----:B------:R-:W3:Y:S01]  /*6ab0*/  @!UP0 LDCU UR10, c[0x0][0xf20] ;  /* 0x0001e400ff0a87ac */ /* 0x000ee20008000800 */
[----:B-1----:R-:W-:Y:S02]  /*6ac0*/  UIMAD.WIDE.U32 UR8, UR38, UR12, URZ ;  /* 0x0000000c260872a5 */ /* 0x002fe4000f8e00ff */
[----:B------:R-:W-:Y:S02]  /*6ad0*/  UIMAD.WIDE.U32 UR6, UR37, UR15, URZ ;  /* 0x0000000f250672a5 */ /* 0x000fe4000f8e00ff */
[----:B------:R-:W-:Y:S03]  /*6ae0*/  @!UP0 UISETP.NE.AND UP1, UPT, UR14, 0x1, UPT ;  /* 0x000000010e00888c */ /* 0x000fe6000bf25270 */
[----:B------:R-:W-:Y:S01]  /*6af0*/  @!UP0 UMOV UR4, UR9 ;  /* 0x0000000900048c82 */ /* 0x000fe20008000000 */
[----:B--2---:R-:W-:Y:S02]  /*6b00*/  @!UP0 UISETP.NE.AND UP2, UPT, UR5, 0x1, UPT ;  /* 0x000000010500888c */ /* 0x004fe4000bf45270 */
[----:B------:R-:W-:Y:S01]  /*6b10*/  @!UP0 USHF.R.U32.HI UR4, URZ, UR13, UR4 ;  /* 0x0000000dff048299 */ /* 0x000fe20008011604 */
[----:B------:R-:W-:Y:S02]  /*6b20*/  @!UP0 UMOV UR6, UR7 ;  /* 0x0000000700068c82 */ /* 0x000fe40008000000 */
[----:B---3--:R-:W-:Y:S02]  /*6b30*/  @!UP0 USHF.R.U32.HI UR6, URZ, UR10, UR6 ;  /* 0x0000000aff068299 */ /* 0x008fe40008011606 */
[----:B------:R-:W-:Y:S02]  /*6b40*/  @!UP0 USEL UR7, UR38, UR4, !UP2 ;  /* 0x0000000426078287 */ /* 0x000fe4000d000000 */
[----:B------:R-:W-:Y:S04]  /*6b50*/  @!UP0 USEL UR6, UR37, UR6, !UP1 ;  /* 0x0000000625068287 */ /* 0x000fe8000c800000 */
[----:B------:R-:W-:Y:S02]  /*6b60*/  @!UP0 UIADD3 UR4, UPT, UPT, -UR7, UR6, URZ ;  /* 0x0000000607048290 */ /* 0x000fe4000fffe1ff */
[----:B------:R-:W-:Y:S02]  /*6b70*/  @!UP0 UIADD3 UR6, UPT, UPT, UR7, -UR6, URZ ;  /* 0x8000000607068290 */ /* 0x000fe4000fffe0ff */
[----:B------:R-:W-:Y:S02]  /*6b80*/  @!UP0 UIMAD UR38, UR4, UR5, UR38 ;  /* 0x00000005042682a4 */ /* 0x000fe4000f8e0226 */
[----:B------:R-:W-:Y:S02]  /*6b90*/  @!UP0 UIMAD UR37, UR6, UR14, UR37 ;  /* 0x0000000e062582a4 */ /* 0x000fe4000f8e0225 */
[----:B------:R-:W-:Y:S09]  /*6ba0*/  ULOP3.LUT UP0, URZ, UR11, 0x90, URZ, 0xc0, !UPT ;  /* 0x000000900bff7892 */ /* 0x000ff2000f80c0ff */
[----:B------:R-:W-:Y:S05]  /*6bb0*/  BRA.U !UP0, `(.L_x_100) ;  /* 0x00000001087c7547 */ /* 0x000fea000b800000 */
[----:B------:R-:W1:Y:S01]  /*6bc0*/  LDCU.64 UR8, c[0x4][0x80] ;  /* 0x01001000ff0877ac */ /* 0x000e620008000a00 */
[----:B------:R-:W-:Y:S01]  /*6bd0*/  MOV R2, 0x0 ;  /* 0x0000000000027802 */ /* 0x000fe20000000f00 */
[----:B------:R-:W-:Y:S02]  /*6be0*/  HFMA2 R12, -RZ, RZ, 0, 5.9604644775390625e-08 ;  /* 0x00000001ff0c7431 */ /* 0x000fe400000001ff */
[----:B------:R-:W-:Y:S01]  /*6bf0*/  IMAD.MOV.U32 R8, RZ, RZ, 0x70 ;  /* 0x00000070ff087424 */ /* 0x000fe200078e00ff */
[----:B------:R2:W3:Y:S01]  /*6c00*/  LDC.64 R14, c[0x4][R2] ;  /* 0x01000000020e7b82 */ /* 0x0004e20000000a00 */
[----:B------:R-:W4:Y:S01]  /*6c10*/  LDCU.64 UR6, c[0x4][0x88] ;  /* 0x01001100ff0677ac */ /* 0x000f220008000a00 */
[----:B------:R-:W-:Y:S01]  /*6c20*/  IMAD.MOV.U32 R13, RZ, RZ, RZ ;  /* 0x000000ffff0d7224 */ /* 0x000fe200078e00ff */
[----:B------:R-:W2:Y:S01]  /*6c30*/  LDCU.64 UR4, c[0x4][0x8] ;  /* 0x01000100ff0477ac */ /* 0x000ea20008000a00 */
[----:B-1----:R-:W-:Y:S01]  /*6c40*/  MOV R5, UR9 ;  /* 0x0000000900057c02 */ /* 0x002fe20008000f00 */
[----:B------:R-:W-:Y:S01]  /*6c50*/  IMAD.U32 R4, RZ, RZ, UR8 ;  /* 0x00000008ff047e24 */ /* 0x000fe2000f8e00ff */
[----:B----4-:R-:W-:Y:S01]  /*6c60*/  MOV R7, UR7 ;  /* 0x0000000700077c02 */ /* 0x010fe20008000f00 */
[----:B------:R-:W-:Y:S01]  /*6c70*/  IMAD.U32 R6, RZ, RZ, UR6 ;  /* 0x00000006ff067e24 */ /* 0x000fe2000f8e00ff */
[----:B--2---:R-:W-:Y:S01]  /*6c80*/  MOV R11, UR5 ;  /* 0x00000005000b7c02 */ /* 0x004fe20008000f00 */
[----:B------:R-:W-:Y:S02]  /*6c90*/  IMAD.U32 R10, RZ, RZ, UR4 ;  /* 0x00000004ff0a7e24 */ /* 0x000fe4000f8e00ff */
[----:B------:R-:W-:Y:S07]  /*6ca0*/  LEPC R20, `(.L_x_101) ;  /* 0x000000001014794e */ /* 0x000fee0000000000 */
[----:B---3-5:R-:W-:Y:S05]  /*6cb0*/  CALL.ABS.NOINC R14 ;  /* 0x000000000e007343 */ /* 0x028fea0003c00000 */
.L_x_101:
[----:B------:R-:W1:Y:S01]  /*6cc0*/  LDCU.64 UR8, c[0x4][0x80] ;  /* 0x01001000ff0877ac */ /* 0x000e620008000a00 */
[----:B------:R-:W2:Y:S01]  /*6cd0*/  LDC.64 R2, c[0x4][R2] ;  /* 0x0100000002027b82 */ /* 0x000ea20000000a00 */
[----:B------:R-:W-:Y:S02]  /*6ce0*/  HFMA2 R12, -RZ, RZ, 0, 5.9604644775390625e-08 ;  /* 0x00000001ff0c7431 */ /* 0x000fe400000001ff */
[----:B------:R-:W-:Y:S02]  /*6cf0*/  IMAD.MOV.U32 R8, RZ, RZ, 0x70 ;  /* 0x00000070ff087424 */ /* 0x000fe400078e00ff */
[----:B------:R-:W-:Y:S01]  /*6d00*/  IMAD.MOV.U32 R13, RZ, RZ, RZ ;  /* 0x000000ffff0d7224 */ /* 0x000fe200078e00ff */
[----:B------:R-:W3:Y:S01]  /*6d10*/  LDCU.64 UR6, c[0x4][0x88] ;  /* 0x01001100ff0677ac */ /* 0x000ee20008000a00 */
[----:B------:R-:W4:Y:S01]  /*6d20*/  LDCU.64 UR4, c[0x4][0x8] ;  /* 0x01000100ff0477ac */ /* 0x000f220008000a00 */
[----:B-1----:R-:W-:Y:S02]  /*6d30*/  MOV R4, UR8 ;  /* 0x0000000800047c02 */ /* 0x002fe40008000f00 */
[----:B------:R-:W-:Y:S02]  /*6d40*/  MOV R5, UR9 ;  /* 0x0000000900057c02 */ /* 0x000fe40008000f00 */
[----:B---3--:R-:W-:Y:S01]  /*6d50*/  MOV R7, UR7 ;  /* 0x0000000700077c02 */ /* 0x008fe20008000f00 */
[----:B------:R-:W-:Y:S01]  /*6d60*/  IMAD.U32 R6, RZ, RZ, UR6 ;  /* 0x00000006ff067e24 */ /* 0x000fe2000f8e00ff */
[----:B----4-:R-:W-:Y:S01]  /*6d70*/  MOV R11, UR5 ;  /* 0x00000005000b7c02 */ /* 0x010fe20008000f00 */
[----:B------:R-:W-:Y:S02]  /*6d80*/  IMAD.U32 R10, RZ, RZ, UR4 ;  /* 0x00000004ff0a7e24 */ /* 0x000fe4000f8e00ff */
[----:B------:R-:W-:Y:S07]  /*6d90*/  LEPC R20, `(.L_x_100) ;  /* 0x000000001014794e */ /* 0x000fee0000000000 */
[----:B--2---:R-:W-:Y:S05]  /*6da0*/  CALL.ABS.NOINC R2 ;  /* 0x0000000002007343 */ /* 0x004fea0003c00000 */
.L_x_100:
[----:B------:R-:W-:Y:S02]  /*6db0*/  R2UR UR6, R96 ;  /* 0x00000000600672ca */ /* 0x000fe400000e0000 */
[----:B------:R-:W-:Y:S02]  /*6dc0*/  R2UR UR5, R88 ;  /* 0x00000000580572ca */ /* 0x000fe400000e0000 */
[----:B------:R-:W-:Y:S02]  /*6dd0*/  R2UR UR4, R87 ;  /* 0x00000000570472ca */ /* 0x000fe400000e0000 */
[----:B------:R-:W-:Y:S02]  /*6de0*/  ISETP.NE.U32.AND P4, PT, R74, RZ, PT ;  /* 0x000000ff4a00720c */ /* 0x000fe40003f85070 */
[----:B------:R-:W-:Y:S02]  /*6df0*/  ISETP.NE.U32.AND P2, PT, RZ, UR58, PT ;  /* 0x0000003aff007c0c */ /* 0x000fe4000bf45070 */
[----:B------:R-:W-:Y:S02]  /*6e00*/  ISETP.NE.AND.EX P4, PT, R75, RZ, PT, P4 ;  /* 0x000000ff4b00720c */ /* 0x000fe40003f85340 */
[----:B------:R-:W-:Y:S01]  /*6e10*/  ISETP.NE.AND.EX P2, PT, RZ, UR59, PT, P2 ;  /* 0x0000003bff007c0c */ /* 0x000fe2000bf45320 */
[----:B------:R-:W-:Y:S02]  /*6e20*/  UISETP.NE.AND UP2, UPT, UR6, URZ, UPT ;  /* 0x000000ff0600728c */ /* 0x000fe4000bf45270 */
[----:B------:R-:W-:Y:S04]  /*6e30*/  UISETP.NE.U32.AND UP0, UPT, UR5, URZ, UPT ;  /* 0x000000ff0500728c */ /* 0x000fe8000bf05070 */
[----:B------:R-:W-:Y:S01]  /*6e40*/  UISETP.NE.AND.EX UP1, UPT, UR4, URZ, UPT, UP0 ;  /* 0x000000ff0400728c */ /* 0x000fe2000bf25300 */
[----:B------:R-:W-:Y:S01]  /*6e50*/  PLOP3.LUT P1, PT, PT, PT, UP2, 0x80, 0x8 ;  /* 0x000000000008781c */ /* 0x000fe20003f2f028 */
[----:B------:R-:W-:Y:S03]  /*6e60*/  UPLOP3.LUT UP0, UPT, UPT, UPT, UPT, 0x40, 0x4 ;  /* 0x000000000004789c */ /* 0x000fe60003f0e870 */
[----:B------:R-:W-:Y:S06]  /*6e70*/  @UP2 UPLOP3.LUT UP0, UPT, UPT, UPT, UP1, 0x80, 0x8 ;  /* 0x000000000008289c */ /* 0x000fec0003f0f010 */
[----:B------:R-:W-:Y:S01]  /*6e80*/  PLOP3.LUT P0, PT, PT, PT, UP0, 0x80, 0x8 ;  /* 0x000000000008781c */ /* 0x000fe20003f0f008 */
[----:B------:R-:W-:Y:S01]  /*6e90*/  @!UPT UIADD3 URZ, UPT, UPT, URZ, URZ, URZ ;  /* 0x000000fffffff290 */ /* 0x000fe2000fffe0ff */
[----:B------:R-:W-:Y:S11]  /*6ea0*/  BRA.U !UP1, `(.L_x_102) ;  /* 0x0000000109407547 */ /* 0x000ff6000b800000 */
[----:B------:R-:W-:Y:S01]  /*6eb0*/  UISETP.NE.U32.AND UP0, UPT, UR58, URZ, UPT ;  /* 0x000000ff3a00728c */ /* 0x000fe2000bf05070 */
[----:B------:R-:W-:Y:S01]  /*6ec0*/  R2UR UR6, R88 ;  /* 0x00000000580672ca */ /* 0x000fe200000e0000 */
[----:B------:R-:W1:Y:S01]  /*6ed0*/  LDCU.64 UR8, c[0x0][0x358] ;  /* 0x00006b00ff0877ac */ /* 0x000e620008000a00 */
[----:B------:R-:W-:Y:S02]  /*6ee0*/  HFMA2 R85, -RZ, RZ, 0, 5.9604644775390625e-08 ;  /* 0x00000001ff557431 */ /* 0x000fe400000001ff */
[----:B------:R-:W-:Y:S01]  /*6ef0*/  IMAD.MOV.U32 R0, RZ, RZ, 0x1 ;  /* 0x00000001ff007424 */ /* 0x000fe200078e00ff */
[----:B------:R-:W-:Y:S06]  /*6f00*/  UISETP.NE.AND.EX UP0, UPT, UR59, URZ, UPT, UP0 ;  /* 0x000000ff3b00728c */ /* 0x000fec000bf05300 */
[----:B------:R-:W-:Y:S05]  /*6f10*/  PLOP3.LUT P3, PT, PT, PT, UP0, 0x80, 0x8 ;  /* 0x000000000008781c */ /* 0x000fea0003f6f008 */
[----:B------:R-:W2:Y:S01]  /*6f20*/  @UP0 LDCU.64 UR4, c[0x0][0xc88] ;  /* 0x00019100ff0407ac */ /* 0x000ea20008000a00 */
[----:B------:R-:W-:Y:S07]  /*6f30*/  @UP0 UIMAD UR6, UR36, UR6, URZ ;  /* 0x00000006240602a4 */ /* 0x000fee000f8e02ff */
[----:B------:R-:W-:Y:S01]  /*6f40*/  @!P3 PRMT R85, R0, 0x7610, R85 ;  /* 0x000076100055b816 */ /* 0x000fe20000000055 */
[----:B--2---:R-:W-:Y:S06]  /*6f50*/  @UP0 UIMAD.WIDE UR4, UR6, 0x4, UR4 ;  /* 0x00000004060408a5 */ /* 0x004fec000f8e0204 */
[----:B------:R-:W-:Y:S02]  /*6f60*/  IMAD.U32 R2, RZ, RZ, UR4 ;  /* 0x00000004ff027e24 */ /* 0x000fe4000f8e00ff */
[----:B------:R-:W-:Y:S03]  /*6f70*/  IMAD.U32 R3, RZ, RZ, UR5 ;  /* 0x00000005ff037e24 */ /* 0x000fe6000f8e00ff */
[----:B------:R-:W2:Y:S02]  /*6f80*/  @!UP0 LDCU UR4, c[0x0][0xc80] ;  /* 0x00019000ff0487ac */ /* 0x000ea40008000800 */
[----:B-1---5:R1:W5:Y:S02]  /*6f90*/  @P3 LDG.E R45, desc[UR8][R2.64] ;  /* 0x00000008022d3981 */ /* 0x022364000c1e1900 */
[----:B-12---:R-:W-:Y:S02]  /*6fa0*/  @!P3 MOV R45, UR4 ;  /* 0x00000004002dbc02 */ /* 0x006fe40008000f00 */
.L_x_102:
[----:B------:R-:W-:Y:S05]  /*6fb0*/  @!P4 BRA `(.L_x_103) ;  /* 0x000000000024c947 */ /* 0x000fea0003800000 */
[----:B------:R-:W-:Y:S01]  /*6fc0*/  ISETP.NE.U32.AND P3, PT, R72, RZ, PT ;  /* 0x000000ff4800720c */ /* 0x000fe20003f65070 */
[----:B------:R-:W1:Y:S03]  /*6fd0*/  LDCU.64 UR4, c[0x0][0x358] ;  /* 0x00006b00ff0477ac */ /* 0x000e660008000a00 */
[----:B------:R-:W-:Y:S11]  /*6fe0*/  ISETP.NE.AND.EX P3, PT, R73, RZ, PT, P3 ;  /* 0x000000ff4900720c */ /* 0x000ff60003f65330 */
[----:B------:R-:W-:Y:S02]  /*6ff0*/  @!UPT UIADD3 URZ, UPT, UPT, URZ, URZ, URZ ;  /* 0x000000fffffff290 */ /* 0x000fe4000fffe0ff */
[----:B------:R-:W2:Y:S01]  /*7000*/  @P3 LDC.64 R2, c[0x0][0xca8] ;  /* 0x00032a00ff023b82 */ /* 0x000ea20000000a00 */
[----:B------:R-:W-:Y:S04]  /*7010*/  @P3 IMAD R0, R74, UR36, RZ ;  /* 0x000000244a003c24 */ /* 0x000fe8000f8e02ff */
[----:B--2---:R-:W-:Y:S05]  /*7020*/  @P3 IMAD.WIDE R2, R0, 0x4, R2 ;  /* 0x0000000400023825 */ /* 0x004fea00078e0202 */
[----:B-1---5:R1:W5:Y:S02]  /*7030*/  @P3 LDG.E R43, desc[UR4][R2.64] ;  /* 0x00000004022b3981 */ /* 0x022364000c1e1900 */
[----:B-1----:R-:W2:Y:S02]  /*7040*/  @!P3 LDC R43, c[0x0][0xca0] ;  /* 0x00032800ff2bbb82 */ /* 0x002ea40000000800 */
.L_x_103:
[----:B-----5:R-:W-:Y:S01]  /*7050*/  FSETP.NEU.AND P3, PT, R45, RZ, PT ;  /* 0x000000ff2d00720b */ /* 0x020fe20003f6d000 */
[----:B------:R-:W-:Y:S01]  /*7060*/  ULOP3.LUT UR4, UR57, 0x1, URZ, 0x3c, !UPT ;  /* 0x0000000139047892 */ /* 0x000fe2000f8e3cff */
[----:B------:R-:W-:Y:S01]  /*7070*/  SEL R4, RZ, 0xffffffff, P2 ;  /* 0xffffffffff047807 */ /* 0x000fe20001000000 */
[----:B------:R-:W-:Y:S01]  /*7080*/  IMAD.U32 R51, RZ, RZ, UR45 ;  /* 0x0000002dff337e24 */ /* 0x000fe2000f8e00ff */
[----:B------:R-:W-:Y:S01]  /*7090*/  @P1 LOP3.LUT P2, RZ, R85, 0xff, RZ, 0xc0, !PT ;  /* 0x000000ff55ff1812 */ /* 0x000fe2000784c0ff */
[----:B------:R-:W-:Y:S01]  /*70a0*/  IMAD.MOV.U32 R98, RZ, RZ, 0x10 ;  /* 0x00000010ff627424 */ /* 0x000fe200078e00ff */
[----:B------:R-:W-:Y:S01]  /*70b0*/  @P1 SEL R0, RZ, 0xffffffff, P3 ;  /* 0xffffffffff001807 */ /* 0x000fe20001800000 */
[----:B------:R-:W-:Y:S01]  /*70c0*/  IMAD.U32 R112, RZ, RZ, UR4 ;  /* 0x00000004ff707e24 */ /* 0x000fe2000f8e00ff */
[----:B------:R-:W-:Y:S01]  /*70d0*/  LEA R104, R80, UR44, 0x3 ;  /* 0x0000002c50687c11 */ /* 0x000fe2000f8e18ff */
[----:B------:R-:W-:Y:S01]  /*70e0*/  IMAD.SHL.U32 R99, R82, 0x2, RZ ;  /* 0x0000000252637824 */ /* 0x000fe200078e00ff */
[----:B------:R-:W-:Y:S01]  /*70f0*/  @P0 SEL R0, R4, R0, !P2 ;  /* 0x0000000004000207 */ /* 0x000fe20005000000 */
[----:B------:R-:W-:Y:S01]  /*7100*/  IMAD.SHL.U32 R51, R51, 0x1000, RZ ;  /* 0x0000100033337824 */ /* 0x000fe200078e00ff */
[----:B------:R-:W-:Y:S01]  /*7110*/  PLOP3.LUT P2, PT, PT, PT, UP1, 0x80, 0x8 ;  /* 0x000000000008781c */ /* 0x000fe20003f4f018 */
[----:B------:R-:W-:Y:S01]  /*7120*/  BSSY B1, `(.L_x_104) ;  /* 0x000003b000017945 */ /* 0x000fe20003800000 */
[----:B------:R-:W-:Y:S01]  /*7130*/  @P1 LOP3.LUT R0, R0, 0x1, RZ, 0xc0, !PT ;  /* 0x0000000100001812 */ /* 0x000fe200078ec0ff */
[----:B------:R-:W-:Y:S01]  /*7140*/  IMAD.MOV.U32 R107, RZ, RZ, 0x1 ;  /* 0x00000001ff6b7424 */ /* 0x000fe200078e00ff */
[----:B------:R-:W-:Y:S01]  /*7150*/  LOP3.LUT P4, R76, R85, 0xff, RZ, 0xc0, !PT ;  /* 0x000000ff554c7812 */ /* 0x000fe2000788c0ff */
[----:B------:R-:W-:Y:S01]  /*7160*/  IMAD R105, R80, 0x40, R81 ;  /* 0x0000004050697824 */ /* 0x000fe200078e0251 */
[----:B------:R-:W-:Y:S01]  /*7170*/  ISETP.NE.U32.OR P5, PT, R0, 0x1, !P1 ;  /* 0x000000010000780c */ /* 0x000fe20004fa5470 */
[----:B------:R-:W-:Y:S01]  /*7180*/  IMAD.U32 R0, RZ, RZ, UR45 ;  /* 0x0000002dff007e24 */ /* 0x000fe2000f8e00ff */
[----:B------:R-:W-:Y:S01]  /*7190*/  SEL R3, RZ, 0xffffffff, P3 ;  /* 0xffffffffff037807 */ /* 0x000fe20001800000 */
[----:B------:R-:W-:Y:S01]  /*71a0*/  IMAD.U32 R106, RZ, RZ, UR45 ;  /* 0x0000002dff6a7e24 */ /* 0x000fe2000f8e00ff */
[----:B------:R-:W-:Y:S02]  /*71b0*/  LOP3.LUT P6, RZ, R83, 0x40, RZ, 0xc0, !PT ;  /* 0x0000004053ff7812 */ /* 0x000fe400078cc0ff */
[----:B------:R-:W-:Y:S02]  /*71c0*/  CS2R R70, SRZ ;  /* 0x0000000000467805 */ /* 0x000fe4000001ff00 */
[----:B------:R-:W-:Y:S02]  /*71d0*/  LEA R0, R0, UR44, 0x3 ;  /* 0x0000002c00007c11 */ /* 0x000fe4000f8e18ff */
[----:B------:R-:W-:Y:S02]  /*71e0*/  CS2R R68, SRZ ;  /* 0x0000000000447805 */ /* 0x000fe4000001ff00 */
[----:B------:R-:W-:Y:S02]  /*71f0*/  @P2 SEL R3, R4, R3, !P4 ;  /* 0x0000000304032207 */ /* 0x000fe40006000000 */
[----:B------:R-:W-:Y:S02]  /*7200*/  CS2R R66, SRZ ;  /* 0x0000000000427805 */ /* 0x000fe4000001ff00 */
[----:B------:R-:W-:Y:S02]  /*7210*/  SEL R98, R98, 0xfffffff0, !P6 ;  /* 0xfffffff062627807 */ /* 0x000fe40007000000 */
[----:B------:R-:W-:Y:S02]  /*7220*/  CS2R R64, SRZ ;  /* 0x0000000000407805 */ /* 0x000fe4000001ff00 */
[----:B------:R-:W-:Y:S02]  /*7230*/  LOP3.LUT R3, R3, 0x1, RZ, 0xc0, !PT ;  /* 0x0000000103037812 */ /* 0x000fe400078ec0ff */
[----:B------:R-:W-:Y:S02]  /*7240*/  CS2R R58, SRZ ;  /* 0x00000000003a7805 */ /* 0x000fe4000001ff00 */
[----:B------:R-:W-:Y:S02]  /*7250*/  @P5 SHF.L.U32 R2, R112, 0x1f, RZ ;  /* 0x0000001f70025819 */ /* 0x000fe400000006ff */
[----:B------:R-:W-:Y:S02]  /*7260*/  CS2R R56, SRZ ;  /* 0x0000000000387805 */ /* 0x000fe4000001ff00 */
[----:B------:R-:W-:Y:S02]  /*7270*/  IADD3 R50, PT, PT, R51, UR44, R99 ;  /* 0x0000002c33327c10 */ /* 0x000fe4000fffe063 */
[----:B------:R-:W-:Y:S01]  /*7280*/  CS2R R54, SRZ ;  /* 0x0000000000367805 */ /* 0x000fe2000001ff00 */
[----:B------:R1:W3:Y:S01]  /*7290*/  @P5 SYNCS.PHASECHK.TRANS64.TRYWAIT P1, [R0+URZ+0x80], R2 ;  /* 0x00008002000055a7 */ /* 0x0002e200080211ff */
[----:B------:R-:W-:Y:S02]  /*72a0*/  ISETP.NE.U32.AND P2, PT, R3, 0x1, PT ;  /* 0x000000010300780c */ /* 0x000fe40003f45070 */
[----:B------:R-:W-:Y:S02]  /*72b0*/  CS2R R52, SRZ ;  /* 0x0000000000347805 */ /* 0x000fe4000001ff00 */
[----:B------:R-:W-:Y:S01]  /*72c0*/  P2R R97, PR, RZ, 0x20 ;  /* 0x00000020ff617803 */ /* 0x000fe20000000000 */
[----:B------:R-:W-:Y:S01]  /*72d0*/  IMAD.IADD R49, R50, 0x1, R98 ;  /* 0x0000000132317824 */ /* 0x000fe200078e0262 */
[----:B------:R-:W-:Y:S02]  /*72e0*/  P2R R113, PR, RZ, 0x4 ;  /* 0x00000004ff717803 */ /* 0x000fe40000000000 */
[----:B-1----:R-:W-:Y:S04]  /*72f0*/  SHF.L.U32 R2, R79, 0x1f, RZ ;  /* 0x0000001f4f027819 */ /* 0x002fe800000006ff */
[----:B------:R1:W4:Y:S01]  /*7300*/  SYNCS.PHASECHK.TRANS64.TRYWAIT P0, [R104+URZ+0xe0], R2 ;  /* 0x0000e002680075a7 */ /* 0x00032200080011ff */
[----:B---3--:R-:W-:Y:S01]  /*7310*/  @P5 SEL R107, RZ, 0x1, !P1 ;  /* 0x00000001ff6b5807 */ /* 0x008fe20004800000 */
[----:B-1----:R-:W-:Y:S06]  /*7320*/  @!P5 BRA `(.L_x_105) ;  /* 0x000000000068d947 */ /* 0x002fec0003800000 */
[----:B------:R-:W-:Y:S01]  /*7330*/  ISETP.NE.AND P1, PT, R107, RZ, PT ;  /* 0x000000ff6b00720c */ /* 0x000fe20003f25270 */
[----:B------:R-:W-:Y:S01]  /*7340*/  BSSY B0, `(.L_x_106) ;  /* 0x000000d000007945 */ /* 0x000fe20003800000 */
[----:B------:R-:W-:Y:S02]  /*7350*/  CS2R R54, SRZ ;  /* 0x0000000000367805 */ /* 0x000fe4000001ff00 */
[----:B------:R-:W-:Y:S02]  /*7360*/  CS2R R52, SRZ ;  /* 0x0000000000347805 */ /* 0x000fe4000001ff00 */
[----:B------:R-:W-:Y:S02]  /*7370*/  CS2R R58, SRZ ;  /* 0x00000000003a7805 */ /* 0x000fe4000001ff00 */
[----:B------:R-:W-:Y:S02]  /*7380*/  CS2R R56, SRZ ;  /* 0x0000000000387805 */ /* 0x000fe4000001ff00 */
[----:B------:R-:W-:Y:S02]  /*7390*/  CS2R R66, SRZ ;  /* 0x0000000000427805 */ /* 0x000fe4000001ff00 */
[----:B------:R-:W-:Y:S02]  /*73a0*/  CS2R R64, SRZ ;  /* 0x0000000000407805 */ /* 0x000fe4000001ff00 */
[----:B------:R-:W-:Y:S02]  /*73b0*/  CS2R R70, SRZ ;  /* 0x0000000000467805 */ /* 0x000fe4000001ff00 */
[----:B------:R-:W-:Y:S01]  /*73c0*/  CS2R R68, SRZ ;  /* 0x0000000000447805 */ /* 0x000fe2000001ff00 */
[----:B------:R-:W-:Y:S06]  /*73d0*/  @P1 BRA `(.L_x_107) ;  /* 0x00000000000c1947 */ /* 0x000fec0003800000 */
[----:B------:R-:W-:Y:S04]  /*73e0*/  SHF.L.U32 R3, R112, 0x1f, RZ ;  /* 0x0000001f70037819 */ /* 0x000fe800000006ff */
[----:B------:R-:W1:Y:S02]  /*73f0*/  SYNCS.PHASECHK.TRANS64.TRYWAIT P1, [R0+URZ+0x80], R3 ;  /* 0x00008003000075a7 */ /* 0x000e6400080211ff */
[----:B-1----:R-:W-:Y:S05]  /*7400*/  @!P1 BRA `(.L_x_108) ;  /* 0x0000004c00109947 */ /* 0x002fea0003800000 */
.L_x_107:
[----:B------:R-:W-:Y:S05]  /*7410*/  BSYNC B0 ;  /* 0x0000000000007941 */ /* 0x000fea0003800000 */
.L_x_106:
[----:B------:R-:W-:Y:S01]  /*7420*/  ISETP.NE.AND P1, PT, R113, RZ, PT ;  /* 0x000000ff7100720c */ /* 0x000fe20003f25270 */
[----:B------:R-:W-:Y:S04]  /*7430*/  UIADD3 UR4, UPT, UPT, UR45, 0x1, URZ ;  /* 0x000000012d047890 */ /* 0x000fe8000fffe0ff */
[----:B------:R-:W-:Y:S04]  /*7440*/  UISETP.NE.AND UP0, UPT, UR4, 0x3, UPT ;  /* 0x000000030400788c */ /* 0x000fe8000bf05270 */
[----:B------:R-:W-:Y:S02]  /*7450*/  USEL UR5, URZ, 0x1, UP0 ;  /* 0x00000001ff057887 */ /* 0x000fe40008000000 */
[----:B------:R-:W-:Y:S02]  /*7460*/  USEL UR4, UR4, URZ, UP0 ;  /* 0x000000ff04047287 */ /* 0x000fe40008000000 */
[----:B------:R3:W1:Y:S02]  /*7470*/  @P1 LDS.128 R52, [R50+0x200] ;  /* 0x0002000032341984 */ /* 0x0006640000000c00 */
[----:B------:R-:W-:Y:S02]  /*7480*/  LOP3.LUT R112, R112, UR5, RZ, 0x3c, !PT ;  /* 0x0000000570707c12 */ /* 0x000fe4000f8e3cff */
[----:B------:R3:W1:Y:S01]  /*7490*/  @P1 LDS.128 R56, [R49+0x200] ;  /* 0x0002000031381984 */ /* 0x0006620000000c00 */
[----:B------:R-:W-:Y:S03]  /*74a0*/  IMAD.U32 R106, RZ, RZ, UR4 ;  /* 0x00000004ff6a7e24 */ /* 0x000fe6000f8e00ff */
[----:B------:R3:W1:Y:S04]  /*74b0*/  @P1 LDS.128 R64, [R50+0xa00] ;  /* 0x000a000032401984 */ /* 0x0006680000000c00 */
[----:B------:R3:W1:Y:S02]  /*74c0*/  @P1 LDS.128 R68, [R49+0xa00] ;  /* 0x000a000031441984 */ /* 0x0006640000000c00 */
.L_x_105:
[----:B------:R-:W-:Y:S05]  /*74d0*/  BSYNC B1 ;  /* 0x0000000000017941 */ /* 0x000fea0003800000 */
.L_x_104:
[----:B------:R-:W-:Y:S01]  /*74e0*/  HFMA2 R39, -RZ, RZ, 0, 0 ;  /* 0x00000000ff277431 */ /* 0x000fe200000001ff */
[----:B-1----:R-:W-:Y:S01]  /*74f0*/  SHF.R.U32.HI R0, RZ, 0x15, R105 ;  /* 0x00000015ff007819 */ /* 0x002fe20000011669 */
[----:B----4-:R-:W-:Y:S06]  /*7500*/  @P0 BRA `(.L_x_109) ;  /* 0x0000000000080947 */ /* 0x010fec0003800000 */
[----:B------:R-:W1:Y:S02]  /*7510*/  SYNCS.PHASECHK.TRANS64.TRYWAIT P0, [R104+URZ+0xe0], R2 ;  /* 0x0000e002680075a7 */ /* 0x000e6400080011ff */
[----:B-1----:R-:W-:Y:S05]  /*7520*/  @!P0 BRA `(.L_x_110) ;  /* 0x0000004800dc8947 */ /* 0x002fea0003800000 */
.L_x_109:
[----:B-1----:R-:W-:Y:S01]  /*7530*/  LOP3.LUT R2, R0, 0x3, RZ, 0xc0, !PT ;  /* 0x0000000300027812 */ /* 0x002fe200078ec0ff */
[----:B------:R-:W-:Y:S01]  /*7540*/  IMAD.MOV.U32 R38, RZ, RZ, RZ ;  /* 0x000000ffff267224 */ /* 0x000fe200078e00ff */
[----:B------:R-:W-:Y:S02]  /*7550*/  CS2R R36, SRZ ;  /* 0x0000000000247805 */ /* 0x000fe4000001ff00 */
[----:B------:R-:W-:Y:S02]  /*7560*/  CS2R R34, SRZ ;  /* 0x0000000000227805 */ /* 0x000fe4000001ff00 */
[----:B------:R-:W-:Y:S02]  /*7570*/  ISETP.NE.AND P0, PT, R84, R2, PT ;  /* 0x000000025400720c */ /* 0x000fe40003f05270 */
[----:B------:R-:W-:Y:S02]  /*7580*/  CS2R R32, SRZ ;  /* 0x0000000000207805 */ /* 0x000fe4000001ff00 */
        /* <DEDUP_REMOVED lines=13> */
[----:B------:R-:W-:Y:S11]  /*7660*/  LOP3.LUT P0, RZ, R0, 0x3, R86, 0x48, !PT ;  /* 0x0000000300ff7812 */ /* 0x000ff60007804856 */
[----:B------:R-:W-:Y:S02]  /*7670*/  @!UPT UIADD3 URZ, UPT, UPT, URZ, URZ, URZ ;  /* 0x000000fffffff290 */ /* 0x000fe4000fffe0ff */
[----:B------:R-:W-:Y:S05]  /*7680*/  @!P0 BRA `(.L_x_112) ;  /* 0x0000000000408947 */ /* 0x000fea0003800000 */
[----:B------:R-:W1:Y:S01]  /*7690*/  LDCU.64 UR8, c[0x4][0x70] ;  /* 0x01000e00ff0877ac */ /* 0x000e620008000a00 */
[----:B------:R-:W-:Y:S01]  /*76a0*/  MOV R15, 0x0 ;  /* 0x00000000000f7802 */ /* 0x000fe20000000f00 */
[----:B------:R-:W-:Y:S02]  /*76b0*/  HFMA2 R12, -RZ, RZ, 0, 5.9604644775390625e-08 ;  /* 0x00000001ff0c7431 */ /* 0x000fe400000001ff */
[----:B------:R-:W-:Y:S02]  /*76c0*/  IMAD.MOV.U32 R8, RZ, RZ, 0x192 ;  /* 0x00000192ff087424 */ /* 0x000fe400078e00ff */
[----:B------:R-:W-:Y:S01]  /*76d0*/  IMAD.MOV.U32 R13, RZ, RZ, RZ ;  /* 0x000000ffff0d7224 */ /* 0x000fe200078e00ff */
[----:B------:R-:W4:Y:S01]  /*76e0*/  LDCU.64 UR6, c[0x4][0x78] ;  /* 0x01000f00ff0677ac */ /* 0x000f220008000a00 */
[----:B------:R-:W2:Y:S01]  /*76f0*/  LDC.64 R14, c[0x4][R15] ;  /* 0x010000000f0e7b82 */ /* 0x000ea20000000a00 */
[----:B------:R-:W5:Y:S01]  /*7700*/  LDCU.64 UR4, c[0x4][0x10] ;  /* 0x01000200ff0477ac */ /* 0x000f620008000a00 */
[----:B-1----:R-:W-:Y:S01]  /*7710*/  MOV R5, UR9 ;  /* 0x0000000900057c02 */ /* 0x002fe20008000f00 */
[----:B------:R-:W-:Y:S01]  /*7720*/  IMAD.U32 R4, RZ, RZ, UR8 ;  /* 0x00000008ff047e24 */ /* 0x000fe2000f8e00ff */
[----:B----4-:R-:W-:Y:S01]  /*7730*/  MOV R7, UR7 ;  /* 0x0000000700077c02 */ /* 0x010fe20008000f00 */
[----:B------:R-:W-:Y:S01]  /*7740*/  IMAD.U32 R6, RZ, RZ, UR6 ;  /* 0x00000006ff067e24 */ /* 0x000fe2000f8e00ff */
[----:B-----5:R-:W-:Y:S01]  /*7750*/  MOV R11, UR5 ;  /* 0x00000005000b7c02 */ /* 0x020fe20008000f00 */
[----:B------:R-:W-:Y:S02]  /*7760*/  IMAD.U32 R10, RZ, RZ, UR4 ;  /* 0x00000004ff0a7e24 */ /* 0x000fe4000f8e00ff */
[----:B------:R-:W-:Y:S07]  /*7770*/  LEPC R20, `(.L_x_112) ;  /* 0x000000001014794e */ /* 0x000fee0000000000 */
[----:B--23--:R-:W-:Y:S05]  /*7780*/  CALL.ABS.NOINC R14 ;  /* 0x000000000e007343 */ /* 0x00cfea0003c00000 */
.L_x_112:
[----:B------:R-:W-:Y:S05]  /*7790*/  WARPSYNC.ALL ;  /* 0x0000000000007948 */ /* 0x000fea0003800000 */
[C---:B------:R-:W-:Y:S01]  /*77a0*/  R2UR UR4, R105.reuse ;  /* 0x00000000690472ca */ /* 0x040fe200000e0000 */
[----:B------:R-:W-:Y:S05]  /*77b0*/  VIADD R0, R105, 0x20 ;  /* 0x0000002069007836 */ /* 0x000fea0000000000 */
[----:B------:R-:W-:Y:S04]  /*77c0*/  SHF.R.U32.HI R0, RZ, 0x15, R0 ;  /* 0x00000015ff007819 */ /* 0x000fe80000011600 */
[----:B------:R-:W-:Y:S03]  /*77d0*/  LOP3.LUT P0, RZ, R0, 0x3, R86, 0x48, !PT ;  /* 0x0000000300ff7812 */ /* 0x000fe60007804856 */
[----:B------:R-:W1:Y:S10]  /*77e0*/  LDTM.x16 R24, tmem[UR4] ;  /* 0x00000004001879ee */ /* 0x000e740008240000 */
[----:B-1----:R-:W-:Y:S05]  /*77f0*/  @!P0 BRA `(.L_x_113) ;  /* 0x0000000000408947 */ /* 0x002fea0003800000 */
        /* <DEDUP_REMOVED lines=16> */
.L_x_113:
[----:B------:R-:W-:Y:S05]  /*7900*/  WARPSYNC.ALL ;  /* 0x0000000000007948 */ /* 0x000fea0003800000 */
[----:B------:R-:W-:Y:S11]  /*7910*/  R2UR UR4, R105 ;  /* 0x00000000690472ca */ /* 0x000ff600000e0000 */
[----:B------:R-:W-:Y:S02]  /*7920*/  @!UPT UIADD3 URZ, UPT, UPT, URZ, URZ, URZ ;  /* 0x000000fffffff290 */ /* 0x000fe4000fffe0ff */
[----:B------:R-:W1:Y:S02]  /*7930*/  LDTM.x16 R4, tmem[UR4+0x20] ;  /* 0x00002004000479ee */ /* 0x000e640008240000 */
[----:B-1----:R-:W-:Y:S01]  /*7940*/  NOP ;  /* 0x0000000000007918 */ /* 0x002fe20000000000 */
.L_x_111:
[----:B------:R-:W-:Y:S01]  /*7950*/  SHF.L.U32 R20, R52, 0x10, RZ ;  /* 0x0000001034147819 */ /* 0x000fe200000006ff */
[C---:B--2---:R-:W-:Y:S01]  /*7960*/  FMUL R0, R43.reuse, R24 ;  /* 0x000000182b007220 */ /* 0x044fe20000400000 */
[----:B------:R-:W-:Y:S01]  /*7970*/  ISETP.NE.AND P0, PT, R84, R2, PT ;  /* 0x000000025400720c */ /* 0x000fe20003f05270 */
[----:B------:R-:W-:Y:S01]  /*7980*/  FMUL R2, R43, R25 ;  /* 0x000000192b027220 */ /* 0x000fe20000400000 */
[----:B------:R-:W-:Y:S01]  /*7990*/  LOP3.LUT R21, R52, 0xffff0000, RZ, 0xc0, !PT ;  /* 0xffff000034157812 */ /* 0x000fe200078ec0ff */
[----:B------:R-:W-:Y:S01]  /*79a0*/  FFMA R0, R45, R20, R0 ;  /* 0x000000142d007223 */ /* 0x000fe20000000000 */
[----:B------:R-:W-:Y:S01]  /*79b0*/  SHF.L.U32 R22, R53, 0x10, RZ ;  /* 0x0000001035167819 */ /* 0x000fe200000006ff */
[----:B------:R-:W-:Y:S01]  /*79c0*/  FMUL R3, R43, R26 ;  /* 0x0000001a2b037220 */ /* 0x000fe20000400000 */
[----:B------:R-:W-:Y:S01]  /*79d0*/  LOP3.LUT R23, R53, 0xffff0000, RZ, 0xc0, !PT ;  /* 0xffff000035177812 */ /* 0x000fe200078ec0ff */
[----:B------:R-:W-:Y:S01]  /*79e0*/  FFMA R2, R45, R21, R2 ;  /* 0x000000152d027223 */ /* 0x000fe20000000002 */
[C---:B------:R-:W-:Y:S01]  /*79f0*/  SHF.L.U32 R40, R54.reuse, 0x10, RZ ;  /* 0x0000001036287819 */ /* 0x040fe200000006ff */
[----:B------:R-:W-:Y:S01]  /*7a00*/  FMUL R20, R43, R27 ;  /* 0x0000001b2b147220 */ /* 0x000fe20000400000 */
[----:B------:R-:W-:Y:S01]  /*7a10*/  LOP3.LUT R41, R54, 0xffff0000, RZ, 0xc0, !PT ;  /* 0xffff000036297812 */ /* 0x000fe200078ec0ff */
[----:B------:R-:W-:Y:S01]  /*7a20*/  FFMA R3, R45, R22, R3 ;  /* 0x000000162d037223 */ /* 0x000fe20000000003 */
[----:B------:R-:W-:Y:S01]  /*7a30*/  F2FP.BF16.F32.PACK_AB R60, R2, R0 ;  /* 0x00000000023c723e */ /* 0x000fe200000010ff */
[----:B------:R-:W-:Y:S01]  /*7a40*/  FMUL R21, R43, R28 ;  /* 0x0000001c2b157220 */ /* 0x000fe20000400000 */
[----:B------:R-:W-:Y:S01]  /*7a50*/  LOP3.LUT R42, R69, 0xffff0000, RZ, 0xc0, !PT ;  /* 0xffff0000452a7812 */ /* 0x000fe200078ec0ff */
[----:B------:R-:W-:Y:S01]  /*7a60*/  FMUL R22, R43, R29 ;  /* 0x0000001d2b167220 */ /* 0x000fe20000400000 */
[----:B------:R-:W-:Y:S01]  /*7a70*/  SHF.L.U32 R44, R70, 0x10, RZ ;  /* 0x00000010462c7819 */ /* 0x000fe200000006ff */
[----:B------:R-:W-:Y:S01]  /*7a80*/  FFMA R20, R45, R23, R20 ;  /* 0x000000172d147223 */ /* 0x000fe20000000014 */
[----:B------:R-:W-:Y:S01]  /*7a90*/  SHF.L.U32 R23, R55, 0x10, RZ ;  /* 0x0000001037177819 */ /* 0x000fe200000006ff */
[----:B------:R-:W-:Y:S01]  /*7aa0*/  FFMA R21, R45, R40, R21 ;  /* 0x000000282d157223 */ /* 0x000fe20000000015 */
[----:B------:R-:W-:Y:S01]  /*7ab0*/  LOP3.LUT R40, R55, 0xffff0000, RZ, 0xc0, !PT ;  /* 0xffff000037287812 */ /* 0x000fe200078ec0ff */
[----:B------:R-:W-:Y:S01]  /*7ac0*/  FFMA R22, R45, R41, R22 ;  /* 0x000000292d167223 */ /* 0x000fe20000000016 */
[----:B------:R-:W-:Y:S01]  /*7ad0*/  F2FP.BF16.F32.PACK_AB R61, R20, R3 ;  /* 0x00000003143d723e */ /* 0x000fe200000010ff */
[C---:B------:R-:W-:Y:S01]  /*7ae0*/  FMUL R0, R43.reuse, R30 ;  /* 0x0000001e2b007220 */ /* 0x040fe20000400000 */
[----:B------:R-:W-:Y:S01]  /*7af0*/  LOP3.LUT R41, R58, 0xffff0000, RZ, 0xc0, !PT ;  /* 0xffff00003a297812 */ /* 0x000fe200078ec0ff */
[----:B------:R-:W-:Y:S01]  /*7b00*/  FMUL R2, R43, R31 ;  /* 0x0000001f2b027220 */ /* 0x000fe20000400000 */
[----:B------:R-:W-:Y:S01]  /*7b10*/  F2FP.BF16.F32.PACK_AB R62, R22, R21 ;  /* 0x00000015163e723e */ /* 0x000fe200000010ff */
[C---:B------:R-:W-:Y:S01]  /*7b20*/  FFMA R0, R45.reuse, R23, R0 ;  /* 0x000000172d007223 */ /* 0x040fe20000000000 */
[C---:B------:R-:W-:Y:S01]  /*7b30*/  SHF.L.U32 R22, R56.reuse, 0x10, RZ ;  /* 0x0000001038167819 */ /* 0x040fe200000006ff */
[----:B------:R-:W-:Y:S01]  /*7b40*/  FFMA R2, R45, R40, R2 ;  /* 0x000000282d027223 */ /* 0x000fe20000000002 */
[----:B------:R-:W-:Y:S01]  /*7b50*/  LOP3.LUT R23, R56, 0xffff0000, RZ, 0xc0, !PT ;  /* 0xffff000038177812 */ /* 0x000fe200078ec0ff */
[----:B------:R-:W-:Y:S01]  /*7b60*/  FMUL R3, R43, R32 ;  /* 0x000000202b037220 */ /* 0x000fe20000400000 */
[----:B------:R-:W-:Y:S01]  /*7b70*/  SHF.L.U32 R40, R57, 0x10, RZ ;  /* 0x0000001039287819 */ /* 0x000fe200000006ff */
[C---:B------:R-:W-:Y:S01]  /*7b80*/  FMUL R20, R43.reuse, R33 ;  /* 0x000000212b147220 */ /* 0x040fe20000400000 */
[----:B------:R-:W-:Y:S01]  /*7b90*/  F2FP.BF16.F32.PACK_AB R63, R2, R0 ;  /* 0x00000000023f723e */ /* 0x000fe200000010ff */
[----:B------:R-:W-:Y:S01]  /*7ba0*/  FMUL R21, R43, R34 ;  /* 0x000000222b157220 */ /* 0x000fe20000400000 */
[----:B------:R-:W-:Y:S01]  /*7bb0*/  LOP3.LUT R46, R70, 0xffff0000, RZ, 0xc0, !PT ;  /* 0xffff0000462e7812 */ /* 0x000fe200078ec0ff */
[----:B------:R-:W-:Y:S01]  /*7bc0*/  FFMA R3, R45, R22, R3 ;  /* 0x000000162d037223 */ /* 0x000fe20000000003 */
[----:B------:R-:W-:Y:S01]  /*7bd0*/  SHF.L.U32 R47, R71, 0x10, RZ ;  /* 0x00000010472f7819 */ /* 0x000fe200000006ff */
[----:B------:R-:W-:Y:S01]  /*7be0*/  FFMA R20, R45, R23, R20 ;  /* 0x000000172d147223 */ /* 0x000fe20000000014 */
[----:B------:R-:W-:Y:S01]  /*7bf0*/  LOP3.LUT R23, R57, 0xffff0000, RZ, 0xc0, !PT ;  /* 0xffff000039177812 */ /* 0x000fe200078ec0ff */
[----:B------:R-:W-:Y:S01]  /*7c00*/  FFMA R21, R45, R40, R21 ;  /* 0x000000282d157223 */ /* 0x000fe20000000015 */
[----:B------:R-:W-:Y:S01]  /*7c10*/  SHF.L.U32 R40, R58, 0x10, RZ ;  /* 0x000000103a287819 */ /* 0x000fe200000006ff */
[C---:B------:R-:W-:Y:S01]  /*7c20*/  FMUL R0, R43.reuse, R35 ;  /* 0x000000232b007220 */ /* 0x040fe20000400000 */
[----:B------:R-:W-:Y:S01]  /*7c30*/  F2FP.BF16.F32.PACK_AB R100, R20, R3 ;  /* 0x000000031464723e */ /* 0x000fe200000010ff */
[----:B------:R-:W-:Y:S01]  /*7c40*/  FMUL R2, R43, R36 ;  /* 0x000000242b027220 */ /* 0x000fe20000400000 */
[----:B------:R-:W-:Y:S01]  /*7c50*/  LOP3.LUT R48, R71, 0xffff0000, RZ, 0xc0, !PT ;  /* 0xffff000047307812 */ /* 0x000fe200078ec0ff */
[----:B------:R-:W-:Y:S01]  /*7c60*/  FMUL R22, R43, R37 ;  /* 0x000000252b167220 */ /* 0x000fe20000400000 */
[----:B------:R-:W-:Y:S01]  /*7c70*/  ISETP.NE.AND P1, PT, R84, RZ, PT ;  /* 0x000000ff5400720c */ /* 0x000fe20003f25270 */
[----:B------:R-:W-:Y:S01]  /*7c80*/  FFMA R0, R45, R23, R0 ;  /* 0x000000172d007223 */ /* 0x000fe20000000000 */
[----:B------:R-:W-:Y:S01]  /*7c90*/  SHF.L.U32 R23, R59, 0x10, RZ ;  /* 0x000000103b177819 */ /* 0x000fe200000006ff */
[----:B------:R-:W-:Y:S01]  /*7ca0*/  FFMA R2, R45, R40, R2 ;  /* 0x000000282d027223 */ /* 0x000fe20000000002 */
[----:B------:R-:W-:Y:S01]  /*7cb0*/  LOP3.LUT R40, R59, 0xffff0000, RZ, 0xc0, !PT ;  /* 0xffff00003b287812 */ /* 0x000fe200078ec0ff */
[----:B------:R1:W-:Y:S01]  /*7cc0*/  @!P0 STS.128 [R50+0x200], R60 ;  /* 0x0002003c32008388 */ /* 0x0003e20000000c00 */
[----:B------:R-:W-:Y:S01]  /*7cd0*/  F2FP.BF16.F32.PACK_AB R101, R0, R21 ;  /* 0x000000150065723e */ /* 0x000fe200000010ff */
[----:B------:R-:W-:Y:S01]  /*7ce0*/  FFMA R22, R45, R41, R22 ;  /* 0x000000292d167223 */ /* 0x000fe20000000016 */
[----:B------:R-:W-:Y:S01]  /*7cf0*/  LOP3.LUT R41, R66, 0xffff0000, RZ, 0xc0, !PT ;  /* 0xffff000042297812 */ /* 0x000fe200078ec0ff */
[C---:B------:R-:W-:Y:S01]  /*7d00*/  FMUL R3, R43.reuse, R38 ;  /* 0x000000262b037220 */ /* 0x040fe20000400000 */
[C---:B------:R-:W-:Y:S01]  /*7d10*/  FMUL R20, R43.reuse, R39 ;  /* 0x000000272b147220 */ /* 0x040fe20000400000 */
        /* <DEDUP_REMOVED lines=8> */
[----:B------:R-:W-:Y:S01]  /*7da0*/  FMUL R21, R43, R6 ;  /* 0x000000062b157220 */ /* 0x000fe20000400000 */
[C---:B------:R-:W-:Y:S01]  /*7db0*/  FFMA R0, R45.reuse, R22, R0 ;  /* 0x000000162d007223 */ /* 0x040fe20000000000 */
[C---:B------:R-:W-:Y:S01]  /*7dc0*/  FFMA R2, R45.reuse, R23, R2 ;  /* 0x000000172d027223 */ /* 0x040fe20000000002 */
[----:B------:R-:W-:Y:S01]  /*7dd0*/  F2FP.BF16.F32.PACK_AB R103, R20, R3 ;  /* 0x000000031467723e */ /* 0x000fe200000010ff */
[----:B------:R-:W-:Y:S01]  /*7de0*/  FFMA R21, R45, R40, R21 ;  /* 0x000000282d157223 */ /* 0x000fe20000000015 */
[----:B------:R-:W-:Y:S01]  /*7df0*/  LOP3.LUT R23, R65, 0xffff0000, RZ, 0xc0, !PT ;  /* 0xffff000041177812 */ /* 0x000fe200078ec0ff */
[C---:B------:R-:W-:Y:S01]  /*7e00*/  FMUL R3, R43.reuse, R7 ;  /* 0x000000072b037220 */ /* 0x040fe20000400000 */
[----:B------:R-:W-:Y:S01]  /*7e10*/  SHF.L.U32 R40, R66, 0x10, RZ ;  /* 0x0000001042287819 */ /* 0x000fe200000006ff */
[----:B------:R1:W-:Y:S01]  /*7e20*/  @!P0 STS.128 [R49+0x200], R100 ;  /* 0x0002006431008388 */ /* 0x0003e20000000c00 */
[C---:B------:R-:W-:Y:S01]  /*7e30*/  FMUL R20, R43.reuse, R8 ;  /* 0x000000082b147220 */ /* 0x040fe20000400000 */
[----:B------:R-:W-:Y:S01]  /*7e40*/  FMUL R22, R43, R9 ;  /* 0x000000092b167220 */ /* 0x000fe20000400000 */
[C---:B------:R-:W-:Y:S01]  /*7e50*/  FFMA R3, R45.reuse, R23, R3 ;  /* 0x000000172d037223 */ /* 0x040fe20000000003 */
[----:B------:R-:W-:Y:S01]  /*7e60*/  F2FP.BF16.F32.PACK_AB R108, R2, R0 ;  /* 0x00000000026c723e */ /* 0x000fe200000010ff */
[----:B------:R-:W-:Y:S01]  /*7e70*/  FFMA R20, R45, R40, R20 ;  /* 0x000000282d147223 */ /* 0x000fe20000000014 */
[----:B------:R-:W-:Y:S01]  /*7e80*/  SHF.L.U32 R23, R67, 0x10, RZ ;  /* 0x0000001043177819 */ /* 0x000fe200000006ff */
[----:B------:R-:W-:Y:S01]  /*7e90*/  FMUL R0, R43, R10 ;  /* 0x0000000a2b007220 */ /* 0x000fe20000400000 */
[----:B------:R-:W-:Y:S01]  /*7ea0*/  LOP3.LUT R40, R67, 0xffff0000, RZ, 0xc0, !PT ;  /* 0xffff000043287812 */ /* 0x000fe200078ec0ff */
[----:B------:R-:W-:Y:S01]  /*7eb0*/  FFMA R22, R45, R41, R22 ;  /* 0x000000292d167223 */ /* 0x000fe20000000016 */
[----:B------:R-:W-:Y:S01]  /*7ec0*/  FMUL R2, R43, R11 ;  /* 0x0000000b2b027220 */ /* 0x000fe20000400000 */
[----:B------:R-:W-:Y:S01]  /*7ed0*/  FFMA R0, R45, R23, R0 ;  /* 0x000000172d007223 */ /* 0x000fe20000000000 */
[----:B------:R-:W-:Y:S01]  /*7ee0*/  F2FP.BF16.F32.PACK_AB R109, R3, R21 ;  /* 0x00000015036d723e */ /* 0x000fe200000010ff */
[----:B------:R-:W-:Y:S01]  /*7ef0*/  FMUL R3, R43, R12 ;  /* 0x0000000c2b037220 */ /* 0x000fe20000400000 */
[----:B------:R-:W-:Y:S01]  /*7f00*/  FFMA R2, R45, R40, R2 ;  /* 0x000000282d027223 */ /* 0x000fe20000000002 */
[----:B------:R-:W-:Y:S01]  /*7f10*/  SHF.L.U32 R23, R68, 0x10, RZ ;  /* 0x0000001044177819 */ /* 0x000fe200000006ff */
[C---:B------:R-:W-:Y:S01]  /*7f20*/  FMUL R21, R43.reuse, R14 ;  /* 0x0000000e2b157220 */ /* 0x040fe20000400000 */
[----:B------:R-:W-:Y:S01]  /*7f30*/  F2FP.BF16.F32.PACK_AB R110, R22, R20 ;  /* 0x00000014166e723e */ /* 0x000fe200000010ff */
[C---:B------:R-:W-:Y:S01]  /*7f40*/  FMUL R20, R43.reuse, R13 ;  /* 0x0000000d2b147220 */ /* 0x040fe20000400000 */
[----:B------:R-:W-:Y:S01]  /*7f50*/  LOP3.LUT R40, R68, 0xffff0000, RZ, 0xc0, !PT ;  /* 0xffff000044287812 */ /* 0x000fe200078ec0ff */
[----:B------:R-:W-:Y:S01]  /*7f60*/  FMUL R22, R43, R15 ;  /* 0x0000000f2b167220 */ /* 0x000fe20000400000 */
[----:B------:R-:W-:Y:S01]  /*7f70*/  SHF.L.U32 R41, R69, 0x10, RZ ;  /* 0x0000001045297819 */ /* 0x000fe200000006ff */
[----:B------:R-:W-:Y:S01]  /*7f80*/  FFMA R3, R45, R23, R3 ;  /* 0x000000172d037223 */ /* 0x000fe20000000003 */
[----:B------:R-:W-:Y:S01]  /*7f90*/  FMUL R23, R43, R16 ;  /* 0x000000102b177220 */ /* 0x000fe20000400000 */
[----:B------:R-:W-:Y:S01]  /*7fa0*/  FFMA R20, R45, R40, R20 ;  /* 0x000000282d147223 */ /* 0x000fe20000000014 */
[----:B------:R-:W-:Y:S01]  /*7fb0*/  FMUL R40, R43, R17 ;  /* 0x000000112b287220 */ /* 0x000fe20000400000 */
[C---:B------:R-:W-:Y:S01]  /*7fc0*/  FFMA R21, R45.reuse, R41, R21 ;  /* 0x000000292d157223 */ /* 0x040fe20000000015 */
[----:B------:R-:W-:Y:S01]  /*7fd0*/  FFMA R22, R45, R42, R22 ;  /* 0x0000002a2d167223 */ /* 0x000fe20000000016 */
[C---:B------:R-:W-:Y:S01]  /*7fe0*/  FMUL R41, R43.reuse, R18 ;  /* 0x000000122b297220 */ /* 0x040fe20000400000 */
[----:B------:R-:W-:Y:S01]  /*7ff0*/  FMUL R42, R43, R19 ;  /* 0x000000132b2a7220 */ /* 0x000fe20000400000 */
[----:B------:R-:W-:Y:S01]  /*8000*/  F2FP.BF16.F32.PACK_AB R111, R2, R0 ;  /* 0x00000000026f723e */ /* 0x000fe200000010ff */
[C---:B------:R-:W-:Y:S01]  /*8010*/  FFMA R23, R45.reuse, R44, R23 ;  /* 0x0000002c2d177223 */ /* 0x040fe20000000017 */
[C---:B------:R-:W-:Y:S01]  /*8020*/  FFMA R40, R45.reuse, R46, R40 ;  /* 0x0000002e2d287223 */ /* 0x040fe20000000028 */
[C---:B------:R-:W-:Y:S01]  /*8030*/  FFMA R41, R45.reuse, R47, R41 ;  /* 0x0000002f2d297223 */ /* 0x040fe20000000029 */
[----:B------:R-:W-:Y:S01]  /*8040*/  FFMA R42, R45, R48, R42 ;  /* 0x000000302d2a7223 */ /* 0x000fe2000000002a */
[----:B------:R1:W-:Y:S01]  /*8050*/  @!P0 STS.128 [R50+0xa00], R108 ;  /* 0x000a006c32008388 */ /* 0x0003e20000000c00 */
[----:B------:R-:W-:Y:S02]  /*8060*/  F2FP.BF16.F32.PACK_AB R21, R22, R21 ;  /* 0x000000151615723e */ /* 0x000fe400000010ff */
[----:B------:R-:W-:Y:S02]  /*8070*/  F2FP.BF16.F32.PACK_AB R22, R40, R23 ;  /* 0x000000172816723e */ /* 0x000fe400000010ff */
[----:B------:R-:W-:Y:S02]  /*8080*/  F2FP.BF16.F32.PACK_AB R20, R20, R3 ;  /* 0x000000031414723e */ /* 0x000fe400000010ff */
[----:B------:R-:W-:Y:S05]  /*8090*/  F2FP.BF16.F32.PACK_AB R23, R42, R41 ;  /* 0x000000292a17723e */ /* 0x000fea00000010ff */
[----:B------:R1:W-:Y:S01]  /*80a0*/  @!P0 STS.128 [R49+0xa00], R20 ;  /* 0x000a001431008388 */ /* 0x0003e20000000c00 */
[----:B------:R-:W-:Y:S01]  /*80b0*/  @!PT LDS RZ, [RZ] ;  /* 0x00000000fffff984 */ /* 0x000fe20000000800 */
[----:B------:R-:W-:Y:S01]  /*80c0*/  @!PT LDS RZ, [RZ] ;  /* 0x00000000fffff984 */ /* 0x000fe20000000800 */
[----:B------:R-:W-:Y:S01]  /*80d0*/  @!PT LDS RZ, [RZ] ;  /* 0x00000000fffff984 */ /* 0x000fe20000000800 */
[----:B------:R-:W-:Y:S01]  /*80e0*/  @!PT LDS RZ, [RZ] ;  /* 0x00000000fffff984 */ /* 0x000fe20000000800 */
[----:B------:R2:W-:Y:S07]  /*80f0*/  MEMBAR.ALL.CTA ;  /* 0x0000000000007992 */ /* 0x0005ee0000008000 */
[----:B--2---:R-:W2:Y:S01]  /*8100*/  FENCE.VIEW.ASYNC.S ;  /* 0x00000000000073c6 */ /* 0x004ea20000000000 */
[----:B------:R-:W-:Y:S05]  /*8110*/  WARPSYNC.ALL ;  /* 0x0000000000007948 */ /* 0x000fea0003800000 */
[----:B------:R-:W-:Y:S01]  /*8120*/  BSSY.RECONVERGENT B0, `(.L_x_114) ;  /* 0x0000011000007945 */ /* 0x000fe20003800200 */
[----:B--2---:R-:W-:Y:S06]  /*8130*/  BAR.SYNC.DEFER_BLOCKING 0x1, 0x80 ;  /* 0x0042000000007b1d */ /* 0x004fec0000010000 */
[----:B------:R-:W-:Y:S05]  /*8140*/  @P1 BRA `(.L_x_115) ;  /* 0x0000000000381947 */ /* 0x000fea0003800000 */
[----:B------:R-:W2:Y:S01]  /*8150*/  LDCU.64 UR6, c[0x0][0x348] ;  /* 0x00006900ff0677ac */ /* 0x000ea20008000a00 */
[----:B------:R-:W-:Y:S01]  /*8160*/  R2UR UR5, R51 ;  /* 0x00000000330572ca */ /* 0x000fe200000e0000 */
[----:B------:R-:W-:Y:S01]  /*8170*/  UMOV UR51, UR36 ;  /* 0x0000002400337c82 */ /* 0x000fe20008000000 */
[----:B------:R-:W-:Y:S01]  /*8180*/  UIADD3 UR9, UPT, UPT, UR49, 0x20, URZ ;  /* 0x0000002031097890 */ /* 0x000fe2000fffe0ff */
[----:B------:R-:W-:Y:S01]  /*8190*/  UMOV UR10, UR50 ;  /* 0x00000032000a7c82 */ /* 0x000fe20008000000 */
[----:B------:R-:W-:Y:S09]  /*81a0*/  UMOV UR11, UR36 ;  /* 0x00000024000b7c82 */ /* 0x000ff20008000000 */
[----:B------:R-:W-:Y:S02]  /*81b0*/  UIADD3 UR5, UPT, UPT, UR44, UR5, URZ ;  /* 0x000000052c057290 */ /* 0x000fe4000fffe0ff */
[----:B--2---:R-:W-:Y:S02]  /*81c0*/  UIADD3 UR4, UP0, UPT, UR6, 0xa80, URZ ;  /* 0x00000a8006047890 */ /* 0x004fe4000ff1e0ff */
[----:B------:R-:W-:Y:S02]  /*81d0*/  UIADD3 UR48, UPT, UPT, UR5, 0x200, URZ ;  /* 0x0000020005307890 */ /* 0x000fe4000fffe0ff */
[----:B------:R-:W-:Y:S02]  /*81e0*/  UIADD3 UR8, UPT, UPT, UR5, 0xa00, URZ ;  /* 0x00000a0005087890 */ /* 0x000fe4000fffe0ff */
[----:B------:R-:W-:Y:S09]  /*81f0*/  UIADD3.X UR5, UPT, UPT, URZ, UR7, URZ, UP0, !UPT ;  /* 0x00000007ff057290 */ /* 0x000ff200087fe4ff */
[----:B------:R2:W-:Y:S01]  /*8200*/  UTMASTG.3D [UR48], [UR4] ;  /* 0x00000030040073b5 */ /* 0x0005e20008010000 */
[----:B------:R2:W-:Y:S02]  /*8210*/  UTMASTG.3D [UR8], [UR4] ;  /* 0x00000008040073b5 */ /* 0x0005e40008010000 */
[----:B--2---:R0:W-:Y:S02]  /*8220*/  UTMACMDFLUSH ;  /* 0x00000000000079b7 */ /* 0x0041e40000000000 */
.L_x_115:
[----:B------:R-:W-:Y:S05]  /*8230*/  BSYNC.RECONVERGENT B0 ;  /* 0x0000000000007941 */ /* 0x000fea0003800200 */
.L_x_114:
[----:B------:R-:W-:Y:S01]  /*8240*/  UIADD3 UR47, UPT, UPT, UR45, 0x1, URZ ;  /* 0x000000012d2f7890 */ /* 0x000fe2000fffe0ff */
[----:B------:R-:W-:Y:S03]  /*8250*/  BSSY.RECONVERGENT B0, `(.L_x_116) ;  /* 0x0000005000007945 */ /* 0x000fe60003800200 */
[----:B------:R-:W-:Y:S04]  /*8260*/  UISETP.NE.AND UP0, UPT, UR47, 0x3, UPT ;  /* 0x000000032f00788c */ /* 0x000fe8000bf05270 */
[----:B------:R-:W-:Y:S01]  /*8270*/  USEL UR46, UR47, URZ, UP0 ;  /* 0x000000ff2f2e7287 */ /* 0x000fe20008000000 */
[----:B------:R-:W-:Y:S11]  /*8280*/  @P1 BRA `(.L_x_117) ;  /* 0x0000000000041947 */ /* 0x000ff60003800000 */
[----:B------:R-:W-:Y:S04]  /*8290*/  DEPBAR.LE SB0, 0x1 ;  /* 0x000080400000791a */ /* 0x000fe80000000000 */
.L_x_117:
[----:B------:R-:W-:Y:S05]  /*82a0*/  BSYNC.RECONVERGENT B0 ;  /* 0x0000000000007941 */ /* 0x000fea0003800200 */
.L_x_116:
[----:B------:R-:W-:Y:S01]  /*82b0*/  BAR.SYNC.DEFER_BLOCKING 0x1, 0x80 ;  /* 0x0042000000007b1d */ /* 0x000fe20000010000 */
[----:B------:R-:W-:Y:S01]  /*82c0*/  ISETP.NE.AND P1, PT, R97, RZ, PT ;  /* 0x000000ff6100720c */ /* 0x000fe20003f25270 */
[----:B------:R-:W-:Y:S01]  /*82d0*/  UISETP.NE.AND UP0, UPT, UR56, URZ, UPT ;  /* 0x000000ff3800728c */ /* 0x000fe2000bf05270 */
[----:B-1----:R-:W-:Y:S11]  /*82e0*/  LEA R20, R106, UR44, 0x3 ;  /* 0x0000002c6a147c11 */ /* 0x002ff6000f8e18ff */
[----:B------:R-:W-:Y:S01]  /*82f0*/  @P1 SHF.L.U32 R3, R112, 0x1f, RZ ;  /* 0x0000001f70031819 */ /* 0x000fe200000006ff */
[----:B------:R-:W-:Y:S06]  /*8300*/  BRA.U !UP0, `(.L_x_118) ;  /* 0x0000000108247547 */ /* 0x000fec000b800000 */
[----:B------:R-:W1:Y:S01]  /*8310*/  S2R R0, SR_CgaCtaId ;  /* 0x0000000000007919 */ /* 0x000e620000008800 */
[----:B------:R-:W-:Y:S01]  /*8320*/  IMAD.U32 R2, RZ, RZ, UR52 ;  /* 0x00000034ff027e24 */ /* 0x000fe2000f8e00ff */
[----:B------:R-:W-:Y:S04]  /*8330*/  UIADD3 UR4, UPT, UPT, UR52, 0x1, URZ ;  /* 0x0000000134047890 */ /* 0x000fe8000fffe0ff */
[----:B------:R-:W-:Y:S01]  /*8340*/  @P1 LEA R2, R2, UR44, 0x3 ;  /* 0x0000002c02021c11 */ /* 0x000fe2000f8e18ff */
[----:B------:R-:W-:Y:S04]  /*8350*/  UISETP.NE.AND UP0, UPT, UR4, 0x3, UPT ;  /* 0x000000030400788c */ /* 0x000fe8000bf05270 */
[----:B------:R-:W-:Y:S01]  /*8360*/  @P1 VIADD R2, R2, 0x98 ;  /* 0x0000009802021836 */ /* 0x000fe20000000000 */
[----:B------:R-:W-:Y:S04]  /*8370*/  USEL UR52, UR4, URZ, UP0 ;  /* 0x000000ff04347287 */ /* 0x000fe80008000000 */
[----:B-1----:R-:W-:Y:S04]  /*8380*/  @P1 PRMT R0, R0, 0x654, R2 ;  /* 0x0000065400001816 */ /* 0x002fe80000000002 */
[----:B------:R1:W-:Y:S04]  /*8390*/  @P1 SYNCS.ARRIVE.TRANS64.RED.A1T0 RZ, [R0+URZ], RZ ;  /* 0x000000ff00ff19a7 */ /* 0x0003e800081004ff */
.L_x_118:
[----:B------:R-:W2:Y:S01]  /*83a0*/  @P1 SYNCS.PHASECHK.TRANS64.TRYWAIT P0, [R20+URZ+0x80], R3 ;  /* 0x00008003140015a7 */ /* 0x000ea200080011ff */
[----:B------:R-:W-:Y:S01]  /*83b0*/  BSSY B1, `(.L_x_119) ;  /* 0x0000019000017945 */ /* 0x000fe20003800000 */
[----:B--2---:R-:W-:Y:S03]  /*83c0*/  @P1 SEL R107, RZ, 0x1, !P0 ;  /* 0x00000001ff6b1807 */ /* 0x004fe60004000000 */
[----:B------:R-:W-:Y:S05]  /*83d0*/  @!P1 BRA `(.L_x_120) ;  /* 0x0000000000589947 */ /* 0x000fea0003800000 */
[----:B------:R-:W-:Y:S01]  /*83e0*/  ISETP.NE.AND P1, PT, R113, RZ, PT ;  /* 0x000000ff7100720c */ /* 0x000fe20003f25270 */
[----:B------:R-:W-:Y:S01]  /*83f0*/  BSSY B0, `(.L_x_121) ;  /* 0x0000009000007945 */ /* 0x000fe20003800000 */
[----:B------:R-:W-:Y:S11]  /*8400*/  ISETP.NE.AND P0, PT, R107, RZ, PT ;  /* 0x000000ff6b00720c */ /* 0x000ff60003f05270 */
[----:B------:R-:W-:Y:S05]  /*8410*/  @P1 IMAD R3, R106, 0x1000, R99 ;  /* 0x000010006a031824 */ /* 0x000fea00078e0263 */
[----:B------:R-:W-:Y:S05]  /*8420*/  @P1 IADD3 R2, PT, PT, R3, UR44, RZ ;  /* 0x0000002c03021c10 */ /* 0x000fea000fffe0ff */
[----:B------:R-:W-:Y:S01]  /*8430*/  @P1 IMAD.IADD R2, R98, 0x1, R2 ;  /* 0x0000000162021824 */ /* 0x000fe200078e0202 */
[----:B------:R-:W-:Y:S06]  /*8440*/  @P0 BRA `(.L_x_122) ;  /* 0x00000000000c0947 */ /* 0x000fec0003800000 */
[----:B-1----:R-:W-:Y:S04]  /*8450*/  SHF.L.U32 R0, R112, 0x1f, RZ ;  /* 0x0000001f70007819 */ /* 0x002fe800000006ff */
[----:B------:R-:W1:Y:S02]  /*8460*/  SYNCS.PHASECHK.TRANS64.TRYWAIT P0, [R20+URZ+0x80], R0 ;  /* 0x00008000140075a7 */ /* 0x000e6400080011ff */
[----:B-1----:R-:W-:Y:S05]  /*8470*/  @!P0 BRA `(.L_x_123) ;  /* 0x0000003c001c8947 */ /* 0x002fea0003800000 */
.L_x_122:
[----:B------:R-:W-:Y:S05]  /*8480*/  BSYNC B0 ;  /* 0x0000000000007941 */ /* 0x000fea0003800000 */
.L_x_121:
[----:B------:R-:W-:Y:S01]  /*8490*/  ISETP.NE.AND P0, PT, R113, RZ, PT ;  /* 0x000000ff7100720c */ /* 0x000fe20003f05270 */
[----:B------:R-:W-:Y:S11]  /*84a0*/  VIADD R106, R106, 0x1 ;  /* 0x000000016a6a7836 */ /* 0x000ff60000000000 */
[----:B------:R-:W-:Y:S01]  /*84b0*/  @!UPT UIADD3 URZ, UPT, UPT, URZ, URZ, URZ ;  /* 0x000000fffffff290 */ /* 0x000fe2000fffe0ff */
[----:B------:R2:W4:Y:S04]  /*84c0*/  @P0 LDS.128 R52, [R3+UR44+0x200] ;  /* 0x0002002c03340984 */ /* 0x0005280008000c00 */
[----:B------:R2:W2:Y:S04]  /*84d0*/  @P0 LDS.128 R64, [R3+UR44+0xa00] ;  /* 0x000a002c03400984 */ /* 0x0004a80008000c00 */
[----:B------:R2:W2:Y:S04]  /*84e0*/  @P0 LDS.128 R56, [R2+0x200] ;  /* 0x0002000002380984 */ /* 0x0004a80000000c00 */
[----:B------:R2:W2:Y:S01]  /*84f0*/  @P0 LDS.128 R68, [R2+0xa00] ;  /* 0x000a000002440984 */ /* 0x0004a20000000c00 */
[C---:B------:R-:W-:Y:S04]  /*8500*/  ISETP.NE.AND P0, PT, R106.reuse, 0x3, PT ;  /* 0x000000036a00780c */ /* 0x040fe80003f05270 */
[----:B-1----:R-:W-:Y:S02]  /*8510*/  SEL R0, RZ, 0x1, P0 ;  /* 0x00000001ff007807 */ /* 0x002fe40000000000 */
[----:B------:R-:W-:Y:S02]  /*8520*/  SEL R106, R106, RZ, P0 ;  /* 0x000000ff6a6a7207 */ /* 0x000fe40000000000 */
[----:B------:R-:W-:Y:S02]  /*8530*/  LOP3.LUT R112, R112, R0, RZ, 0x3c, !PT ;  /* 0x0000000070707212 */ /* 0x000fe400078e3cff */
.L_x_120:
[----:B------:R-:W-:Y:S05]  /*8540*/  BSYNC B1 ;  /* 0x0000000000017941 */ /* 0x000fea0003800000 */
.L_x_119:
[----:B--2---:R-:W-:Y:S05]  /*8550*/  VIADD R3, R105, 0x400000 ;  /* 0x0040000069037836 */ /* 0x004fea0000000000 */
[----:B-1----:R-:W-:Y:S04]  /*8560*/  SHF.R.U32.HI R0, RZ, 0x15, R3 ;  /* 0x00000015ff007819 */ /* 0x002fe80000011603 */
[----:B------:R-:W-:Y:S04]  /*8570*/  LOP3.LUT R2, R0, 0x3, RZ, 0xc0, !PT ;  /* 0x0000000300027812 */ /* 0x000fe800078ec0ff */
[----:B------:R-:W-:Y:S11]  /*8580*/  ISETP.NE.AND P0, PT, R84, R2, PT ;  /* 0x000000025400720c */ /* 0x000ff60003f05270 */
[----:B------:R-:W-:Y:S02]  /*8590*/  @!UPT UIADD3 URZ, UPT, UPT, URZ, URZ, URZ ;  /* 0x000000fffffff290 */ /* 0x000fe4000fffe0ff */
[----:B------:R-:W-:Y:S05]  /*85a0*/  @P0 BRA `(.L_x_124) ;  /* 0x0000000000bc0947 */ /* 0x000fea0003800000 */
[----:B------:R-:W-:Y:S02]  /*85b0*/  LOP3.LUT P0, RZ, R0, 0x3, R86, 0x48, !PT ;  /* 0x0000000300ff7812 */ /* 0x000fe40007804856 */
[----:B------:R-:W-:Y:S11]  /*85c0*/  MOV R16, R3 ;  /* 0x0000000300107202 */ /* 0x000ff60000000f00 */
[----:B------:R-:W-:Y:S05]  /*85d0*/  @!P0 BRA `(.L_x_125) ;  /* 0x0000000000408947 */ /* 0x000fea0003800000 */
[----:B------:R-:W1:Y:S01]  /*85e0*/  LDCU.64 UR8, c[0x4][0x70] ;  /* 0x01000e00ff0877ac */ /* 0x000e620008000a00 */
[----:B------:R-:W-:Y:S01]  /*85f0*/  MOV R15, 0x0 ;  /* 0x00000000000f7802 */ /* 0x000fe20000000f00 */
[----:B------:R-:W-:Y:S02]  /*8600*/  HFMA2 R12, -RZ, RZ, 0, 5.9604644775390625e-08 ;  /* 0x00000001ff0c7431 */ /* 0x000fe400000001ff */
[----:B------:R-:W-:Y:S02]  /*8610*/  IMAD.MOV.U32 R8, RZ, RZ, 0x192 ;  /* 0x00000192ff087424 */ /* 0x000fe400078e00ff */
[----:B------:R-:W-:Y:S01]  /*8620*/  IMAD.MOV.U32 R13, RZ, RZ, RZ ;  /* 0x000000ffff0d7224 */ /* 0x000fe200078e00ff */
[----:B------:R-:W2:Y:S01]  /*8630*/  LDCU.64 UR6, c[0x4][0x78] ;  /* 0x01000f00ff0677ac */ /* 0x000ea20008000a00 */
[----:B------:R-:W3:Y:S01]  /*8640*/  LDC.64 R14, c[0x4][R15] ;  /* 0x010000000f0e7b82 */ /* 0x000ee20000000a00 */
[----:B------:R-:W5:Y:S01]  /*8650*/  LDCU.64 UR4, c[0x4][0x10] ;  /* 0x01000200ff0477ac */ /* 0x000f620008000a00 */
[----:B-1----:R-:W-:Y:S01]  /*8660*/  MOV R5, UR9 ;  /* 0x0000000900057c02 */ /* 0x002fe20008000f00 */
[----:B------:R-:W-:Y:S01]  /*8670*/  IMAD.U32 R4, RZ, RZ, UR8 ;  /* 0x00000008ff047e24 */ /* 0x000fe2000f8e00ff */
[----:B--2---:R-:W-:Y:S01]  /*8680*/  MOV R7, UR7 ;  /* 0x0000000700077c02 */ /* 0x004fe20008000f00 */
[----:B------:R-:W-:Y:S01]  /*8690*/  IMAD.U32 R6, RZ, RZ, UR6 ;  /* 0x00000006ff067e24 */ /* 0x000fe2000f8e00ff */
[----:B-----5:R-:W-:Y:S01]  /*86a0*/  MOV R11, UR5 ;  /* 0x00000005000b7c02 */ /* 0x020fe20008000f00 */
[----:B------:R-:W-:Y:S02]  /*86b0*/  IMAD.U32 R10, RZ, RZ, UR4 ;  /* 0x00000004ff0a7e24 */ /* 0x000fe4000f8e00ff */
[----:B------:R-:W-:Y:S07]  /*86c0*/  LEPC R20, `(.L_x_125) ;  /* 0x000000001014794e */ /* 0x000fee0000000000 */
[----:B---34-:R-:W-:Y:S05]  /*86d0*/  CALL.ABS.NOINC R14 ;  /* 0x000000000e007343 */ /* 0x018fea0003c00000 */
.L_x_125:
        /* <DEDUP_REMOVED lines=23> */
.L_x_126:
[----:B------:R-:W-:Y:S05]  /*8850*/  WARPSYNC.ALL ;  /* 0x0000000000007948 */ /* 0x000fea0003800000 */
[----:B------:R-:W-:Y:S11]  /*8860*/  R2UR UR4, R16 ;  /* 0x00000000100472ca */ /* 0x000ff600000e0000 */
[----:B------:R-:W-:Y:S02]  /*8870*/  @!UPT UIADD3 URZ, UPT, UPT, URZ, URZ, URZ ;  /* 0x000000fffffff290 */ /* 0x000fe4000fffe0ff */
[----:B------:R-:W1:Y:S02]  /*8880*/  LDTM.x16 R4, tmem[UR4+0x20] ;  /* 0x00002004000479ee */ /* 0x000e640008240000 */
[----:B-1----:R-:W-:Y:S01]  /*8890*/  NOP ;  /* 0x0000000000007918 */ /* 0x002fe20000000000 */
.L_x_124:
[----:B----4-:R-:W-:Y:S01]  /*88a0*/  SHF.L.U32 R3, R52, 0x10, RZ ;  /* 0x0000001034037819 */ /* 0x010fe200000006ff */
[C---:B------:R-:W-:Y:S01]  /*88b0*/  FMUL R0, R43.reuse, R24 ;  /* 0x000000182b007220 */ /* 0x040fe20000400000 */
[----:B------:R-:W-:Y:S01]  /*88c0*/  ISETP.NE.AND P1, PT, R84, R2, PT ;  /* 0x000000025400720c */ /* 0x000fe20003f25270 */
[----:B------:R-:W-:Y:S01]  /*88d0*/  FMUL R2, R43, R25 ;  /* 0x000000192b027220 */ /* 0x000fe20000400000 */
[----:B------:R-:W-:Y:S01]  /*88e0*/  LOP3.LUT R21, R52, 0xffff0000, RZ, 0xc0, !PT ;  /* 0xffff000034157812 */ /* 0x000fe200078ec0ff */
[----:B------:R-:W-:Y:S01]  /*88f0*/  FFMA R0, R45, R3, R0 ;  /* 0x000000032d007223 */ /* 0x000fe20000000000 */
[----:B------:R-:W-:Y:S01]  /*8900*/  SHF.L.U32 R22, R53, 0x10, RZ ;  /* 0x0000001035167819 */ /* 0x000fe200000006ff */
[----:B------:R-:W-:Y:S01]  /*8910*/  FMUL R3, R43, R26 ;  /* 0x0000001a2b037220 */ /* 0x000fe20000400000 */
[----:B------:R-:W-:Y:S01]  /*8920*/  LOP3.LUT R23, R53, 0xffff0000, RZ, 0xc0, !PT ;  /* 0xffff000035177812 */ /* 0x000fe200078ec0ff */
[----:B------:R-:W-:Y:S01]  /*8930*/  FMUL R20, R43, R27 ;  /* 0x0000001b2b147220 */ /* 0x000fe20000400000 */
[----:B------:R-:W-:Y:S01]  /*8940*/  SHF.L.U32 R40, R54, 0x10, RZ ;  /* 0x0000001036287819 */ /* 0x000fe200000006ff */
[----:B------:R-:W-:Y:S01]  /*8950*/  FFMA R2, R45, R21, R2 ;  /* 0x000000152d027223 */ /* 0x000fe20000000002 */
[----:B------:R-:W-:Y:S01]  /*8960*/  LOP3.LUT R41, R57, 0xffff0000, RZ, 0xc0, !PT ;  /* 0xffff000039297812 */ /* 0x000fe200078ec0ff */
[C---:B------:R-:W-:Y:S01]  /*8970*/  FFMA R3, R45.reuse, R22, R3 ;  /* 0x000000162d037223 */ /* 0x040fe20000000003 */
[----:B------:R-:W-:Y:S01]  /*8980*/  LOP3.LUT R42, R66, 0xffff0000, RZ, 0xc0, !PT ;  /* 0xffff0000422a7812 */ /* 0x000fe200078ec0ff */
[----:B------:R-:W-:Y:S01]  /*8990*/  FFMA R20, R45, R23, R20 ;  /* 0x000000172d147223 */ /* 0x000fe20000000014 */
[----:B------:R-:W-:Y:S01]  /*89a0*/  LOP3.LUT R23, R54, 0xffff0000, RZ, 0xc0, !PT ;  /* 0xffff000036177812 */ /* 0x000fe200078ec0ff */
[C---:B------:R-:W-:Y:S01]  /*89b0*/  FMUL R21, R43.reuse, R28 ;  /* 0x0000001c2b157220 */ /* 0x040fe20000400000 */
[----:B------:R-:W-:Y:S01]  /*89c0*/  F2FP.BF16.F32.PACK_AB R48, R2, R0 ;  /* 0x000000000230723e */ /* 0x000fe200000010ff */
[----:B------:R-:W-:Y:S01]  /*89d0*/  FMUL R22, R43, R29 ;  /* 0x0000001d2b167220 */ /* 0x000fe20000400000 */
[----:B---3--:R-:W-:Y:S01]  /*89e0*/  F2FP.BF16.F32.PACK_AB R49, R20, R3 ;  /* 0x000000031431723e */ /* 0x008fe200000010ff */
[----:B------:R-:W-:Y:S01]  /*89f0*/  FFMA R21, R45, R40, R21 ;  /* 0x000000282d157223 */ /* 0x000fe20000000015 */
[----:B------:R-:W-:Y:S01]  /*8a00*/  SHF.L.U32 R20, R55, 0x10, RZ ;  /* 0x0000001037147819 */ /* 0x000fe200000006ff */
[----:B------:R-:W-:Y:S01]  /*8a10*/  FFMA R22, R45, R23, R22 ;  /* 0x000000172d167223 */ /* 0x000fe20000000016 */
[----:B------:R-:W-:Y:S01]  /*8a20*/  LOP3.LUT R23, R55, 0xffff0000, RZ, 0xc0, !PT ;  /* 0xffff000037177812 */ /* 0x000fe200078ec0ff */
[C---:B------:R-:W-:Y:S01]  /*8a30*/  FMUL R0, R43.reuse, R30 ;  /* 0x0000001e2b007220 */ /* 0x040fe20000400000 */
[----:B------:R-:W-:Y:S01]  /*8a40*/  SHF.L.U32 R40, R56, 0x10, RZ ;  /* 0x0000001038287819 */ /* 0x000fe200000006ff */
[C---:B------:R-:W-:Y:S01]  /*8a50*/  FMUL R2, R43.reuse, R31 ;  /* 0x0000001f2b027220 */ /* 0x040fe20000400000 */
[----:B------:R-:W-:Y:S01]  /*8a60*/  F2FP.BF16.F32.PACK_AB R50, R22, R21 ;  /* 0x000000151632723e */ /* 0x000fe200000010ff */
[----:B------:R-:W-:Y:S01]  /*8a70*/  FMUL R3, R43, R32 ;  /* 0x000000202b037220 */ /* 0x000fe20000400000 */
[----:B------:R-:W-:Y:S01]  /*8a80*/  SHF.L.U32 R44, R67, 0x10, RZ ;  /* 0x00000010432c7819 */ /* 0x000fe200000006ff */
[----:B------:R-:W-:Y:S01]  /*8a90*/  FFMA R0, R45, R20, R0 ;  /* 0x000000142d007223 */ /* 0x000fe20000000000 */
[----:B------:R-:W-:Y:S01]  /*8aa0*/  LOP3.LUT R46, R67, 0xffff0000, RZ, 0xc0, !PT ;  /* 0xffff0000432e7812 */ /* 0x000fe200078ec0ff */
[C---:B------:R-:W-:Y:S01]  /*8ab0*/  FFMA R2, R45.reuse, R23, R2 ;  /* 0x000000172d027223 */ /* 0x040fe20000000002 */
[----:B------:R-:W-:Y:S01]  /*8ac0*/  LOP3.LUT R23, R56, 0xffff0000, RZ, 0xc0, !PT ;  /* 0xffff000038177812 */ /* 0x000fe200078ec0ff */
[----:B------:R-:W-:Y:S01]  /*8ad0*/  FFMA R3, R45, R40, R3 ;  /* 0x000000282d037223 */ /* 0x000fe20000000003 */
[----:B------:R-:W-:Y:S01]  /*8ae0*/  SHF.L.U32 R40, R57, 0x10, RZ ;  /* 0x0000001039287819 */ /* 0x000fe200000006ff */
[C---:B------:R-:W-:Y:S01]  /*8af0*/  FMUL R20, R43.reuse, R33 ;  /* 0x000000212b147220 */ /* 0x040fe20000400000 */
[----:B------:R-:W-:Y:S01]  /*8b00*/  F2FP.BF16.F32.PACK_AB R51, R2, R0 ;  /* 0x000000000233723e */ /* 0x000fe200000010ff */
[C---:B------:R-:W-:Y:S01]  /*8b10*/  FMUL R21, R43.reuse, R34 ;  /* 0x000000222b157220 */ /* 0x040fe20000400000 */
[----:B------:R-:W-:Y:S01]  /*8b20*/  MOV R47, UR46 ;  /* 0x0000002e002f7c02 */ /* 0x000fe20008000f00 */
[----:B------:R-:W-:Y:S01]  /*8b30*/  FMUL R22, R43, R35 ;  /* 0x000000232b167220 */ /* 0x000fe20000400000 */
[----:B------:R-:W-:Y:S01]  /*8b40*/  ISETP.NE.AND P0, PT, R84, RZ, PT ;  /* 0x000000ff5400720c */ /* 0x000fe20003f05270 */
[C---:B------:R-:W-:Y:S01]  /*8b50*/  FFMA R20, R45.reuse, R23, R20 ;  /* 0x000000172d147223 */ /* 0x040fe20000000014 */
[C---:B------:R-:W-:Y:S01]  /*8b60*/  SHF.L.U32 R23, R58.reuse, 0x10, RZ ;  /* 0x000000103a177819 */ /* 0x040fe200000006ff */
[C---:B------:R-:W-:Y:S01]  /*8b70*/  FFMA R21, R45.reuse, R40, R21 ;  /* 0x000000282d157223 */ /* 0x040fe20000000015 */
[----:B------:R-:W-:Y:S01]  /*8b80*/  LOP3.LUT R40, R58, 0xffff0000, RZ, 0xc0, !PT ;  /* 0xffff00003a287812 */ /* 0x000fe200078ec0ff */
[----:B------:R-:W-:Y:S01]  /*8b90*/  FFMA R22, R45, R41, R22 ;  /* 0x000000292d167223 */ /* 0x000fe20000000016 */
[----:B------:R-:W-:Y:S01]  /*8ba0*/  F2FP.BF16.F32.PACK_AB R60, R20, R3 ;  /* 0x00000003143c723e */ /* 0x000fe200000010ff */
[----:B------:R-:W-:Y:S01]  /*8bb0*/  FMUL R0, R43, R36 ;  /* 0x000000242b007220 */ /* 0x000fe20000400000 */
[----:B------:R-:W-:Y:S01]  /*8bc0*/  LOP3.LUT R41, R65, 0xffff0000, RZ, 0xc0, !PT ;  /* 0xffff000041297812 */ /* 0x000fe200078ec0ff */
[----:B------:R-:W-:Y:S01]  /*8bd0*/  FMUL R2, R43, R37 ;  /* 0x000000252b027220 */ /* 0x000fe20000400000 */
[----:B------:R-:W-:Y:S01]  /*8be0*/  F2FP.BF16.F32.PACK_AB R61, R22, R21 ;  /* 0x00000015163d723e */ /* 0x000fe200000010ff */
[----:B------:R-:W-:Y:S01]  /*8bf0*/  FFMA R0, R45, R23, R0 ;  /* 0x000000172d007223 */ /* 0x000fe20000000000 */
[----:B------:R-:W-:Y:S01]  /*8c00*/  SHF.L.U32 R22, R59, 0x10, RZ ;  /* 0x000000103b167819 */ /* 0x000fe200000006ff */
[----:B------:R-:W-:Y:S01]  /*8c10*/  FFMA R2, R45, R40, R2 ;  /* 0x000000282d027223 */ /* 0x000fe20000000002 */
[----:B------:R-:W-:Y:S01]  /*8c20*/  LOP3.LUT R23, R59, 0xffff0000, RZ, 0xc0, !PT ;  /* 0xffff00003b177812 */ /* 0x000fe200078ec0ff */
[C---:B------:R-:W-:Y:S01]  /*8c30*/  FMUL R3, R43.reuse, R38 ;  /* 0x000000262b037220 */ /* 0x040fe20000400000 */
[----:B------:R-:W-:Y:S01]  /*8c40*/  SHF.L.U32 R40, R64, 0x10, RZ ;  /* 0x0000001040287819 */ /* 0x000fe200000006ff */
[C---:B------:R-:W-:Y:S01]  /*8c50*/  FMUL R20, R43.reuse, R39 ;  /* 0x000000272b147220 */ /* 0x040fe20000400000 */
[----:B------:R-:W-:Y:S01]  /*8c60*/  FMUL R21, R43, R4 ;  /* 0x000000042b157220 */ /* 0x000fe20000400000 */
[C---:B------:R-:W-:Y:S01]  /*8c70*/  FFMA R3, R45.reuse, R22, R3 ;  /* 0x000000162d037223 */ /* 0x040fe20000000003 */
[----:B------:R-:W-:Y:S01]  /*8c80*/  F2FP.BF16.F32.PACK_AB R62, R2, R0 ;  /* 0x00000000023e723e */ /* 0x000fe200000010ff */
[C---:B------:R-:W-:Y:S01]  /*8c90*/  FFMA R20, R45.reuse, R23, R20 ;  /* 0x000000172d147223 */ /* 0x040fe20000000014 */
[----:B------:R-:W-:Y:S01]  /*8ca0*/  FFMA R21, R45, R40, R21 ;  /* 0x000000282d157223 */ /* 0x000fe20000000015 */
[----:B------:R-:W-:Y:S01]  /*8cb0*/  LOP3.LUT R23, R64, 0xffff0000, RZ, 0xc0, !PT ;  /* 0xffff000040177812 */ /* 0x000fe200078ec0ff */
[----:B------:R-:W-:Y:S01]  /*8cc0*/  FMUL R0, R43, R5 ;  /* 0x000000052b007220 */ /* 0x000fe20000400000 */
[----:B------:R-:W-:Y:S01]  /*8cd0*/  SHF.L.U32 R40, R65, 0x10, RZ ;  /* 0x0000001041287819 */ /* 0x000fe200000006ff */
[C---:B------:R-:W-:Y:S01]  /*8ce0*/  FMUL R2, R43.reuse, R6 ;  /* 0x000000062b027220 */ /* 0x040fe20000400000 */
[----:B------:R-:W-:Y:S01]  /*8cf0*/  FMUL R22, R43, R7 ;  /* 0x000000072b167220 */ /* 0x000fe20000400000 */
[C---:B------:R-:W-:Y:S01]  /*8d00*/  FFMA R0, R45.reuse, R23, R0 ;  /* 0x000000172d007223 */ /* 0x040fe20000000000 */
[----:B------:R-:W-:Y:S01]  /*8d10*/  F2FP.BF16.F32.PACK_AB R63, R20, R3 ;  /* 0x00000003143f723e */ /* 0x000fe200000010ff */
[C---:B------:R-:W-:Y:S01]  /*8d20*/  FFMA R2, R45.reuse, R40, R2 ;  /* 0x000000282d027223 */ /* 0x040fe20000000002 */
[----:B------:R-:W-:Y:S01]  /*8d30*/  FFMA R22, R45, R41, R22 ;  /* 0x000000292d167223 */ /* 0x000fe20000000016 */
[----:B------:R-:W-:Y:S01]  /*8d40*/  SHF.L.U32 R41, R66, 0x10, RZ ;  /* 0x0000001042297819 */ /* 0x000fe200000006ff */
[C---:B------:R-:W-:Y:S01]  /*8d50*/  FMUL R3, R43.reuse, R8 ;  /* 0x000000082b037220 */ /* 0x040fe20000400000 */
[C---:B------:R-:W-:Y:S01]  /*8d60*/  FMUL R20, R43.reuse, R9 ;  /* 0x000000092b147220 */ /* 0x040fe20000400000 */
[C---:B------:R-:W-:Y:S01]  /*8d70*/  FMUL R23, R43.reuse, R10 ;  /* 0x0000000a2b177220 */ /* 0x040fe20000400000 */
[----:B------:R-:W-:Y:S01]  /*8d80*/  FMUL R40, R43, R11 ;  /* 0x0000000b2b287220 */ /* 0x000fe20000400000 */
[C---:B------:R-:W-:Y:S01]  /*8d90*/  FFMA R3, R45.reuse, R41, R3 ;  /* 0x000000292d037223 */ /* 0x040fe20000000003 */
[C---:B------:R-:W-:Y:S01]  /*8da0*/  FFMA R20, R45.reuse, R42, R20 ;  /* 0x0000002a2d147223 */ /* 0x040fe20000000014 */
[C---:B------:R-:W-:Y:S01]  /*8db0*/  FFMA R23, R45.reuse, R44, R23 ;  /* 0x0000002c2d177223 */ /* 0x040fe20000000017 */
[----:B------:R-:W-:Y:S01]  /*8dc0*/  FFMA R40, R45, R46, R40 ;  /* 0x0000002e2d287223 */ /* 0x000fe20000000028 */
[----:B------:R-:W-:Y:S01]  /*8dd0*/  F2FP.BF16.F32.PACK_AB R100, R0, R21 ;  /* 0x000000150064723e */ /* 0x000fe200000010ff */
[----:B------:R-:W1:Y:S01]  /*8de0*/  S2R R46, SR_CgaCtaId ;  /* 0x00000000002e7919 */ /* 0x000e620000008800 */
[----:B------:R-:W-:Y:S01]  /*8df0*/  SHF.L.U32 R42, R68, 0x10, RZ ;  /* 0x00000010442a7819 */ /* 0x000fe200000006ff */
[C---:B------:R-:W-:Y:S01]  /*8e00*/  FMUL R41, R43.reuse, R12 ;  /* 0x0000000c2b297220 */ /* 0x040fe20000400000 */
[----:B------:R-:W-:Y:S01]  /*8e10*/  F2FP.BF16.F32.PACK_AB R101, R22, R2 ;  /* 0x000000021665723e */ /* 0x000fe200000010ff */
[C---:B------:R-:W-:Y:S01]  /*8e20*/  FMUL R0, R43.reuse, R13 ;  /* 0x0000000d2b007220 */ /* 0x040fe20000400000 */
[----:B------:R-:W-:Y:S01]  /*8e30*/  LOP3.LUT R21, R68, 0xffff0000, RZ, 0xc0, !PT ;  /* 0xffff000044157812 */ /* 0x000fe200078ec0ff */
[----:B------:R-:W-:Y:S01]  /*8e40*/  FMUL R2, R43, R14 ;  /* 0x0000000e2b027220 */ /* 0x000fe20000400000 */
[----:B------:R-:W-:Y:S01]  /*8e50*/  F2FP.BF16.F32.PACK_AB R103, R40, R23 ;  /* 0x000000172867723e */ /* 0x000fe200000010ff */
[----:B------:R-:W-:Y:S01]  /*8e60*/  FFMA R41, R45, R42, R41 ;  /* 0x0000002a2d297223 */ /* 0x000fe20000000029 */
[----:B------:R-:W-:Y:S01]  /*8e70*/  SHF.L.U32 R22, R69, 0x10, RZ ;  /* 0x0000001045167819 */ /* 0x000fe200000006ff */
[----:B------:R-:W-:Y:S01]  /*8e80*/  FFMA R0, R45, R21, R0 ;  /* 0x000000152d007223 */ /* 0x000fe20000000000 */
[----:B------:R-:W-:Y:S01]  /*8e90*/  F2FP.BF16.F32.PACK_AB R102, R20, R3 ;  /* 0x000000031466723e */ /* 0x000fe200000010ff */
[----:B------:R-:W-:Y:S01]  /*8ea0*/  FMUL R3, R43, R15 ;  /* 0x0000000f2b037220 */ /* 0x000fe20000400000 */
[----:B------:R-:W-:Y:S01]  /*8eb0*/  LOP3.LUT R23, R69, 0xffff0000, RZ, 0xc0, !PT ;  /* 0xffff000045177812 */ /* 0x000fe200078ec0ff */
[----:B------:R-:W-:Y:S01]  /*8ec0*/  FMUL R20, R43, R16 ;  /* 0x000000102b147220 */ /* 0x000fe20000400000 */
[C---:B------:R-:W-:Y:S01]  /*8ed0*/  SHF.L.U32 R40, R70.reuse, 0x10, RZ ;  /* 0x0000001046287819 */ /* 0x040fe200000006ff */
[----:B------:R-:W-:Y:S01]  /*8ee0*/  FFMA R2, R45, R22, R2 ;  /* 0x000000162d027223 */ /* 0x000fe20000000002 */
[----:B------:R-:W-:Y:S01]  /*8ef0*/  FMUL R21, R43, R17 ;  /* 0x000000112b157220 */ /* 0x000fe20000400000 */
[----:B------:R-:W-:Y:S01]  /*8f00*/  FFMA R3, R45, R23, R3 ;  /* 0x000000172d037223 */ /* 0x000fe20000000003 */
[----:B------:R-:W-:Y:S01]  /*8f10*/  @!P1 LEA R47, R47, R99, 0xc ;  /* 0x000000632f2f9211 */ /* 0x000fe200078e60ff */
[----:B------:R-:W-:Y:S01]  /*8f20*/  FFMA R20, R45, R40, R20 ;  /* 0x000000282d147223 */ /* 0x000fe20000000014 */
[----:B------:R-:W-:Y:S01]  /*8f30*/  LOP3.LUT R40, R70, 0xffff0000, RZ, 0xc0, !PT ;  /* 0xffff000046287812 */ /* 0x000fe200078ec0ff */
[----:B------:R-:W-:Y:S01]  /*8f40*/  FMUL R22, R43, R18 ;  /* 0x000000122b167220 */ /* 0x000fe20000400000 */
[----:B------:R-:W-:Y:S01]  /*8f50*/  F2FP.BF16.F32.PACK_AB R108, R0, R41 ;  /* 0x00000029006c723e */ /* 0x000fe200000010ff */
[----:B------:R2:W-:Y:S01]  /*8f60*/  @!P1 STS.128 [R47+UR44+0x200], R48 ;  /* 0x000200302f009988 */ /* 0x0005e20008000c2c */
[----:B------:R-:W-:Y:S01]  /*8f70*/  SHF.L.U32 R42, R71, 0x10, RZ ;  /* 0x00000010472a7819 */ /* 0x000fe200000006ff */
[----:B------:R-:W-:Y:S01]  /*8f80*/  FFMA R21, R45, R40, R21 ;  /* 0x000000282d157223 */ /* 0x000fe20000000015 */
[----:B------:R-:W-:Y:S01]  /*8f90*/  @!P1 IADD3 R40, PT, PT, R47, UR44, RZ ;  /* 0x0000002c2f289c10 */ /* 0x000fe2000fffe0ff */
[----:B------:R-:W-:Y:S01]  /*8fa0*/  FMUL R23, R43, R19 ;  /* 0x000000132b177220 */ /* 0x000fe20000400000 */
[----:B------:R-:W-:Y:S01]  /*8fb0*/  LOP3.LUT R44, R71, 0xffff0000, RZ, 0xc0, !PT ;  /* 0xffff0000472c7812 */ /* 0x000fe200078ec0ff */
[----:B------:R-:W-:Y:S01]  /*8fc0*/  FFMA R22, R45, R42, R22 ;  /* 0x0000002a2d167223 */ /* 0x000fe20000000016 */
[----:B------:R-:W-:Y:S02]  /*8fd0*/  @!P1 IADD3 R40, PT, PT, R98, R40, RZ ;  /* 0x0000002862289210 */ /* 0x000fe40007ffe0ff */
[----:B------:R-:W-:Y:S01]  /*8fe0*/  F2FP.BF16.F32.PACK_AB R109, R3, R2 ;  /* 0x00000002036d723e */ /* 0x000fe200000010ff */
[----:B------:R-:W-:Y:S01]  /*8ff0*/  FFMA R23, R45, R44, R23 ;  /* 0x0000002c2d177223 */ /* 0x000fe20000000017 */
[----:B------:R-:W-:Y:S01]  /*9000*/  F2FP.BF16.F32.PACK_AB R110, R21, R20 ;  /* 0x00000014156e723e */ /* 0x000fe200000010ff */
[----:B------:R2:W-:Y:S03]  /*9010*/  @!P1 STS.128 [R40+0x200], R60 ;  /* 0x0002003c28009388 */ /* 0x0005e60000000c00 */
[----:B------:R-:W-:Y:S05]  /*9020*/  F2FP.BF16.F32.PACK_AB R111, R23, R22 ;  /* 0x00000016176f723e */ /* 0x000fea00000010ff */
[----:B------:R2:W-:Y:S08]  /*9030*/  @!P1 STS.128 [R47+UR44+0xa00], R100 ;  /* 0x000a00642f009988 */ /* 0x0005f00008000c2c */
[----:B------:R2:W-:Y:S01]  /*9040*/  @!P1 STS.128 [R40+0xa00], R108 ;  /* 0x000a006c28009388 */ /* 0x0005e20000000c00 */
[----:B------:R-:W-:Y:S01]  /*9050*/  @!PT LDS RZ, [RZ] ;  /* 0x00000000fffff984 */ /* 0x000fe20000000800 */
[----:B------:R-:W-:Y:S01]  /*9060*/  @!PT LDS RZ, [RZ] ;  /* 0x00000000fffff984 */ /* 0x000fe20000000800 */
[----:B------:R-:W-:Y:S01]  /*9070*/  @!PT LDS RZ, [RZ] ;  /* 0x00000000fffff984 */ /* 0x000fe20000000800 */
[----:B------:R-:W-:Y:S01]  /*9080*/  @!PT LDS RZ, [RZ] ;  /* 0x00000000fffff984 */ /* 0x000fe20000000800 */
[----:B------:R3:W-:Y:S07]  /*9090*/  MEMBAR.ALL.CTA ;  /* 0x0000000000007992 */ /* 0x0007ee0000008000 */
[----:B---3--:R-:W3:Y:S01]  /*90a0*/  FENCE.VIEW.ASYNC.S ;  /* 0x00000000000073c6 */ /* 0x008ee20000000000 */
[----:B------:R-:W-:Y:S05]  /*90b0*/  WARPSYNC.ALL ;  /* 0x0000000000007948 */ /* 0x000fea0003800000 */
[----:B------:R-:W-:Y:S01]  /*90c0*/  BSSY.RECONVERGENT B0, `(.L_x_127) ;  /* 0x0000012000007945 */ /* 0x000fe20003800200 */
[----:B---3--:R-:W-:Y:S06]  /*90d0*/  BAR.SYNC.DEFER_BLOCKING 0x1, 0x80 ;  /* 0x0042000000007b1d */ /* 0x008fec0000010000 */
[----:B-1----:R-:W-:Y:S05]  /*90e0*/  @P0 BRA `(.L_x_128) ;  /* 0x00000000003c0947 */ /* 0x002fea0003800000 */
[----:B------:R-:W1:Y:S01]  /*90f0*/  LDCU.64 UR6, c[0x0][0x348] ;  /* 0x00006900ff0677ac */ /* 0x000e620008000a00 */
[----:B------:R-:W-:Y:S02]  /*9100*/  ULEA UR5, UR46, UR44, 0xc ;  /* 0x0000002c2e057291 */ /* 0x000fe4000f8e60ff */
[----:B------:R-:W-:Y:S02]  /*9110*/  UIADD3 UR10, UPT, UPT, UR50, 0x40, URZ ;  /* 0x00000040320a7890 */ /* 0x000fe4000fffe0ff */
[----:B------:R-:W-:Y:S02]  /*9120*/  UIADD3 UR8, UPT, UPT, UR5, 0x200, URZ ;  /* 0x0000020005087890 */ /* 0x000fe4000fffe0ff */
[----:B------:R-:W-:Y:S01]  /*9130*/  UIADD3 UR12, UPT, UPT, UR5, 0xa00, URZ ;  /* 0x00000a00050c7890 */ /* 0x000fe2000fffe0ff */
[----:B------:R-:W-:Y:S01]  /*9140*/  UMOV UR9, UR49 ;  /* 0x0000003100097c82 */ /* 0x000fe20008000000 */
[----:B------:R-:W-:Y:S01]  /*9150*/  UMOV UR11, UR36 ;  /* 0x00000024000b7c82 */ /* 0x000fe20008000000 */
[----:B------:R-:W-:Y:S01]  /*9160*/  UIADD3 UR13, UPT, UPT, UR49, 0x20, URZ ;  /* 0x00000020310d7890 */ /* 0x000fe2000fffe0ff */
[----:B------:R-:W-:Y:S01]  /*9170*/  UMOV UR15, UR36 ;  /* 0x00000024000f7c82 */ /* 0x000fe20008000000 */
[----:B------:R-:W-:Y:S01]  /*9180*/  UMOV UR14, UR10 ;  /* 0x0000000a000e7c82 */ /* 0x000fe20008000000 */
[----:B-1----:R-:W-:Y:S04]  /*9190*/  UIADD3 UR4, UP0, UPT, UR6, 0xa80, URZ ;  /* 0x00000a8006047890 */ /* 0x002fe8000ff1e0ff */
[----:B------:R-:W-:Y:S09]  /*91a0*/  UIADD3.X UR5, UPT, UPT, URZ, UR7, URZ, UP0, !UPT ;  /* 0x00000007ff057290 */ /* 0x000ff200087fe4ff */
[----:B------:R1:W-:Y:S01]  /*91b0*/  UTMASTG.3D [UR8], [UR4] ;  /* 0x00000008040073b5 */ /* 0x0003e20008010000 */
[----:B------:R1:W-:Y:S02]  /*91c0*/  UTMASTG.3D [UR12], [UR4] ;  /* 0x0000000c040073b5 */ /* 0x0003e40008010000 */
[----:B-1----:R0:W-:Y:S02]  /*91d0*/  UTMACMDFLUSH ;  /* 0x00000000000079b7 */ /* 0x0021e40000000000 */
.L_x_128:
[----:B------:R-:W-:Y:S05]  /*91e0*/  BSYNC.RECONVERGENT B0 ;  /* 0x0000000000007941 */ /* 0x000fea0003800200 */
.L_x_127:
[----:B------:R-:W-:Y:S01]  /*91f0*/  UIADD3 UR4, UPT, UPT, UR46, 0x1, URZ ;  /* 0x000000012e047890 */ /* 0x000fe2000fffe0ff */
[----:B------:R-:W-:Y:S03]  /*9200*/  BSSY.RECONVERGENT B0, `(.L_x_129) ;  /* 0x0000007000007945 */ /* 0x000fe60003800200 */
[----:B------:R-:W-:Y:S04]  /*9210*/  UISETP.NE.AND UP0, UPT, UR4, 0x3, UPT ;  /* 0x000000030400788c */ /* 0x000fe8000bf05270 */
[----:B------:R-:W-:Y:S02]  /*9220*/  USEL UR45, UR4, URZ, UP0 ;  /* 0x000000ff042d7287 */ /* 0x000fe40008000000 */
[----:B------:R-:W-:Y:S04]  /*9230*/  UISETP.EQ.XOR UP0, UPT, UR47, 0x3, !UP0 ;  /* 0x000000032f00788c */ /* 0x000fe8000c702a70 */
[----:B------:R-:W-:Y:S01]  /*9240*/  UP2UR UR51, UPR, URZ, 0x1 ;  /* 0x00000001ff337883 */ /* 0x000fe20008000000 */
[----:B------:R-:W-:Y:S11]  /*9250*/  @P0 BRA `(.L_x_130) ;  /* 0x0000000000040947 */ /* 0x000ff60003800000 */
[----:B------:R-:W-:Y:S04]  /*9260*/  DEPBAR.LE SB0, 0x1 ;  /* 0x000080400000791a */ /* 0x000fe80000000000 */
.L_x_130:
[----:B------:R-:W-:Y:S05]  /*9270*/  BSYNC.RECONVERGENT B0 ;  /* 0x0000000000007941 */ /* 0x000fea0003800200 */
.L_x_129:
[----:B------:R-:W1:Y:S08]  /*9280*/  S2UR UR4, SR_CgaCtaId ;  /* 0x00000000000479c3 */ /* 0x000e700000008800 */
[----:B------:R-:W-:Y:S01]  /*9290*/  BAR.SYNC.DEFER_BLOCKING 0x1, 0x80 ;  /* 0x0042000000007b1d */ /* 0x000fe20000010000 */
[----:B------:R-:W-:Y:S01]  /*92a0*/  ISETP.NE.AND P1, PT, R97, RZ, PT ;  /* 0x000000ff6100720c */ /* 0x000fe20003f25270 */
[----:B------:R-:W-:Y:S01]  /*92b0*/  IMAD.U32 R0, RZ, RZ, UR52 ;  /* 0x00000034ff007e24 */ /* 0x000fe2000f8e00ff */
[----:B------:R-:W-:Y:S11]  /*92c0*/  UIADD3 UR53, UPT, UPT, UR49, 0x10, URZ ;  /* 0x0000001031357890 */ /* 0x000ff6000fffe0ff */
[----:B------:R-:W-:Y:S05]  /*92d0*/  @P1 LEA R0, R0, UR44, 0x3 ;  /* 0x0000002c00001c11 */ /* 0x000fea000f8e18ff */
[----:B------:R-:W-:Y:S01]  /*92e0*/  @P1 VIADD R2, R0, 0x98 ;  /* 0x0000009800021836 */ /* 0x000fe20000000000 */
[----:B------:R-:W-:Y:S04]  /*92f0*/  @P1 SHF.L.U32 R0, R112, 0x1f, RZ ;  /* 0x0000001f70001819 */ /* 0x000fe800000006ff */
[----:B------:R-:W-:Y:S01]  /*9300*/  @P1 PRMT R46, R46, 0x654, R2 ;  /* 0x000006542e2e1816 */ /* 0x000fe20000000002 */
[----:B------:R-:W-:Y:S01]  /*9310*/  UMOV UR44, 0x400 ;  /* 0x00000400002c7882 */ /* 0x000fe20000000000 */
[----:B------:R-:W-:Y:S01]  /*9320*/  BSSY B1, `(.L_x_131) ;  /* 0x0000021000017945 */ /* 0x000fe20003800000 */
[----:B-1----:R-:W-:Y:S01]  /*9330*/  ULEA UR44, UR4, UR44, 0x18 ;  /* 0x0000002c042c7291 */ /* 0x002fe2000f8ec0ff */
[----:B------:R-:W-:Y:S01]  /*9340*/  @P1 SYNCS.ARRIVE.TRANS64.RED.A1T0 RZ, [R46+URZ], RZ ;  /* 0x000000ff2eff19a7 */ /* 0x000fe200081004ff */
[----:B------:R-:W-:Y:S04]  /*9350*/  UIADD3 UR4, UPT, UPT, UR52, 0x1, URZ ;  /* 0x0000000134047890 */ /* 0x000fe8000fffe0ff */
[----:B------:R-:W-:Y:S01]  /*9360*/  LEA R21, R106, UR44, 0x3 ;  /* 0x0000002c6a157c11 */ /* 0x000fe2000f8e18ff */
[----:B------:R-:W-:Y:S03]  /*9370*/  UISETP.NE.AND UP0, UPT, UR4, 0x3, UPT ;  /* 0x000000030400788c */ /* 0x000fe6000bf05270 */
[----:B------:R1:W3:Y:S01]  /*9380*/  @P1 SYNCS.PHASECHK.TRANS64.TRYWAIT P0, [R21+URZ+0x80], R0 ;  /* 0x00008000150015a7 */ /* 0x0002e200080011ff */
[----:B------:R-:W-:Y:S01]  /*9390*/  USEL UR48, UR4, URZ, UP0 ;  /* 0x000000ff04307287 */ /* 0x000fe20008000000 */
[----:B-1----:R-:W-:Y:S01]  /*93a0*/  VIADD R0, R105, 0x10 ;  /* 0x0000001069007836 */ /* 0x002fe20000000000 */
[----:B---3--:R-:W-:Y:S01]  /*93b0*/  @P1 SEL R107, RZ, 0x1, !P0 ;  /* 0x00000001ff6b1807 */ /* 0x008fe20004000000 */
[----:B------:R-:W-:Y:S09]  /*93c0*/  @!P1 BRA `(.L_x_132) ;  /* 0x0000000000589947 */ /* 0x000ff20003800000 */
[----:B------:R-:W-:Y:S01]  /*93d0*/  ISETP.NE.AND P1, PT, R113, RZ, PT ;  /* 0x000000ff7100720c */ /* 0x000fe20003f25270 */
[----:B------:R-:W-:Y:S01]  /*93e0*/  BSSY B0, `(.L_x_133) ;  /* 0x0000009000007945 */ /* 0x000fe20003800000 */
[----:B------:R-:W-:Y:S11]  /*93f0*/  ISETP.NE.AND P0, PT, R107, RZ, PT ;  /* 0x000000ff6b00720c */ /* 0x000ff60003f05270 */
[----:B------:R-:W-:Y:S05]  /*9400*/  @P1 IMAD R3, R106, 0x1000, R99 ;  /* 0x000010006a031824 */ /* 0x000fea00078e0263 */
[----:B------:R-:W-:Y:S05]  /*9410*/  @P1 IADD3 R2, PT, PT, R3, UR44, RZ ;  /* 0x0000002c03021c10 */ /* 0x000fea000fffe0ff */
[----:B------:R-:W-:Y:S01]  /*9420*/  @P1 IMAD.IADD R2, R98, 0x1, R2 ;  /* 0x0000000162021824 */ /* 0x000fe200078e0202 */
[----:B------:R-:W-:Y:S06]  /*9430*/  @P0 BRA `(.L_x_134) ;  /* 0x00000000000c0947 */ /* 0x000fec0003800000 */
[----:B------:R-:W-:Y:S04]  /*9440*/  SHF.L.U32 R20, R112, 0x1f, RZ ;  /* 0x0000001f70147819 */ /* 0x000fe800000006ff */
[----:B------:R-:W1:Y:S02]  /*9450*/  SYNCS.PHASECHK.TRANS64.TRYWAIT P0, [R21+URZ+0x80], R20 ;  /* 0x00008014150075a7 */ /* 0x000e6400080011ff */
[----:B-1----:R-:W-:Y:S05]  /*9460*/  @!P0 BRA `(.L_x_135) ;  /* 0x0000002c00348947 */ /* 0x002fea0003800000 */
.L_x_134:
[----:B------:R-:W-:Y:S05]  /*9470*/  BSYNC B0 ;  /* 0x0000000000007941 */ /* 0x000fea0003800000 */
.L_x_133:
[----:B------:R-:W-:Y:S01]  /*9480*/  ISETP.NE.AND P0, PT, R113, RZ, PT ;  /* 0x000000ff7100720c */ /* 0x000fe20003f05270 */
[----:B------:R-:W-:Y:S11]  /*9490*/  VIADD R106, R106, 0x1 ;  /* 0x000000016a6a7836 */ /* 0x000ff60000000000 */
[----:B------:R-:W-:Y:S01]  /*94a0*/  @!UPT UIADD3 URZ, UPT, UPT, URZ, URZ, URZ ;  /* 0x000000fffffff290 */ /* 0x000fe2000fffe0ff */
[----:B------:R-:W3:Y:S04]  /*94b0*/  @P0 LDS.128 R52, [R3+UR44+0x200] ;  /* 0x0002002c03340984 */ /* 0x000ee80008000c00 */
[----:B------:R-:W4:Y:S04]  /*94c0*/  @P0 LDS.128 R64, [R3+UR44+0xa00] ;  /* 0x000a002c03400984 */ /* 0x000f280008000c00 */
[----:B------:R-:W1:Y:S04]  /*94d0*/  @P0 LDS.128 R56, [R2+0x200] ;  /* 0x0002000002380984 */ /* 0x000e680000000c00 */
[----:B------:R5:W1:Y:S01]  /*94e0*/  @P0 LDS.128 R68, [R2+0xa00] ;  /* 0x000a000002440984 */ /* 0x000a620000000c00 */
[C---:B------:R-:W-:Y:S04]  /*94f0*/  ISETP.NE.AND P0, PT, R106.reuse, 0x3, PT ;  /* 0x000000036a00780c */ /* 0x040fe80003f05270 */
[----:B------:R-:W-:Y:S02]  /*9500*/  SEL R106, R106, RZ, P0 ;  /* 0x000000ff6a6a7207 */ /* 0x000fe40000000000 */
[----:B-----5:R-:W-:Y:S04]  /*9510*/  SEL R2, RZ, 0x1, P0 ;  /* 0x00000001ff027807 */ /* 0x020fe80000000000 */
[----:B------:R-:W-:Y:S02]  /*9520*/  LOP3.LUT R112, R112, R2, RZ, 0x3c, !PT ;  /* 0x0000000270707212 */ /* 0x000fe400078e3cff */
.L_x_132:
[----:B------:R-:W-:Y:S05]  /*9530*/  BSYNC B1 ;  /* 0x0000000000017941 */ /* 0x000fea0003800000 */
.L_x_131:
[----:B------:R-:W-:Y:S04]  /*9540*/  SHF.R.U32.HI R3, RZ, 0x15, R0 ;  /* 0x00000015ff037819 */ /* 0x000fe80000011600 */
[----:B------:R-:W-:Y:S04]  /*9550*/  LOP3.LUT R2, R3, 0x3, RZ, 0xc0, !PT ;  /* 0x0000000303027812 */ /* 0x000fe800078ec0ff */
[----:B------:R-:W-:Y:S11]  /*9560*/  ISETP.NE.AND P0, PT, R84, R2, PT ;  /* 0x000000025400720c */ /* 0x000ff60003f05270 */
[----:B------:R-:W-:Y:S02]  /*9570*/  @!UPT UIADD3 URZ, UPT, UPT, URZ, URZ, URZ ;  /* 0x000000fffffff290 */ /* 0x000fe4000fffe0ff */
[----:B------:R-:W-:Y:S05]  /*9580*/  @P0 BRA `(.L_x_136) ;  /* 0x0000000000bc0947 */ /* 0x000fea0003800000 */
[----:B------:R-:W-:Y:S02]  /*9590*/  LOP3.LUT P0, RZ, R3, 0x3, R86, 0x48, !PT ;  /* 0x0000000303ff7812 */ /* 0x000fe40007804856 */
[----:B------:R-:W-:Y:S11]  /*95a0*/  MOV R16, R0 ;  /* 0x0000000000107202 */ /* 0x000ff60000000f00 */
[----:B------:R-:W-:Y:S05]  /*95b0*/  @!P0 BRA `(.L_x_137) ;  /* 0x0000000000408947 */ /* 0x000fea0003800000 */
[----:B------:R-:W5:Y:S01]  /*95c0*/  LDCU.64 UR8, c[0x4][0x70] ;  /* 0x01000e00ff0877ac */ /* 0x000f620008000a00 */
[----:B------:R-:W-:Y:S01]  /*95d0*/  MOV R15, 0x0 ;  /* 0x00000000000f7802 */ /* 0x000fe20000000f00 */
[----:B------:R-:W-:Y:S02]  /*95e0*/  HFMA2 R12, -RZ, RZ, 0, 5.9604644775390625e-08 ;  /* 0x00000001ff0c7431 */ /* 0x000fe400000001ff */
[----:B------:R-:W-:Y:S02]  /*95f0*/  IMAD.MOV.U32 R8, RZ, RZ, 0x192 ;  /* 0x00000192ff087424 */ /* 0x000fe400078e00ff */
[----:B------:R-:W-:Y:S01]  /*9600*/  IMAD.MOV.U32 R13, RZ, RZ, RZ ;  /* 0x000000ffff0d7224 */ /* 0x000fe200078e00ff */
[----:B------:R-:W1:Y:S01]  /*9610*/  LDCU.64 UR6, c[0x4][0x78] ;  /* 0x01000f00ff0677ac */ /* 0x000e620008000a00 */
[----:B------:R-:W2:Y:S01]  /*9620*/  LDC.64 R14, c[0x4][R15] ;  /* 0x010000000f0e7b82 */ /* 0x000ea20000000a00 */
[----:B------:R-:W3:Y:S01]  /*9630*/  LDCU.64 UR4, c[0x4][0x10] ;  /* 0x01000200ff0477ac */ /* 0x000ee20008000a00 */
[----:B-----5:R-:W-:Y:S01]  /*9640*/  MOV R5, UR9 ;  /* 0x0000000900057c02 */ /* 0x020fe20008000f00 */
[----:B------:R-:W-:Y:S01]  /*9650*/  IMAD.U32 R4, RZ, RZ, UR8 ;  /* 0x00000008ff047e24 */ /* 0x000fe2000f8e00ff */
[----:B-1----:R-:W-:Y:S01]  /*9660*/  MOV R7, UR7 ;  /* 0x0000000700077c02 */ /* 0x002fe20008000f00 */
[----:B------:R-:W-:Y:S01]  /*9670*/  IMAD.U32 R6, RZ, RZ, UR6 ;  /* 0x00000006ff067e24 */ /* 0x000fe2000f8e00ff */
[----:B---3--:R-:W-:Y:S01]  /*9680*/  MOV R11, UR5 ;  /* 0x00000005000b7c02 */ /* 0x008fe20008000f00 */
[----:B------:R-:W-:Y:S02]  /*9690*/  IMAD.U32 R10, RZ, RZ, UR4 ;  /* 0x00000004ff0a7e24 */ /* 0x000fe4000f8e00ff */
[----:B------:R-:W-:Y:S07]  /*96a0*/  LEPC R20, `(.L_x_137) ;  /* 0x000000001014794e */ /* 0x000fee0000000000 */
[----:B--2-4-:R-:W-:Y:S05]  /*96b0*/  CALL.ABS.NOINC R14 ;  /* 0x000000000e007343 */ /* 0x014fea0003c00000 */
.L_x_137:
        /* <DEDUP_REMOVED lines=12> */
[----:B------:R-:W5:Y:S01]  /*9780*/  LDCU.64 UR6, c[0x4][0x78] ;  /* 0x01000f00ff0677ac */ /* 0x000f620008000a00 */
[----:B------:R-:W2:Y:S01]  /*9790*/  LDC.64 R14, c[0x4][R15] ;  /* 0x010000000f0e7b82 */ /* 0x000ea20000000a00 */
[----:B------:R-:W3:Y:S01]  /*97a0*/  LDCU.64 UR4, c[0x4][0x10] ;  /* 0x01000200ff0477ac */ /* 0x000ee20008000a00 */
[----:B-1----:R-:W-:Y:S01]  /*97b0*/  MOV R5, UR9 ;  /* 0x0000000900057c02 */ /* 0x002fe20008000f00 */
[----:B------:R-:W-:Y:S01]  /*97c0*/  IMAD.U32 R4, RZ, RZ, UR8 ;  /* 0x00000008ff047e24 */ /* 0x000fe2000f8e00ff */
[----:B-----5:R-:W-:Y:S01]  /*97d0*/  MOV R7, UR7 ;  /* 0x0000000700077c02 */ /* 0x020fe20008000f00 */
[----:B------:R-:W-:Y:S01]  /*97e0*/  IMAD.U32 R6, RZ, RZ, UR6 ;  /* 0x00000006ff067e24 */ /* 0x000fe2000f8e00ff */
[----:B---3--:R-:W-:Y:S01]  /*97f0*/  MOV R11, UR5 ;  /* 0x00000005000b7c02 */ /* 0x008fe20008000f00 */
[----:B------:R-:W-:Y:S02]  /*9800*/  IMAD.U32 R10, RZ, RZ, UR4 ;  /* 0x00000004ff0a7e24 */ /* 0x000fe4000f8e00ff */
[----:B------:R-:W-:Y:S07]  /*9810*/  LEPC R20, `(.L_x_138) ;  /* 0x000000001014794e */ /* 0x000fee0000000000 */
[----:B--2-4-:R-:W-:Y:S05]  /*9820*/  CALL.ABS.NOINC R14 ;  /* 0x000000000e007343 */ /* 0x014fea0003c00000 */
.L_x_138:
[----:B------:R-:W-:Y:S05]  /*9830*/  WARPSYNC.ALL ;  /* 0x0000000000007948 */ /* 0x000fea0003800000 */
[----:B------:R-:W-:Y:S11]  /*9840*/  R2UR UR4, R16 ;  /* 0x00000000100472ca */ /* 0x000ff600000e0000 */
[----:B------:R-:W-:Y:S02]  /*9850*/  @!UPT UIADD3 URZ, UPT, UPT, URZ, URZ, URZ ;  /* 0x000000fffffff290 */ /* 0x000fe4000fffe0ff */
[----:B------:R-:W1:Y:S02]  /*9860*/  LDTM.x16 R4, tmem[UR4+0x20] ;  /* 0x00002004000479ee */ /* 0x000e640008240000 */
[----:B-1----:R-:W-:Y:S01]  /*9870*/  NOP ;  /* 0x0000000000007918 */ /* 0x002fe20000000000 */
.L_x_136:
[----:B---3--:R-:W-:Y:S01]  /*9880*/  SHF.L.U32 R3, R52, 0x10, RZ ;  /* 0x0000001034037819 */ /* 0x008fe200000006ff */
[C---:B------:R-:W-:Y:S01]  /*9890*/  FMUL R0, R43.reuse, R24 ;  /* 0x000000182b007220 */ /* 0x040fe20000400000 */
[----:B------:R-:W-:Y:S01]  /*98a0*/  ISETP.NE.AND P1, PT, R84, R2, PT ;  /* 0x000000025400720c */ /* 0x000fe20003f25270 */
[----:B------:R-:W-:Y:S01]  /*98b0*/  FMUL R2, R43, R25 ;  /* 0x000000192b027220 */ /* 0x000fe20000400000 */
[----:B-1----:R-:W-:Y:S01]  /*98c0*/  LOP3.LUT R21, R52, 0xffff0000, RZ, 0xc0, !PT ;  /* 0xffff000034157812 */ /* 0x002fe200078ec0ff */
[----:B------:R-:W-:Y:S01]  /*98d0*/  FFMA R0, R45, R3, R0 ;  /* 0x000000032d007223 */ /* 0x000fe20000000000 */
[----:B------:R-:W-:Y:S01]  /*98e0*/  SHF.L.U32 R22, R53, 0x10, RZ ;  /* 0x0000001035167819 */ /* 0x000fe200000006ff */
[----:B------:R-:W-:Y:S01]  /*98f0*/  FMUL R3, R43, R26 ;  /* 0x0000001a2b037220 */ /* 0x000fe20000400000 */
[----:B------:R-:W-:Y:S01]  /*9900*/  LOP3.LUT R23, R53, 0xffff0000, RZ, 0xc0, !PT ;  /* 0xffff000035177812 */ /* 0x000fe200078ec0ff */
[----:B------:R-:W-:Y:S01]  /*9910*/  FMUL R20, R43, R27 ;  /* 0x0000001b2b147220 */ /* 0x000fe20000400000 */
[----:B--2---:R-:W-:Y:S01]  /*9920*/  SHF.L.U32 R40, R54, 0x10, RZ ;  /* 0x0000001036287819 */ /* 0x004fe200000006ff */
[----:B------:R-:W-:Y:S01]  /*9930*/  FFMA R2, R45, R21, R2 ;  /* 0x000000152d027223 */ /* 0x000fe20000000002 */
[----:B------:R-:W-:Y:S01]  /*9940*/  LOP3.LUT R41, R57, 0xffff0000, RZ, 0xc0, !PT ;  /* 0xffff000039297812 */ /* 0x000fe200078ec0ff */
[C---:B------:R-:W-:Y:S01]  /*9950*/  FFMA R3, R45.reuse, R22, R3 ;  /* 0x000000162d037223 */ /* 0x040fe20000000003 */
[----:B----4-:R-:W-:Y:S01]  /*9960*/  LOP3.LUT R42, R66, 0xffff0000, RZ, 0xc0, !PT ;  /* 0xffff0000422a7812 */ /* 0x010fe200078ec0ff */
[----:B------:R-:W-:Y:S01]  /*9970*/  FFMA R20, R45, R23, R20 ;  /* 0x000000172d147223 */ /* 0x000fe20000000014 */
[----:B------:R-:W-:Y:S01]  /*9980*/  LOP3.LUT R23, R54, 0xffff0000, RZ, 0xc0, !PT ;  /* 0xffff000036177812 */ /* 0x000fe200078ec0ff */
[C---:B------:R-:W-:Y:S01]  /*9990*/  FMUL R21, R43.reuse, R28 ;  /* 0x0000001c2b157220 */ /* 0x040fe20000400000 */
[----:B------:R-:W-:Y:S01]  /*99a0*/  F2FP.BF16.F32.PACK_AB R48, R2, R0 ;  /* 0x000000000230723e */ /* 0x000fe200000010ff */
        /* <DEDUP_REMOVED lines=115> */
[----:B------:R-:W-:Y:S01]  /*a0e0*/  ULEA UR5, UR45, UR44, 0xc ;  /* 0x0000002c2d057291 */ /* 0x000fe2000f8e60ff */
[----:B------:R-:W-:Y:S01]  /*a0f0*/  UMOV UR54, UR50 ;  /* 0x0000003200367c82 */ /* 0x000fe20008000000 */
[----:B------:R-:W-:Y:S02]  /*a100*/  UMOV UR55, UR36 ;  /* 0x0000002400377c82 */ /* 0x000fe40008000000 */
[----:B------:R-:W-:Y:S02]  /*a110*/  UIADD3 UR52, UPT, UPT, UR5, 0x200, URZ ;  /* 0x0000020005347890 */ /* 0x000fe4000fffe0ff */
[----:B------:R-:W-:Y:S02]  /*a120*/  UIADD3 UR8, UPT, UPT, UR5, 0xa00, URZ ;  /* 0x00000a0005087890 */ /* 0x000fe4000fffe0ff */
        /* <DEDUP_REMOVED lines=8> */
.L_x_140:
[----:B------:R-:W-:Y:S05]  /*a1b0*/  BSYNC.RECONVERGENT B0 ;  /* 0x0000000000007941 */ /* 0x000fea0003800200 */
.L_x_139:
[----:B------:R-:W-:Y:S01]  /*a1c0*/  UISETP.NE.AND UP1, UPT, UR51, URZ, UPT ;  /* 0x000000ff3300728c */ /* 0x000fe2000bf25270 */
[----:B------:R-:W-:Y:S01]  /*a1d0*/  BSSY.RECONVERGENT B0, `(.L_x_141) ;  /* 0x0000008000007945 */ /* 0x000fe20003800200 */
[----:B------:R-:W-:Y:S04]  /*a1e0*/  UIADD3 UR4, UPT, UPT, UR45, 0x1, URZ ;  /* 0x000000012d047890 */ /* 0x000fe8000fffe0ff */
[----:B------:R-:W-:Y:S02]  /*a1f0*/  UISETP.NE.AND UP0, UPT, UR4, 0x3, UPT ;  /* 0x000000030400788c */ /* 0x000fe4000bf05270 */
[----:B------:R-:W-:Y:S02]  /*a200*/  UISETP.EQ.XOR UP1, UPT, UR4, 0x3, UP1 ;  /* 0x000000030400788c */ /* 0x000fe40008f22a70 */
[----:B------:R-:W-:Y:S02]  /*a210*/  USEL UR46, UR4, URZ, UP0 ;  /* 0x000000ff042e7287 */ /* 0x000fe40008000000 */
[----:B------:R-:W-:Y:S01]  /*a220*/  UP2UR UR47, UPR, URZ, 0x2 ;  /* 0x00000002ff2f7883 */ /* 0x000fe20008000000 */
[----:B------:R-:W-:Y:S11]  /*a230*/  @P0 BRA `(.L_x_142) ;  /* 0x0000000000040947 */ /* 0x000ff60003800000 */
[----:B------:R-:W-:Y:S04]  /*a240*/  DEPBAR.LE SB0, 0x1 ;  /* 0x000080400000791a */ /* 0x000fe80000000000 */
.L_x_142:
[----:B------:R-:W-:Y:S05]  /*a250*/  BSYNC.RECONVERGENT B0 ;  /* 0x0000000000007941 */ /* 0x000fea0003800200 */
.L_x_141:
[----:B------:R-:W1:Y:S08]  /*a260*/  S2UR UR54, SR_CgaCtaId ;  /* 0x00000000003679c3 */ /* 0x000e700000008800 */
[----:B------:R-:W-:Y:S01]  /*a270*/  BAR.SYNC.DEFER_BLOCKING 0x1, 0x80 ;  /* 0x0042000000007b1d */ /* 0x000fe20000010000 */
[----:B------:R-:W-:Y:S01]  /*a280*/  ISETP.NE.AND P1, PT, R97, RZ, PT ;  /* 0x000000ff6100720c */ /* 0x000fe20003f25270 */
[----:B------:R-:W-:Y:S01]  /*a290*/  IMAD.U32 R0, RZ, RZ, UR48 ;  /* 0x00000030ff007e24 */ /* 0x000fe2000f8e00ff */
[----:B------:R-:W-:Y:S04]  /*a2a0*/  UIADD3 UR4, UPT, UPT, UR48, 0x1, URZ ;  /* 0x0000000130047890 */ /* 0x000fe8000fffe0ff */
[----:B------:R-:W-:Y:S04]  /*a2b0*/  UISETP.NE.AND UP0, UPT, UR4, 0x3, UPT ;  /* 0x000000030400788c */ /* 0x000fe8000bf05270 */
[----:B------:R-:W-:Y:S03]  /*a2c0*/  USEL UR52, UR4, URZ, UP0 ;  /* 0x000000ff04347287 */ /* 0x000fe60008000000 */
[----:B------:R-:W-:Y:S05]  /*a2d0*/  @P1 LEA R0, R0, UR44, 0x3 ;  /* 0x0000002c00001c11 */ /* 0x000fea000f8e18ff */
[----:B------:R-:W-:Y:S01]  /*a2e0*/  @P1 VIADD R2, R0, 0x98 ;  /* 0x0000009800021836 */ /* 0x000fe20000000000 */
[----:B------:R-:W-:Y:S04]  /*a2f0*/  @P1 SHF.L.U32 R0, R112, 0x1f, RZ ;  /* 0x0000001f70001819 */ /* 0x000fe800000006ff */
[----:B------:R-:W-:Y:S01]  /*a300*/  @P1 PRMT R46, R46, 0x654, R2 ;  /* 0x000006542e2e1816 */ /* 0x000fe20000000002 */
[----:B------:R-:W-:Y:S01]  /*a310*/  UMOV UR44, 0x400 ;  /* 0x00000400002c7882 */ /* 0x000fe20000000000 */
[----:B------:R-:W-:Y:S01]  /*a320*/  BSSY B1, `(.L_x_143) ;  /* 0x0000018000017945 */ /* 0x000fe20003800000 */
[----:B-1----:R-:W-:Y:S01]  /*a330*/  ULEA UR44, UR54, UR44, 0x18 ;  /* 0x0000002c362c7291 */ /* 0x002fe2000f8ec0ff */
[----:B------:R1:W-:Y:S05]  /*a340*/  @P1 SYNCS.ARRIVE.TRANS64.RED.A1T0 RZ, [R46+URZ], RZ ;  /* 0x000000ff2eff19a7 */ /* 0x0003ea00081004ff */
[----:B------:R-:W-:Y:S04]  /*a350*/  LEA R2, R106, UR44, 0x3 ;  /* 0x0000002c6a027c11 */ /* 0x000fe8000f8e18ff */
[----:B------:R-:W3:Y:S02]  /*a360*/  @P1 SYNCS.PHASECHK.TRANS64.TRYWAIT P0, [R2+URZ+0x80], R0 ;  /* 0x00008000020015a7 */ /* 0x000ee400080011ff */
[----:B---3--:R-:W-:Y:S01]  /*a370*/  @P1 SEL R107, RZ, 0x1, !P0 ;  /* 0x00000001ff6b1807 */ /* 0x008fe20004000000 */
[----:B-1----:R-:W-:Y:S06]  /*a380*/  @!P1 BRA `(.L_x_144) ;  /* 0x0000000000449947 */ /* 0x002fec0003800000 */
        /* <DEDUP_REMOVED lines=10> */
.L_x_146:
[----:B------:R-:W-:Y:S05]  /*a430*/  BSYNC B0 ;  /* 0x0000000000007941 */ /* 0x000fea0003800000 */
.L_x_145:
[----:B------:R-:W-:Y:S11]  /*a440*/  ISETP.NE.AND P0, PT, R113, RZ, PT ;  /* 0x000000ff7100720c */ /* 0x000ff60003f05270 */
[----:B------:R-:W-:Y:S02]  /*a450*/  @!UPT UIADD3 URZ, UPT, UPT, URZ, URZ, URZ ;  /* 0x000000fffffff290 */ /* 0x000fe4000fffe0ff */
[----:B------:R3:W4:Y:S04]  /*a460*/  @P0 LDS.128 R52, [R106+UR44+0x200] ;  /* 0x0002002c6a340984 */ /* 0x0007280008000c00 */
[----:B------:R3:W1:Y:S04]  /*a470*/  @P0 LDS.128 R64, [R106+UR44+0xa00] ;  /* 0x000a002c6a400984 */ /* 0x0006680008000c00 */
[----:B------:R3:W1:Y:S04]  /*a480*/  @P0 LDS.128 R56, [R0+0x200] ;  /* 0x0002000000380984 */ /* 0x0006680000000c00 */
[----:B------:R3:W1:Y:S02]  /*a490*/  @P0 LDS.128 R68, [R0+0xa00] ;  /* 0x000a000000440984 */ /* 0x0006640000000c00 */
.L_x_144:
[----:B------:R-:W-:Y:S05]  /*a4a0*/  BSYNC B1 ;  /* 0x0000000000017941 */ /* 0x000fea0003800000 */
.L_x_143:
[----:B------:R-:W-:Y:S05]  /*a4b0*/  VIADD R105, R105, 0x400010 ;  /* 0x0040001069697836 */ /* 0x000fea0000000000 */
[----:B---3--:R-:W-:Y:S04]  /*a4c0*/  SHF.R.U32.HI R0, RZ, 0x15, R105 ;  /* 0x00000015ff007819 */ /* 0x008fe80000011669 */
[----:B-1----:R-:W-:Y:S04]  /*a4d0*/  LOP3.LUT R2, R0, 0x3, RZ, 0xc0, !PT ;  /* 0x0000000300027812 */ /* 0x002fe800078ec0ff */
        /* <DEDUP_REMOVED lines=11> */
[----:B------:R-:W3:Y:S01]  /*a590*/  LDCU.64 UR6, c[0x4][0x78] ;  /* 0x01000f00ff0677ac */ /* 0x000ee20008000a00 */
[----:B------:R-:W2:Y:S01]  /*a5a0*/  LDC.64 R14, c[0x4][R15] ;  /* 0x010000000f0e7b82 */ /* 0x000ea20000000a00 */
[----:B------:R-:W5:Y:S01]  /*a5b0*/  LDCU.64 UR4, c[0x4][0x10] ;  /* 0x01000200ff0477ac */ /* 0x000f620008000a00 */
[----:B-1----:R-:W-:Y:S01]  /*a5c0*/  MOV R5, UR9 ;  /* 0x0000000900057c02 */ /* 0x002fe20008000f00 */
[----:B------:R-:W-:Y:S01]  /*a5d0*/  IMAD.U32 R4, RZ, RZ, UR8 ;  /* 0x00000008ff047e24 */ /* 0x000fe2000f8e00ff */
[----:B---3--:R-:W-:Y:S01]  /*a5e0*/  MOV R7, UR7 ;  /* 0x0000000700077c02 */ /* 0x008fe20008000f00 */
[----:B------:R-:W-:Y:S01]  /*a5f0*/  IMAD.U32 R6, RZ, RZ, UR6 ;  /* 0x00000006ff067e24 */ /* 0x000fe2000f8e00ff */
[----:B-----5:R-:W-:Y:S01]  /*a600*/  MOV R11, UR5 ;  /* 0x00000005000b7c02 */ /* 0x020fe20008000f00 */
[----:B------:R-:W-:Y:S02]  /*a610*/  IMAD.U32 R10, RZ, RZ, UR4 ;  /* 0x00000004ff0a7e24 */ /* 0x000fe4000f8e00ff */
[----:B------:R-:W-:Y:S07]  /*a620*/  LEPC R20, `(.L_x_149) ;  /* 0x000000001014794e */ /* 0x000fee0000000000 */
[----:B--2-4-:R-:W-:Y:S05]  /*a630*/  CALL.ABS.NOINC R14 ;  /* 0x000000000e007343 */ /* 0x014fea0003c00000 */
.L_x_149:
        /* <DEDUP_REMOVED lines=23> */
.L_x_150:
[----:B------:R-:W-:Y:S05]  /*a7b0*/  WARPSYNC.ALL ;  /* 0x0000000000007948 */ /* 0x000fea0003800000 */
[----:B------:R-:W-:Y:S11]  /*a7c0*/  R2UR UR4, R16 ;  /* 0x00000000100472ca */ /* 0x000ff600000e0000 */
[----:B------:R-:W-:Y:S02]  /*a7d0*/  @!UPT UIADD3 URZ, UPT, UPT, URZ, URZ, URZ ;  /* 0x000000fffffff290 */ /* 0x000fe4000fffe0ff */
[----:B------:R-:W1:Y:S02]  /*a7e0*/  LDTM.x16 R4, tmem[UR4+0x20] ;  /* 0x00002004000479ee */ /* 0x000e640008240000 */
[----:B-1----:R-:W-:Y:S01]  /*a7f0*/  NOP ;  /* 0x0000000000007918 */ /* 0x002fe20000000000 */
.L_x_148:
[----:B------:R-:W-:Y:S01]  /*a800*/  ISETP.NE.AND P1, PT, R84, R2, PT ;  /* 0x000000025400720c */ /* 0x000fe20003f25270 */
[----:B------:R-:W-:Y:S05]  /*a810*/  WARPSYNC.ALL ;  /* 0x0000000000007948 */ /* 0x000fea0003800000 */
[C---:B----4-:R-:W-:Y:S01]  /*a820*/  SHF.L.U32 R3, R52.reuse, 0x10, RZ ;  /* 0x0000001034037819 */ /* 0x050fe200000006ff */
[----:B------:R-:W-:Y:S01]  /*a830*/  NOP ;  /* 0x0000000000007918 */ /* 0x000fe20000000000 */
[----:B--2---:R-:W-:Y:S01]  /*a840*/  LOP3.LUT R40, R52, 0xffff0000, RZ, 0xc0, !PT ;  /* 0xffff000034287812 */ /* 0x004fe200078ec0ff */
[----:B------:R-:W-:Y:S01]  /*a850*/  FMUL R0, R43, R24 ;  /* 0x000000182b007220 */ /* 0x000fe20000400000 */
[----:B------:R-:W-:Y:S01]  /*a860*/  SHF.L.U32 R41, R53, 0x10, RZ ;  /* 0x0000001035297819 */ /* 0x000fe200000006ff */
[C---:B------:R-:W-:Y:S01]  /*a870*/  FMUL R20, R43.reuse, R4 ;  /* 0x000000042b147220 */ /* 0x040fe20000400000 */
[----:B------:R-:W-:Y:S01]  /*a880*/  MOV R4, UR46 ;  /* 0x0000002e00047c02 */ /* 0x000fe20008000f00 */
[----:B------:R-:W-:Y:S01]  /*a890*/  FMUL R2, R43, R25 ;  /* 0x000000192b027220 */ /* 0x000fe20000400000 */
[----:B------:R-:W-:Y:S01]  /*a8a0*/  LOP3.LUT R42, R53, 0xffff0000, RZ, 0xc0, !PT ;  /* 0xffff0000352a7812 */ /* 0x000fe200078ec0ff */
[C---:B------:R-:W-:Y:S01]  /*a8b0*/  FFMA R0, R45.reuse, R3, R0 ;  /* 0x000000032d007223 */ /* 0x040fe20000000000 */
[----:B------:R-:W-:Y:S01]  /*a8c0*/  @!P1 LEA R99, R4, R99, 0xc ;  /* 0x0000006304639211 */ /* 0x000fe200078e60ff */
[----:B------:R-:W-:Y:S01]  /*a8d0*/  FFMA R2, R45, R40, R2 ;  /* 0x000000282d027223 */ /* 0x000fe20000000002 */
[----:B------:R-:W-:Y:S01]  /*a8e0*/  R2UR UR4, R104 ;  /* 0x00000000680472ca */ /* 0x000fe200000e0000 */
[C---:B------:R-:W-:Y:S01]  /*a8f0*/  FMUL R3, R43.reuse, R26 ;  /* 0x0000001a2b037220 */ /* 0x040fe20000400000 */
[----:B------:R-:W-:Y:S01]  /*a900*/  SHF.L.U32 R44, R54, 0x10, RZ ;  /* 0x00000010362c7819 */ /* 0x000fe200000006ff */
[C---:B------:R-:W-:Y:S01]  /*a910*/  FMUL R4, R43.reuse, R27 ;  /* 0x0000001b2b047220 */ /* 0x040fe20000400000 */
[----:B------:R-:W-:Y:S01]  /*a920*/  F2FP.BF16.F32.PACK_AB R100, R2, R0 ;  /* 0x000000000264723e */ /* 0x000fe200000010ff */
[----:B------:R-:W-:Y:S01]  /*a930*/  FMUL R21, R43, R5 ;  /* 0x000000052b157220 */ /* 0x000fe20000400000 */
[----:B------:R-:W-:Y:S01]  /*a940*/  @!P1 IADD3 R5, PT, PT, R99, UR44, RZ ;  /* 0x0000002c63059c10 */ /* 0x000fe2000fffe0ff */
[C---:B------:R-:W-:Y:S01]  /*a950*/  FFMA R3, R45.reuse, R41, R3 ;  /* 0x000000292d037223 */ /* 0x040fe20000000003 */
[----:B------:R-:W-:Y:S01]  /*a960*/  LOP3.LUT R46, R54, 0xffff0000, RZ, 0xc0, !PT ;  /* 0xffff0000362e7812 */ /* 0x000fe200078ec0ff */
[----:B------:R-:W-:Y:S01]  /*a970*/  FFMA R4, R45, R42, R4 ;  /* 0x0000002a2d047223 */ /* 0x000fe20000000004 */
[----:B------:R-:W-:Y:S01]  /*a980*/  SHF.L.U32 R47, R55, 0x10, RZ ;  /* 0x00000010372f7819 */ /* 0x000fe200000006ff */
[C---:B------:R-:W-:Y:S01]  /*a990*/  FMUL R0, R43.reuse, R28 ;  /* 0x0000001c2b007220 */ /* 0x040fe20000400000 */
[----:B------:R-:W-:Y:S01]  /*a9a0*/  @!P1 IADD3 R98, PT, PT, R98, R5, RZ ;  /* 0x0000000562629210 */ /* 0x000fe20007ffe0ff */
[----:B------:R-:W-:Y:S01]  /*a9b0*/  FMUL R2, R43, R29 ;  /* 0x0000001d2b027220 */ /* 0x000fe20000400000 */
[----:B------:R-:W-:Y:S01]  /*a9c0*/  LOP3.LUT R48, R55, 0xffff0000, RZ, 0xc0, !PT ;  /* 0xffff000037307812 */ /* 0x000fe200078ec0ff */
[C---:B------:R-:W-:Y:S01]  /*a9d0*/  FMUL R5, R43.reuse, R30 ;  /* 0x0000001e2b057220 */ /* 0x040fe20000400000 */
[C---:B------:R-:W-:Y:S01]  /*a9e0*/  SHF.L.U32 R49, R56.reuse, 0x10, RZ ;  /* 0x0000001038317819 */ /* 0x040fe200000006ff */
[C---:B------:R-:W-:Y:S01]  /*a9f0*/  FMUL R22, R43.reuse, R6 ;  /* 0x000000062b167220 */ /* 0x040fe20000400000 */
[----:B------:R-:W-:Y:S01]  /*aa00*/  LOP3.LUT R50, R56, 0xffff0000, RZ, 0xc0, !PT ;  /* 0xffff000038327812 */ /* 0x000fe200078ec0ff */
[----:B------:R-:W-:Y:S01]  /*aa10*/  FMUL R6, R43, R31 ;  /* 0x0000001f2b067220 */ /* 0x000fe20000400000 */
[----:B------:R-:W-:Y:S01]  /*aa20*/  F2FP.BF16.F32.PACK_AB R101, R4, R3 ;  /* 0x000000030465723e */ /* 0x000fe200000010ff */
[----:B------:R-:W-:Y:S01]  /*aa30*/  FFMA R0, R45, R44, R0 ;  /* 0x0000002c2d007223 */ /* 0x000fe20000000000 */
[----:B------:R-:W-:Y:S01]  /*aa40*/  SHF.L.U32 R51, R57, 0x10, RZ ;  /* 0x0000001039337819 */ /* 0x000fe200000006ff */
[----:B------:R-:W-:Y:S01]  /*aa50*/  FMUL R23, R43, R7 ;  /* 0x000000072b177220 */ /* 0x000fe20000400000 */
[----:B------:R-:W-:Y:S01]  /*aa60*/  LOP3.LUT R52, R57, 0xffff0000, RZ, 0xc0, !PT ;  /* 0xffff000039347812 */ /* 0x000fe200078ec0ff */
[----:B------:R-:W-:Y:S01]  /*aa70*/  FFMA R2, R45, R46, R2 ;  /* 0x0000002e2d027223 */ /* 0x000fe20000000002 */
[C---:B------:R-:W-:Y:S01]  /*aa80*/  SHF.L.U32 R53, R58.reuse, 0x10, RZ ;  /* 0x000000103a357819 */ /* 0x040fe200000006ff */
[C---:B------:R-:W-:Y:S01]  /*aa90*/  FMUL R7, R43.reuse, R32 ;  /* 0x000000202b077220 */ /* 0x040fe20000400000 */
[----:B------:R-:W-:Y:S01]  /*aaa0*/  LOP3.LUT R54, R58, 0xffff0000, RZ, 0xc0, !PT ;  /* 0xffff00003a367812 */ /* 0x000fe200078ec0ff */
[----:B------:R-:W-:Y:S01]  /*aab0*/  FMUL R3, R43, R33 ;  /* 0x000000212b037220 */ /* 0x000fe20000400000 */
[----:B------:R-:W-:Y:S01]  /*aac0*/  F2FP.BF16.F32.PACK_AB R102, R2, R0 ;  /* 0x000000000266723e */ /* 0x000fe200000010ff */
[----:B------:R-:W-:Y:S01]  /*aad0*/  FFMA R5, R45, R47, R5 ;  /* 0x0000002f2d057223 */ /* 0x000fe20000000005 */
[----:B------:R-:W-:Y:S01]  /*aae0*/  SHF.L.U32 R55, R59, 0x10, RZ ;  /* 0x000000103b377819 */ /* 0x000fe200000006ff */
[----:B------:R-:W-:Y:S01]  /*aaf0*/  FFMA R6, R45, R48, R6 ;  /* 0x000000302d067223 */ /* 0x000fe20000000006 */
[----:B------:R-:W-:Y:S01]  /*ab00*/  LOP3.LUT R56, R59, 0xffff0000, RZ, 0xc0, !PT ;  /* 0xffff00003b387812 */ /* 0x000fe200078ec0ff */
[C---:B------:R-:W-:Y:S01]  /*ab10*/  FFMA R7, R45.reuse, R49, R7 ;  /* 0x000000312d077223 */ /* 0x040fe20000000007 */
[----:B------:R-:W-:Y:S01]  /*ab20*/  SHF.L.U32 R57, R64, 0x10, RZ ;  /* 0x0000001040397819 */ /* 0x000fe200000006ff */
[----:B------:R-:W-:Y:S01]  /*ab30*/  UIADD3 UR4, UPT, UPT, UR4, 0xf0, URZ ;  /* 0x000000f004047890 */ /* 0x000fe2000fffe0ff */
[----:B------:R-:W-:Y:S01]  /*ab40*/  F2FP.BF16.F32.PACK_AB R103, R6, R5 ;  /* 0x000000050667723e */ /* 0x000fe200000010ff */
[----:B------:R-:W-:Y:S01]  /*ab50*/  FFMA R3, R45, R50, R3 ;  /* 0x000000322d037223 */ /* 0x000fe20000000003 */
[----:B------:R-:W-:Y:S01]  /*ab60*/  LOP3.LUT R58, R64, 0xffff0000, RZ, 0xc0, !PT ;  /* 0xffff0000403a7812 */ /* 0x000fe200078ec0ff */
[----:B------:R-:W-:Y:S01]  /*ab70*/  FMUL R0, R43, R34 ;  /* 0x000000222b007220 */ /* 0x000fe20000400000 */
[----:B------:R-:W-:Y:S01]  /*ab80*/  SHF.L.U32 R59, R65, 0x10, RZ ;  /* 0x00000010413b7819 */ /* 0x000fe200000006ff */
[----:B------:R-:W-:Y:S01]  /*ab90*/  FMUL R2, R43, R35 ;  /* 0x000000232b027220 */ /* 0x000fe20000400000 */
[----:B------:R-:W-:Y:S01]  /*aba0*/  F2FP.BF16.F32.PACK_AB R28, R3, R7 ;  /* 0x00000007031c723e */ /* 0x000fe200000010ff */
[----:B------:R-:W-:Y:S01]  /*abb0*/  UPRMT UR4, UR54, 0x654, UR4 ;  /* 0x0000065436047896 */ /* 0x000fe20008000004 */
[----:B------:R-:W-:Y:S01]  /*abc0*/  LOP3.LUT R60, R65, 0xffff0000, RZ, 0xc0, !PT ;  /* 0xffff0000413c7812 */ /* 0x000fe200078ec0ff */
[C---:B------:R-:W-:Y:S01]  /*abd0*/  FMUL R4, R43.reuse, R36 ;  /* 0x000000242b047220 */ /* 0x040fe20000400000 */
[C---:B------:R-:W-:Y:S01]  /*abe0*/  SHF.L.U32 R61, R66.reuse, 0x10, RZ ;  /* 0x00000010423d7819 */ /* 0x040fe200000006ff */
[----:B------:R-:W-:Y:S01]  /*abf0*/  FMUL R5, R43, R37 ;  /* 0x000000252b057220 */ /* 0x000fe20000400000 */
[----:B------:R-:W-:Y:S01]  /*ac00*/  LOP3.LUT R62, R66, 0xffff0000, RZ, 0xc0, !PT ;  /* 0xffff0000423e7812 */ /* 0x000fe200078ec0ff */
[----:B------:R-:W-:Y:S01]  /*ac10*/  FFMA R0, R45, R51, R0 ;  /* 0x000000332d007223 */ /* 0x000fe20000000000 */
[----:B------:R-:W-:Y:S01]  /*ac20*/  FMUL R6, R43, R38 ;  /* 0x000000262b067220 */ /* 0x000fe20000400000 */
[----:B------:R-:W-:Y:S01]  /*ac30*/  FFMA R2, R45, R52, R2 ;  /* 0x000000342d027223 */ /* 0x000fe20000000002 */
[----:B------:R-:W-:Y:S01]  /*ac40*/  FMUL R3, R43, R39 ;  /* 0x000000272b037220 */ /* 0x000fe20000400000 */
[C---:B------:R-:W-:Y:S01]  /*ac50*/  FFMA R4, R45.reuse, R53, R4 ;  /* 0x000000352d047223 */ /* 0x040fe20000000004 */
[C---:B------:R-:W-:Y:S01]  /*ac60*/  FFMA R5, R45.reuse, R54, R5 ;  /* 0x000000362d057223 */ /* 0x040fe20000000005 */
[C---:B------:R-:W-:Y:S01]  /*ac70*/  FFMA R6, R45.reuse, R55, R6 ;  /* 0x000000372d067223 */ /* 0x040fe20000000006 */
[C---:B------:R-:W-:Y:S01]  /*ac80*/  FFMA R3, R45.reuse, R56, R3 ;  /* 0x000000382d037223 */ /* 0x040fe20000000003 */
[----:B------:R-:W-:Y:S01]  /*ac90*/  FFMA R20, R45, R57, R20 ;  /* 0x000000392d147223 */ /* 0x000fe20000000014 */
[----:B------:R-:W-:Y:S01]  /*aca0*/  FMUL R8, R43, R8 ;  /* 0x000000082b087220 */ /* 0x000fe20000400000 */
[----:B------:R-:W-:Y:S01]  /*acb0*/  SYNCS.ARRIVE.TRANS64.RED.A1T0 RZ, [UR4], RZ ;  /* 0x000000ffffff79a7 */ /* 0x000fe20008100404 */
[----:B------:R1:W-:Y:S01]  /*acc0*/  @!P1 STS.128 [R99+UR44+0x200], R100 ;  /* 0x0002006463009988 */ /* 0x0003e20008000c2c */
[----:B------:R-:W-:Y:S01]  /*acd0*/  SHF.L.U32 R63, R67, 0x10, RZ ;  /* 0x00000010433f7819 */ /* 0x000fe200000006ff */
[----:B------:R-:W-:Y:S01]  /*ace0*/  FFMA R21, R45, R58, R21 ;  /* 0x0000003a2d157223 */ /* 0x000fe20000000015 */
[----:B------:R-:W-:Y:S01]  /*acf0*/  LOP3.LUT R64, R67, 0xffff0000, RZ, 0xc0, !PT ;  /* 0xffff000043407812 */ /* 0x000fe200078ec0ff */
[----:B------:R-:W-:Y:S01]  /*ad00*/  FMUL R9, R43, R9 ;  /* 0x000000092b097220 */ /* 0x000fe20000400000 */
[C---:B------:R-:W-:Y:S01]  /*ad10*/  SHF.L.U32 R24, R68.reuse, 0x10, RZ ;  /* 0x0000001044187819 */ /* 0x040fe200000006ff */
[----:B------:R-:W-:Y:S01]  /*ad20*/  FFMA R22, R45, R59, R22 ;  /* 0x0000003b2d167223 */ /* 0x000fe20000000016 */
[----:B------:R-:W-:Y:S01]  /*ad30*/  LOP3.LUT R25, R68, 0xffff0000, RZ, 0xc0, !PT ;  /* 0xffff000044197812 */ /* 0x000fe200078ec0ff */
[----:B------:R-:W-:Y:S01]  /*ad40*/  FMUL R10, R43, R10 ;  /* 0x0000000a2b0a7220 */ /* 0x000fe20000400000 */
[----:B------:R-:W-:Y:S01]  /*ad50*/  FFMA R23, R45, R60, R23 ;  /* 0x0000003c2d177223 */ /* 0x000fe20000000017 */
[----:B------:R-:W-:Y:S01]  /*ad60*/  FMUL R11, R43, R11 ;  /* 0x0000000b2b0b7220 */ /* 0x000fe20000400000 */
[----:B------:R-:W-:Y:S01]  /*ad70*/  F2FP.BF16.F32.PACK_AB R29, R2, R0 ;  /* 0x00000000021d723e */ /* 0x000fe200000010ff */
[----:B------:R-:W-:Y:S01]  /*ad80*/  FFMA R8, R45, R61, R8 ;  /* 0x0000003d2d087223 */ /* 0x000fe20000000008 */
[----:B------:R-:W-:Y:S01]  /*ad90*/  F2FP.BF16.F32.PACK_AB R30, R5, R4 ;  /* 0x00000004051e723e */ /* 0x000fe200000010ff */
[----:B------:R-:W-:Y:S01]  /*ada0*/  FMUL R12, R43, R12 ;  /* 0x0000000c2b0c7220 */ /* 0x000fe20000400000 */
[----:B------:R-:W-:Y:S01]  /*adb0*/  F2FP.BF16.F32.PACK_AB R31, R3, R6 ;  /* 0x00000006031f723e */ /* 0x000fe200000010ff */
[----:B------:R-:W-:Y:S01]  /*adc0*/  FFMA R9, R45, R62, R9 ;  /* 0x0000003e2d097223 */ /* 0x000fe20000000009 */
[----:B------:R-:W-:Y:S01]  /*add0*/  FMUL R13, R43, R13 ;  /* 0x0000000d2b0d7220 */ /* 0x000fe20000400000 */
[----:B------:R-:W-:Y:S01]  /*ade0*/  SHF.L.U32 R26, R69, 0x10, RZ ;  /* 0x00000010451a7819 */ /* 0x000fe200000006ff */
[----:B------:R-:W-:Y:S01]  /*adf0*/  FFMA R10, R45, R63, R10 ;  /* 0x0000003f2d0a7223 */ /* 0x000fe2000000000a */
[----:B------:R1:W-:Y:S01]  /*ae00*/  @!P1 STS.128 [R98+0x200], R28 ;  /* 0x0002001c62009388 */ /* 0x0003e20000000c00 */
[----:B------:R-:W-:Y:S01]  /*ae10*/  FMUL R14, R43, R14 ;  /* 0x0000000e2b0e7220 */ /* 0x000fe20000400000 */
[----:B------:R-:W-:Y:S01]  /*ae20*/  LOP3.LUT R40, R69, 0xffff0000, RZ, 0xc0, !PT ;  /* 0xffff000045287812 */ /* 0x000fe200078ec0ff */
[----:B------:R-:W-:Y:S01]  /*ae30*/  FFMA R11, R45, R64, R11 ;  /* 0x000000402d0b7223 */ /* 0x000fe2000000000b */
[----:B------:R-:W-:Y:S01]  /*ae40*/  FMUL R15, R43, R15 ;  /* 0x0000000f2b0f7220 */ /* 0x000fe20000400000 */
[C---:B------:R-:W-:Y:S01]  /*ae50*/  SHF.L.U32 R65, R70.reuse, 0x10, RZ ;  /* 0x0000001046417819 */ /* 0x040fe200000006ff */
[----:B------:R-:W-:Y:S01]  /*ae60*/  FFMA R12, R45, R24, R12 ;  /* 0x000000182d0c7223 */ /* 0x000fe2000000000c */
[----:B------:R-:W-:Y:S01]  /*ae70*/  FMUL R16, R43, R16 ;  /* 0x000000102b107220 */ /* 0x000fe20000400000 */
[----:B------:R-:W-:Y:S01]  /*ae80*/  LOP3.LUT R66, R70, 0xffff0000, RZ, 0xc0, !PT ;  /* 0xffff000046427812 */ /* 0x000fe200078ec0ff */
[----:B------:R-:W-:Y:S01]  /*ae90*/  FFMA R13, R45, R25, R13 ;  /* 0x000000192d0d7223 */ /* 0x000fe2000000000d */
[----:B------:R-:W-:Y:S01]  /*aea0*/  FMUL R17, R43, R17 ;  /* 0x000000112b117220 */ /* 0x000fe20000400000 */
[----:B------:R-:W-:Y:S01]  /*aeb0*/  SHF.L.U32 R67, R71, 0x10, RZ ;  /* 0x0000001047437819 */ /* 0x000fe200000006ff */
[----:B------:R-:W-:Y:S01]  /*aec0*/  FFMA R14, R45, R26, R14 ;  /* 0x0000001a2d0e7223 */ /* 0x000fe2000000000e */
[----:B------:R-:W-:Y:S01]  /*aed0*/  F2FP.BF16.F32.PACK_AB R20, R21, R20 ;  /* 0x000000141514723e */ /* 0x000fe200000010ff */
[----:B------:R-:W-:Y:S01]  /*aee0*/  FMUL R18, R43, R18 ;  /* 0x000000122b127220 */ /* 0x000fe20000400000 */
[----:B------:R-:W-:Y:S01]  /*aef0*/  LOP3.LUT R68, R71, 0xffff0000, RZ, 0xc0, !PT ;  /* 0xffff000047447812 */ /* 0x000fe200078ec0ff */
[----:B------:R-:W-:Y:S01]  /*af00*/  FFMA R15, R45, R40, R15 ;  /* 0x000000282d0f7223 */ /* 0x000fe2000000000f */
[----:B------:R-:W-:Y:S01]  /*af10*/  F2FP.BF16.F32.PACK_AB R21, R23, R22 ;  /* 0x000000161715723e */ /* 0x000fe200000010ff */
[----:B------:R-:W-:Y:S01]  /*af20*/  FMUL R19, R43, R19 ;  /* 0x000000132b137220 */ /* 0x000fe20000400000 */
[----:B------:R-:W-:Y:S01]  /*af30*/  F2FP.BF16.F32.PACK_AB R22, R9, R8 ;  /* 0x000000080916723e */ /* 0x000fe200000010ff */
[----:B------:R-:W-:Y:S01]  /*af40*/  FFMA R16, R45, R65, R16 ;  /* 0x000000412d107223 */ /* 0x000fe20000000010 */
[----:B------:R-:W-:Y:S01]  /*af50*/  F2FP.BF16.F32.PACK_AB R23, R11, R10 ;  /* 0x0000000a0b17723e */ /* 0x000fe200000010ff */
[C---:B------:R-:W-:Y:S01]  /*af60*/  FFMA R17, R45.reuse, R66, R17 ;  /* 0x000000422d117223 */ /* 0x040fe20000000011 */
[C---:B------:R-:W-:Y:S01]  /*af70*/  FFMA R18, R45.reuse, R67, R18 ;  /* 0x000000432d127223 */ /* 0x040fe20000000012 */
[----:B------:R-:W-:Y:S01]  /*af80*/  FFMA R19, R45, R68, R19 ;  /* 0x000000442d137223 */ /* 0x000fe20000000013 */
[----:B------:R-:W-:Y:S01]  /*af90*/  F2FP.BF16.F32.PACK_AB R12, R13, R12 ;  /* 0x0000000c0d0c723e */ /* 0x000fe200000010ff */
[----:B------:R1:W-:Y:S01]  /*afa0*/  @!P1 STS.128 [R99+UR44+0xa00], R20 ;  /* 0x000a001463009988 */ /* 0x0003e20008000c2c */
[----:B------:R-:W-:Y:S01]  /*afb0*/  F2FP.BF16.F32.PACK_AB R13, R15, R14 ;  /* 0x0000000e0f0d723e */ /* 0x000fe200000010ff */
[----:B------:R-:W-:Y:S01]  /*afc0*/  BSSY.RECONVERGENT B0, `(.L_x_151) ;  /* 0x000001c000007945 */ /* 0x000fe20003800200 */
[----:B------:R-:W-:Y:S02]  /*afd0*/  F2FP.BF16.F32.PACK_AB R14, R17, R16 ;  /* 0x00000010110e723e */ /* 0x000fe400000010ff */
[----:B------:R-:W-:Y:S02]  /*afe0*/  F2FP.BF16.F32.PACK_AB R15, R19, R18 ;  /* 0x00000012130f723e */ /* 0x000fe400000010ff */
[----:B------:R-:W-:Y:S03]  /*aff0*/  ISETP.NE.AND P0, PT, R84, RZ, PT ;  /* 0x000000ff5400720c */ /* 0x000fe60003f05270 */
[----:B------:R1:W-:Y:S01]  /*b000*/  @!P1 STS.128 [R98+0xa00], R12 ;  /* 0x000a000c62009388 */ /* 0x0003e20000000c00 */
[----:B------:R-:W-:Y:S01]  /*b010*/  @!PT LDS RZ, [RZ] ;  /* 0x00000000fffff984 */ /* 0x000fe20000000800 */
[----:B------:R-:W-:Y:S01]  /*b020*/  @!PT LDS RZ, [RZ] ;  /* 0x00000000fffff984 */ /* 0x000fe20000000800 */
[----:B------:R-:W-:Y:S01]  /*b030*/  @!PT LDS RZ, [RZ] ;  /* 0x00000000fffff984 */ /* 0x000fe20000000800 */
[----:B------:R-:W-:Y:S01]  /*b040*/  @!PT LDS RZ, [RZ] ;  /* 0x00000000fffff984 */ /* 0x000fe20000000800 */
[----:B------:R2:W-:Y:S07]  /*b050*/  MEMBAR.ALL.CTA ;  /* 0x0000000000007992 */ /* 0x0005ee0000008000 */
[----:B--2---:R-:W2:Y:S02]  /*b060*/  FENCE.VIEW.ASYNC.S ;  /* 0x00000000000073c6 */ /* 0x004ea40000000000 */
[----:B--2---:R-:W-:Y:S06]  /*b070*/  BAR.SYNC.DEFER_BLOCKING 0x1, 0x80 ;  /* 0x0042000000007b1d */ /* 0x004fec0000010000 */
[----:B------:R-:W-:Y:S05]  /*b080*/  @P0 BRA `(.L_x_152) ;  /* 0x00000000003c0947 */ /* 0x000fea0003800000 */
[----:B------:R-:W2:Y:S01]  /*b090*/  LDCU.64 UR6, c[0x0][0x348] ;  /* 0x00006900ff0677ac */ /* 0x000ea20008000a00 */
        /* <DEDUP_REMOVED lines=9> */
[----:B--2---:R-:W-:Y:S04]  /*b130*/  UIADD3 UR4, UP0, UPT, UR6, 0xa80, URZ ;  /* 0x00000a8006047890 */ /* 0x004fe8000ff1e0ff */
[----:B------:R-:W-:Y:S09]  /*b140*/  UIADD3.X UR5, UPT, UPT, URZ, UR7, URZ, UP0, !UPT ;  /* 0x00000007ff057290 */ /* 0x000ff200087fe4ff */
[----:B------:R2:W-:Y:S01]  /*b150*/  UTMASTG.3D [UR8], [UR4] ;  /* 0x00000008040073b5 */ /* 0x0005e20008010000 */
[----:B------:R2:W-:Y:S02]  /*b160*/  UTMASTG.3D [UR12], [UR4] ;  /* 0x0000000c040073b5 */ /* 0x0005e40008010000 */
[----:B--2---:R0:W-:Y:S02]  /*b170*/  UTMACMDFLUSH ;  /* 0x00000000000079b7 */ /* 0x0041e40000000000 */
.L_x_152:
[----:B------:R-:W-:Y:S05]  /*b180*/  BSYNC.RECONVERGENT B0 ;  /* 0x0000000000007941 */ /* 0x000fea0003800200 */
.L_x_151:
[----:B------:R-:W-:Y:S01]  /*b190*/  UISETP.NE.AND UP0, UPT, UR47, URZ, UPT ;  /* 0x000000ff2f00728c */ /* 0x000fe2000bf05270 */
[----:B------:R-:W-:Y:S01]  /*b1a0*/  BSSY.RECONVERGENT B0, `(.L_x_153) ;  /* 0x0000009000007945 */ /* 0x000fe20003800200 */
[----:B------:R-:W-:Y:S04]  /*b1b0*/  UIADD3 UR4, UPT, UPT, UR46, 0x1, URZ ;  /* 0x000000012e047890 */ /* 0x000fe8000fffe0ff */
[----:B------:R-:W-:Y:S02]  /*b1c0*/  UISETP.EQ.XOR UP1, UPT, UR4, 0x3, UP0 ;  /* 0x000000030400788c */ /* 0x000fe40008722a70 */
[----:B------:R-:W-:Y:S02]  /*b1d0*/  UISETP.NE.AND UP0, UPT, UR4, 0x3, UPT ;  /* 0x000000030400788c */ /* 0x000fe4000bf05270 */
[----:B------:R-:W-:Y:S02]  /*b1e0*/  USEL UR5, URZ, 0x1, !UP1 ;  /* 0x00000001ff057887 */ /* 0x000fe4000c800000 */
[----:B------:R-:W-:Y:S02]  /*b1f0*/  USEL UR45, UR4, URZ, UP0 ;  /* 0x000000ff042d7287 */ /* 0x000fe40008000000 */
[----:B------:R-:W-:Y:S01]  /*b200*/  ULOP3.LUT UR57, UR57, UR5, URZ, 0x3c, !UPT ;  /* 0x0000000539397292 */ /* 0x000fe2000f8e3cff */
[----:B------:R-:W-:Y:S11]  /*b210*/  @P0 BRA `(.L_x_154) ;  /* 0x0000000000040947 */ /* 0x000ff60003800000 */
[----:B------:R-:W-:Y:S04]  /*b220*/  DEPBAR.LE SB0, 0x1 ;  /* 0x000080400000791a */ /* 0x000fe80000000000 */
.L_x_154:
[----:B------:R-:W-:Y:S05]  /*b230*/  BSYNC.RECONVERGENT B0 ;  /* 0x0000000000007941 */ /* 0x000fea0003800200 */
.L_x_153:
[----:B------:R-:W-:Y:S01]  /*b240*/  BAR.SYNC.DEFER_BLOCKING 0x1, 0x80 ;  /* 0x0042000000007b1d */ /* 0x000fe20000010000 */
[----:B------:R-:W-:Y:S01]  /*b250*/  UISETP.NE.AND UP0, UPT, UR56, -0x4, UPT ;  /* 0xfffffffc3800788c */ /* 0x000fe2000bf05270 */
[----:B------:R-:W-:Y:S08]  /*b260*/  IADD3 R80, PT, PT, R80, 0x1, RZ ;  /* 0x0000000150507810 */ /* 0x000ff00007ffe0ff */
[----:B------:R-:W-:Y:S05]  /*b270*/  BRA.U !UP0, `(.L_x_155) ;  /* 0x0000000108287547 */ /* 0x000fea000b800000 */
[----:B------:R-:W2:Y:S01]  /*b280*/  S2R R0, SR_CgaCtaId ;  /* 0x0000000000007919 */ /* 0x000ea20000008800 */
[----:B------:R-:W-:Y:S01]  /*b290*/  ISETP.NE.AND P0, PT, R97, RZ, PT ;  /* 0x000000ff6100720c */ /* 0x000fe20003f05270 */
[----:B------:R-:W-:Y:S01]  /*b2a0*/  IMAD.U32 R2, RZ, RZ, UR52 ;  /* 0x00000034ff027e24 */ /* 0x000fe2000f8e00ff */
[----:B------:R-:W-:Y:S04]  /*b2b0*/  UIADD3 UR4, UPT, UPT, UR52, 0x1, URZ ;  /* 0x0000000134047890 */ /* 0x000fe8000fffe0ff */
[----:B------:R-:W-:Y:S04]  /*b2c0*/  UISETP.NE.AND UP0, UPT, UR4, 0x3, UPT ;  /* 0x000000030400788c */ /* 0x000fe8000bf05270 */
[----:B------:R-:W-:Y:S03]  /*b2d0*/  USEL UR52, UR4, URZ, UP0 ;  /* 0x000000ff04347287 */ /* 0x000fe60008000000 */
[----:B------:R-:W-:Y:S05]  /*b2e0*/  @P0 LEA R2, R2, UR44, 0x3 ;  /* 0x0000002c02020c11 */ /* 0x000fea000f8e18ff */
[----:B------:R-:W-:Y:S05]  /*b2f0*/  @P0 VIADD R2, R2, 0x98 ;  /* 0x0000009802020836 */ /* 0x000fea0000000000 */
[----:B--2---:R-:W-:Y:S04]  /*b300*/  @P0 PRMT R0, R0, 0x654, R2 ;  /* 0x0000065400000816 */ /* 0x004fe80000000002 */
[----:B------:R2:W-:Y:S03]  /*b310*/  @P0 SYNCS.ARRIVE.TRANS64.RED.A1T0 RZ, [R0+URZ], RZ ;  /* 0x000000ff00ff09a7 */ /* 0x0005e600081004ff */
.L_x_155:
[----:B------:R-:W-:Y:S01]  /*b320*/  R2UR UR6, R95 ;  /* 0x000000005f0672ca */ /* 0x000fe200000e0000 */
[----:B------:R-:W-:Y:S01]  /*b330*/  UIADD3 UR56, UPT, UPT, UR56, 0x4, URZ ;  /* 0x0000000438387890 */ /* 0x000fe2000fffe0ff */
[----:B------:R-:W-:Y:S02]  /*b340*/  R2UR UR5, R91 ;  /* 0x000000005b0572ca */ /* 0x000fe400000e0000 */
[----:B------:R-:W-:Y:S02]  /*b350*/  R2UR UR4, R92 ;  /* 0x000000005c0472ca */ /* 0x000fe400000e0000 */
[----:B------:R-:W-:Y:S02]  /*b360*/  R2UR UR36, R93 ;  /* 0x000000005d2472ca */ /* 0x000fe400000e0000 */
[----:B------:R-:W-:Y:S02]  /*b370*/  ISETP.NE.AND P0, PT, R77, 0x2, PT ;  /* 0x000000024d00780c */ /* 0x000fe40003f05270 */
[----:B------:R-:W-:Y:S02]  /*b380*/  ISETP.NE.AND P1, PT, R80, 0x2, PT ;  /* 0x000000025000780c */ /* 0x000fe40003f25270 */
[----:B------:R-:W-:Y:S01]  /*b390*/  SEL R2, RZ, 0x1, P0 ;  /* 0x00000001ff027807 */ /* 0x000fe20000000000 */
[----:B------:R-:W-:Y:S01]  /*b3a0*/  UISETP.NE.AND UP0, UPT, UR6, URZ, UPT ;  /* 0x000000ff0600728c */ /* 0x000fe2000bf05270 */
[----:B--2---:R-:W-:Y:S01]  /*b3b0*/  SEL R0, RZ, 0x1, P1 ;  /* 0x00000001ff007807 */ /* 0x004fe20000800000 */
[----:B------:R-:W-:Y:S01]  /*b3c0*/  UIADD3 UR26, UPT, UPT, UR37, UR5, URZ ;  /* 0x00000005251a7290 */ /* 0x000fe2000fffe0ff */
[----:B------:R-:W-:Y:S01]  /*b3d0*/  LOP3.LUT R78, R78, R2, RZ, 0x3c, !PT ;  /* 0x000000024e4e7212 */ /* 0x000fe200078e3cff */
[----:B------:R-:W-:Y:S01]  /*b3e0*/  UIADD3 UR20, UPT, UPT, UR38, UR4, URZ ;  /* 0x0000000426147290 */ /* 0x000fe2000fffe0ff */
[----:B------:R-:W-:Y:S02]  /*b3f0*/  LOP3.LUT R79, R79, R0, RZ, 0x3c, !PT ;  /* 0x000000004f4f7212 */ /* 0x000fe400078e3cff */
[----:B------:R-:W-:Y:S02]  /*b400*/  SEL R77, R77, RZ, P0 ;  /* 0x000000ff4d4d7207 */ /* 0x000fe40000000000 */
[----:B------:R-:W-:Y:S01]  /*b410*/  SEL R80, R80, RZ, P1 ;  /* 0x000000ff50507207 */ /* 0x000fe20000800000 */
[----:B------:R-:W-:Y:S06]  /*b420*/  BRA.U UP0, `(.L_x_156) ;  /* 0xffffffb1001c7547 */ /* 0x000fec000b83ffff */
[----:B------:R-:W-:-:S13]  /*b430*/  R2UR UR4, R96 ;  /* 0x00000000600472ca */ /* 0x000fda00000e0000 */
[----:B------:R-:W-:-:S09]  /*b440*/  UISETP.NE.AND UP0, UPT, UR4, URZ, UPT ;  /* 0x000000ff0400728c */ /* 0x000fd2000bf05270 */
[----:B------:R-:W-:Y:S05]  /*b450*/  BRA.U !UP0, `(.L_x_157) ;  /* 0x0000000108487547 */ /* 0x000fea000b800000 */
[----:B------:R-:W2:Y:S02]  /*b460*/  LDCU.64 UR4, c[0x0][0xc90] ;  /* 0x00019200ff0477ac */ /* 0x000ea40008000a00 */
[----:B--2---:R-:W-:-:S04]  /*b470*/  UISETP.NE.U32.AND UP0, UPT, UR4, URZ, UPT ;  /* 0x000000ff0400728c */ /* 0x004fc8000bf05070 */
[----:B------:R-:W-:-:S09]  /*b480*/  UISETP.NE.AND.EX UP0, UPT, UR5, URZ, UPT, UP0 ;  /* 0x000000ff0500728c */ /* 0x000fd2000bf05300 */
[----:B------:R-:W-:Y:S05]  /*b490*/  BRA.U UP0, `(.L_x_158) ;  /* 0x00000001000c7547 */ /* 0x000fea000b800000 */
[----:B------:R-:W-:-:S13]  /*b4a0*/  FSETP.NEU.AND P0, PT, R45, RZ, PT ;  /* 0x000000ff2d00720b */ /* 0x000fda0003f0d000 */
[----:B------:R-:W-:Y:S05]  /*b4b0*/  @!P0 EXIT ;  /* 0x000000000000894d */ /* 0x000fea0003800000 */
[----:B------:R-:W-:Y:S05]  /*b4c0*/  BRA `(.L_x_157) ;  /* 0x00000000002c7947 */ /* 0x000fea0003800000 */
.L_x_158:
[----:B------:R-:W-:Y:S01]  /*b4d0*/  ISETP.NE.AND P0, PT, R76, RZ, PT ;  /* 0x000000ff4c00720c */ /* 0x000fe20003f05270 */
[----:B------:R-:W-:-:S12]  /*b4e0*/  BSSY.RECONVERGENT B0, `(.L_x_157) ;  /* 0x0000009000007945 */ /* 0x000fd80003800200 */
[----:B------:R-:W-:Y:S05]  /*b4f0*/  @P0 BRA `(.L_x_159) ;  /* 0x0000000000140947 */ /* 0x000fea0003800000 */
[----:B------:R-:W2:Y:S02]  /*b500*/  LDCU.64 UR4, c[0x0][0xc88] ;  /* 0x00019100ff0477ac */ /* 0x000ea40008000a00 */
[----:B--2---:R-:W-:-:S04]  /*b510*/  ISETP.NE.U32.AND P0, PT, RZ, UR4, PT ;  /* 0x00000004ff007c0c */ /* 0x004fc8000bf05070 */
[----:B------:R-:W-:-:S13]  /*b520*/  ISETP.NE.AND.EX P0, PT, RZ, UR5, PT, P0 ;  /* 0x00000005ff007c0c */ /* 0x000fda000bf05300 */
[----:B------:R-:W-:Y:S05]  /*b530*/  @!P0 EXIT ;  /* 0x000000000000894d */ /* 0x000fea0003800000 */
[----:B------:R-:W-:Y:S05]  /*b540*/  BRA `(.L_x_160) ;  /* 0x0000000000087947 */ /* 0x000fea0003800000 */
.L_x_159:
[----:B------:R-:W-:-:S13]  /*b550*/  FSETP.NEU.AND P0, PT, R45, RZ, PT ;  /* 0x000000ff2d00720b */ /* 0x000fda0003f0d000 */
[----:B------:R-:W-:Y:S05]  /*b560*/  @!P0 EXIT ;  /* 0x000000000000894d */ /* 0x000fea0003800000 */
.L_x_160:
[----:B------:R-:W-:Y:S05]  /*b570*/  BSYNC.RECONVERGENT B0 ;  /* 0x0000000000007941 */ /* 0x000fea0003800200 */
.L_x_157:
[----:B------:R-:W-:Y:S01]  /*b580*/  ULEA UR4, UR52, UR44, 0x3 ;  /* 0x0000002c34047291 */ /* 0x000fe2000f8e18ff */
[----:B------:R-:W-:-:S04]  /*b590*/  DEPBAR.LE SB0, 0x0 ;  /* 0x000080000000791a */ /* 0x000fc80000000000 */
[----:B------:R-:W-:-:S04]  /*b5a0*/  UIADD3 UR4, UPT, UPT, UR4, 0x98, URZ ;  /* 0x0000009804047890 */ /* 0x000fc8000fffe0ff */
[----:B------:R-:W-:-:S09]  /*b5b0*/  UPRMT UR4, UR54, 0x654, UR4 ;  /* 0x0000065436047896 */ /* 0x000fd20008000004 */
[----:B------:R-:W-:Y:S01]  /*b5c0*/  SYNCS.ARRIVE.TRANS64.RED.A1T0 RZ, [UR4], RZ ;  /* 0x000000ffffff79a7 */ /* 0x000fe20008100404 */
[----:B------:R-:W-:Y:S05]  /*b5d0*/  EXIT ;  /* 0x000000000000794d */ /* 0x000fea0003800000 */
.L_x_25:
[----:B--2---:R2:W3:Y:S02]  /*b5e0*/  SYNCS.PHASECHK.TRANS64.TRYWAIT P0, [R0+URZ+0x110], R2 ;  /* 0x00011002000075a7 */ /* 0x0044e400080011ff */
[----:B---3--:R-:W-:Y:S05]  /*b5f0*/  @!P0 NANOSLEEP.SYNCS 0x989680 ;  /* 0x009896800000895d */ /* 0x008fea0003900000 */
[----:B------:R-:W3:Y:S02]  /*b600*/  @!P0 SYNCS.PHASECHK.TRANS64 P0, [R0+URZ+0x110], R2 ;  /* 0x00011002000085a7 */ /* 0x000ee400080010ff */
[----:B---3--:R-:W-:Y:S05]  /*b610*/  @!P0 BRA `(.L_x_25) ;  /* 0xfffffffc00f08947 */ /* 0x008fea000383ffff */
[----:B------:R-:W-:Y:S05]  /*b620*/  BRA `(.L_x_161) ;  /* 0xffffff6000d07947 */ /* 0x000fea000383ffff */
.L_x_28:
[----:B-1----:R-:W-:-:S07]  /*b630*/  MOV R0, UR33 ;  /* 0x0000002100007c02 */ /* 0x002fce0008000f00 */
.L_x_162:
[----:B-1----:R1:W2:Y:S02]  /*b640*/  SYNCS.PHASECHK.TRANS64.TRYWAIT P0, [R0+URZ+0x40], R3 ;  /* 0x00004003000075a7 */ /* 0x0022a400080011ff */
[----:B--2---:R-:W-:Y:S05]  /*b650*/  @!P0 NANOSLEEP.SYNCS 0x989680 ;  /* 0x009896800000895d */ /* 0x004fea0003900000 */
[----:B------:R-:W2:Y:S02]  /*b660*/  @!P0 SYNCS.PHASECHK.TRANS64 P0, [R0+URZ+0x40], R3 ;  /* 0x00004003000085a7 */ /* 0x000ea400080010ff */
[----:B--2---:R-:W-:Y:S05]  /*b670*/  @!P0 BRA `(.L_x_162) ;  /* 0xfffffffc00f08947 */ /* 0x004fea000383ffff */
[----:B------:R-:W-:Y:S05]  /*b680*/  BRA `(.L_x_27) ;  /* 0xffffff6400207947 */ /* 0x000fea000383ffff */
.L_x_37:
[----:B-1----:R-:W-:-:S07]  /*b690*/  MOV R0, UR33 ;  /* 0x0000002100007c02 */ /* 0x002fce0008000f00 */
.L_x_163:
[----:B-1----:R1:W2:Y:S02]  /*b6a0*/  SYNCS.PHASECHK.TRANS64.TRYWAIT P0, [R0+URZ+0x40], R3 ;  /* 0x00004003000075a7 */ /* 0x0022a400080011ff */
[----:B--2---:R-:W-:Y:S05]  /*b6b0*/  @!P0 NANOSLEEP.SYNCS 0x989680 ;  /* 0x009896800000895d */ /* 0x004fea0003900000 */
[----:B------:R-:W2:Y:S02]  /*b6c0*/  @!P0 SYNCS.PHASECHK.TRANS64 P0, [R0+URZ+0x40], R3 ;  /* 0x00004003000085a7 */ /* 0x000ea400080010ff */
[----:B--2---:R-:W-:Y:S05]  /*b6d0*/  @!P0 BRA `(.L_x_163) ;  /* 0xfffffffc00f08947 */ /* 0x004fea000383ffff */
[----:B------:R-:W-:Y:S05]  /*b6e0*/  BRA `(.L_x_36) ;  /* 0xffffff6800387947 */ /* 0x000fea000383ffff */
.L_x_44:
[----:B-1----:R1:W4:Y:S02]  /*b6f0*/  SYNCS.PHASECHK.TRANS64.TRYWAIT P0, [R3+URZ+0xc0], R0 ;  /* 0x0000c000030075a7 */ /* 0x00232400080011ff */
[----:B----4-:R-:W-:Y:S05]  /*b700*/  @!P0 NANOSLEEP.SYNCS 0x989680 ;  /* 0x009896800000895d */ /* 0x010fea0003900000 */
[----:B------:R-:W4:Y:S02]  /*b710*/  @!P0 SYNCS.PHASECHK.TRANS64 P0, [R3+URZ+0xc0], R0 ;  /* 0x0000c000030085a7 */ /* 0x000f2400080010ff */
[----:B----4-:R-:W-:Y:S05]  /*b720*/  @!P0 BRA `(.L_x_44) ;  /* 0xfffffffc00f08947 */ /* 0x010fea000383ffff */
[----:B------:R-:W-:Y:S05]  /*b730*/  BRA `(.L_x_164) ;  /* 0xffffff6c00307947 */ /* 0x000fea000383ffff */
.L_x_48:
[----:B------:R-:W-:-:S07]  /*b740*/  MOV R0, UR4 ;  /* 0x0000000400007c02 */ /* 0x000fce0008000f00 */
.L_x_165:
[----:B-1----:R1:W2:Y:S02]  /*b750*/  SYNCS.PHASECHK.TRANS64.TRYWAIT P0, [R0+URZ], R2 ;  /* 0x00000002000075a7 */ /* 0x0022a400080011ff */
[----:B--2---:R-:W-:Y:S05]  /*b760*/  @!P0 NANOSLEEP.SYNCS 0x989680 ;  /* 0x009896800000895d */ /* 0x004fea0003900000 */
[----:B------:R-:W2:Y:S02]  /*b770*/  @!P0 SYNCS.PHASECHK.TRANS64 P0, [R0+URZ], R2 ;  /* 0x00000002000085a7 */ /* 0x000ea400080010ff */
[----:B--2---:R-:W-:Y:S05]  /*b780*/  @!P0 BRA `(.L_x_165) ;  /* 0xfffffffc00f08947 */ /* 0x004fea000383ffff */
[----:B------:R-:W-:Y:S05]  /*b790*/  BRA `(.L_x_166) ;  /* 0xffffff7000dc7947 */ /* 0x000fea000383ffff */
.L_x_49:
[----:B------:R-:W-:-:S07]  /*b7a0*/  MOV R0, UR5 ;  /* 0x0000000500007c02 */ /* 0x000fce0008000f00 */
.L_x_167:
[----:B-1----:R1:W2:Y:S02]  /*b7b0*/  SYNCS.PHASECHK.TRANS64.TRYWAIT P0, [R0+URZ], R3 ;  /* 0x00000003000075a7 */ /* 0x0022a400080011ff */
[----:B--2---:R-:W-:Y:S05]  /*b7c0*/  @!P0 NANOSLEEP.SYNCS 0x989680 ;  /* 0x009896800000895d */ /* 0x004fea0003900000 */
[----:B------:R-:W2:Y:S02]  /*b7d0*/  @!P0 SYNCS.PHASECHK.TRANS64 P0, [R0+URZ], R3 ;  /* 0x00000003000085a7 */ /* 0x000ea400080010ff */
[----:B--2---:R-:W-:Y:S05]  /*b7e0*/  @!P0 BRA `(.L_x_167) ;  /* 0xfffffffc00f08947 */ /* 0x004fea000383ffff */
[----:B------:R-:W-:Y:S05]  /*b7f0*/  BRA `(.L_x_168) ;  /* 0xffffff7000e87947 */ /* 0x000fea000383ffff */
.L_x_50:
[----:B------:R-:W-:-:S07]  /*b800*/  MOV R0, UR5 ;  /* 0x0000000500007c02 */ /* 0x000fce0008000f00 */
.L_x_169:
[----:B-1----:R1:W2:Y:S02]  /*b810*/  SYNCS.PHASECHK.TRANS64.TRYWAIT P0, [R0+URZ], R3 ;  /* 0x00000003000075a7 */ /* 0x0022a400080011ff */
[----:B--2---:R-:W-:Y:S05]  /*b820*/  @!P0 NANOSLEEP.SYNCS 0x989680 ;  /* 0x009896800000895d */ /* 0x004fea0003900000 */
[----:B------:R-:W2:Y:S02]  /*b830*/  @!P0 SYNCS.PHASECHK.TRANS64 P0, [R0+URZ], R3 ;  /* 0x00000003000085a7 */ /* 0x000ea400080010ff */
[----:B--2---:R-:W-:Y:S05]  /*b840*/  @!P0 BRA `(.L_x_169) ;  /* 0xfffffffc00f08947 */ /* 0x004fea000383ffff */
[----:B------:R-:W-:Y:S05]  /*b850*/  BRA `(.L_x_170) ;  /* 0xffffff7000f47947 */ /* 0x000fea000383ffff */
.L_x_51:
[----:B------:R-:W-:-:S07]  /*b860*/  MOV R0, UR5 ;  /* 0x0000000500007c02 */ /* 0x000fce0008000f00 */
.L_x_171:
[----:B-1----:R1:W2:Y:S02]  /*b870*/  SYNCS.PHASECHK.TRANS64.TRYWAIT P0, [R0+URZ], R3 ;  /* 0x00000003000075a7 */ /* 0x0022a400080011ff */
[----:B--2---:R-:W-:Y:S05]  /*b880*/  @!P0 NANOSLEEP.SYNCS 0x989680 ;  /* 0x009896800000895d */ /* 0x004fea0003900000 */
[----:B------:R-:W2:Y:S02]  /*b890*/  @!P0 SYNCS.PHASECHK.TRANS64 P0, [R0+URZ], R3 ;  /* 0x00000003000085a7 */ /* 0x000ea400080010ff */
[----:B--2---:R-:W-:Y:S05]  /*b8a0*/  @!P0 BRA `(.L_x_171) ;  /* 0xfffffffc00f08947 */ /* 0x004fea000383ffff */
[----:B------:R-:W-:Y:S05]  /*b8b0*/  BRA `(.L_x_172) ;  /* 0xffffff7400007947 */ /* 0x000fea000383ffff */
.L_x_52:
[----:B------:R-:W-:-:S07]  /*b8c0*/  MOV R0, UR5 ;  /* 0x0000000500007c02 */ /* 0x000fce0008000f00 */
.L_x_173:
[----:B-1----:R1:W2:Y:S02]  /*b8d0*/  SYNCS.PHASECHK.TRANS64.TRYWAIT P0, [R0+URZ], R3 ;  /* 0x00000003000075a7 */ /* 0x0022a400080011ff */
[----:B--2---:R-:W-:Y:S05]  /*b8e0*/  @!P0 NANOSLEEP.SYNCS 0x989680 ;  /* 0x009896800000895d */ /* 0x004fea0003900000 */
[----:B------:R-:W2:Y:S02]  /*b8f0*/  @!P0 SYNCS.PHASECHK.TRANS64 P0, [R0+URZ], R3 ;  /* 0x00000003000085a7 */ /* 0x000ea400080010ff */
[----:B--2---:R-:W-:Y:S05]  /*b900*/  @!P0 BRA `(.L_x_173) ;  /* 0xfffffffc00f08947 */ /* 0x004fea000383ffff */
[----:B------:R-:W-:Y:S05]  /*b910*/  BRA `(.L_x_174) ;  /* 0xffffff74000c7947 */ /* 0x000fea000383ffff */
.L_x_53:
[----:B------:R-:W-:-:S07]  /*b920*/  MOV R0, UR5 ;  /* 0x0000000500007c02 */ /* 0x000fce0008000f00 */
.L_x_175:
[----:B-1----:R1:W2:Y:S02]  /*b930*/  SYNCS.PHASECHK.TRANS64.TRYWAIT P0, [R0+URZ], R3 ;  /* 0x00000003000075a7 */ /* 0x0022a400080011ff */
[----:B--2---:R-:W-:Y:S05]  /*b940*/  @!P0 NANOSLEEP.SYNCS 0x989680 ;  /* 0x009896800000895d */ /* 0x004fea0003900000 */
[----:B------:R-:W2:Y:S02]  /*b950*/  @!P0 SYNCS.PHASECHK.TRANS64 P0, [R0+URZ], R3 ;  /* 0x00000003000085a7 */ /* 0x000ea400080010ff */
[----:B--2---:R-:W-:Y:S05]  /*b960*/  @!P0 BRA `(.L_x_175) ;  /* 0xfffffffc00f08947 */ /* 0x004fea000383ffff */
[----:B------:R-:W-:Y:S05]  /*b970*/  BRA `(.L_x_176) ;  /* 0xffffff7400187947 */ /* 0x000fea000383ffff */
.L_x_54:
[----:B------:R-:W-:-:S07]  /*b980*/  MOV R0, UR5 ;  /* 0x0000000500007c02 */ /* 0x000fce0008000f00 */
.L_x_177:
[----:B-1----:R1:W2:Y:S02]  /*b990*/  SYNCS.PHASECHK.TRANS64.TRYWAIT P0, [R0+URZ], R3 ;  /* 0x00000003000075a7 */ /* 0x0022a400080011ff */
[----:B--2---:R-:W-:Y:S05]  /*b9a0*/  @!P0 NANOSLEEP.SYNCS 0x989680 ;  /* 0x009896800000895d */ /* 0x004fea0003900000 */
[----:B------:R-:W2:Y:S02]  /*b9b0*/  @!P0 SYNCS.PHASECHK.TRANS64 P0, [R0+URZ], R3 ;  /* 0x00000003000085a7 */ /* 0x000ea400080010ff */
[----:B--2---:R-:W-:Y:S05]  /*b9c0*/  @!P0 BRA `(.L_x_177) ;  /* 0xfffffffc00f08947 */ /* 0x004fea000383ffff */
[----:B------:R-:W-:Y:S05]  /*b9d0*/  BRA `(.L_x_178) ;  /* 0xffffff7400247947 */ /* 0x000fea000383ffff */
.L_x_57:
[----:B--2---:R2:W3:Y:S02]  /*b9e0*/  SYNCS.PHASECHK.TRANS64.TRYWAIT P0, [R2+URZ+0x100], R4 ;  /* 0x00010004020075a7 */ /* 0x0044e400080011ff */
[----:B---3--:R-:W-:Y:S05]  /*b9f0*/  @!P0 NANOSLEEP.SYNCS 0x989680 ;  /* 0x009896800000895d */ /* 0x008fea0003900000 */
[----:B------:R-:W3:Y:S02]  /*ba00*/  @!P0 SYNCS.PHASECHK.TRANS64 P0, [R2+URZ+0x100], R4 ;  /* 0x00010004020085a7 */ /* 0x000ee400080010ff */
[----:B---3--:R-:W-:Y:S05]  /*ba10*/  @!P0 BRA `(.L_x_57) ;  /* 0xfffffffc00f08947 */ /* 0x008fea000383ffff */
[----:B------:R-:W-:Y:S05]  /*ba20*/  BRA `(.L_x_179) ;  /* 0xffffff7400807947 */ /* 0x000fea000383ffff */
.L_x_58:
[----:B------:R-:W-:-:S07]  /*ba30*/  MOV R2, UR4 ;  /* 0x0000000400027c02 */ /* 0x000fce0008000f00 */
.L_x_180:
[----:B--2---:R2:W3:Y:S02]  /*ba40*/  SYNCS.PHASECHK.TRANS64.TRYWAIT P0, [R2+URZ+0xd0], R5 ;  /* 0x0000d005020075a7 */ /* 0x0044e400080011ff */
[----:B---3--:R-:W-:Y:S05]  /*ba50*/  @!P0 NANOSLEEP.SYNCS 0x989680 ;  /* 0x009896800000895d */ /* 0x008fea0003900000 */
[----:B------:R-:W3:Y:S02]  /*ba60*/  @!P0 SYNCS.PHASECHK.TRANS64 P0, [R2+URZ+0xd0], R5 ;  /* 0x0000d005020085a7 */ /* 0x000ee400080010ff */
[----:B---3--:R-:W-:Y:S05]  /*ba70*/  @!P0 BRA `(.L_x_180) ;  /* 0xfffffffc00f08947 */ /* 0x008fea000383ffff */
[----:B------:R-:W-:Y:S05]  /*ba80*/  BRA `(.L_x_181) ;  /* 0xffffff7400907947 */ /* 0x000fea000383ffff */
.L_x_59:
[----:B--2---:R2:W3:Y:S02]  /*ba90*/  SYNCS.PHASECHK.TRANS64.TRYWAIT P1, [R2+URZ+0xc0], R4 ;  /* 0x0000c004020075a7 */ /* 0x0044e400080211ff */
[----:B---3--:R-:W-:Y:S05]  /*baa0*/  @!P1 NANOSLEEP.SYNCS 0x989680 ;  /* 0x009896800000995d */ /* 0x008fea0003900000 */
[----:B------:R-:W3:Y:S02]  /*bab0*/  @!P1 SYNCS.PHASECHK.TRANS64 P1, [R2+URZ+0xc0], R4 ;  /* 0x0000c004020095a7 */ /* 0x000ee400080210ff */
[----:B---3--:R-:W-:Y:S05]  /*bac0*/  @!P1 BRA `(.L_x_59) ;  /* 0xfffffffc00f09947 */ /* 0x008fea000383ffff */
[----:B------:R-:W-:Y:S05]  /*bad0*/  BRA `(.L_x_182) ;  /* 0xffffff7400c07947 */ /* 0x000fea000383ffff */
.L_x_62:
[----:B------:R-:W-:-:S07]  /*bae0*/  MOV R0, UR4 ;  /* 0x0000000400007c02 */ /* 0x000fce0008000f00 */
.L_x_183:
[----:B--2---:R2:W3:Y:S02]  /*baf0*/  SYNCS.PHASECHK.TRANS64.TRYWAIT P0, [R0+URZ+0xd0], R2 ;  /* 0x0000d002000075a7 */ /* 0x0044e400080011ff */
[----:B---3--:R-:W-:Y:S05]  /*bb00*/  @!P0 NANOSLEEP.SYNCS 0x989680 ;  /* 0x009896800000895d */ /* 0x008fea0003900000 */
[----:B------:R-:W3:Y:S02]  /*bb10*/  @!P0 SYNCS.PHASECHK.TRANS64 P0, [R0+URZ+0xd0], R2 ;  /* 0x0000d002000085a7 */ /* 0x000ee400080010ff */
[----:B---3--:R-:W-:Y:S05]  /*bb20*/  @!P0 BRA `(.L_x_183) ;  /* 0xfffffffc00f08947 */ /* 0x008fea000383ffff */
[----:B------:R-:W-:Y:S05]  /*bb30*/  BRA `(.L_x_61) ;  /* 0xffffff7800147947 */ /* 0x000fea000383ffff */
.L_x_69:
[----:B--2---:R2:W3:Y:S02]  /*bb40*/  SYNCS.PHASECHK.TRANS64.TRYWAIT P0, [R2+URZ+0xc0], R0 ;  /* 0x0000c000020075a7 */ /* 0x0044e400080011ff */
[----:B---3--:R-:W-:Y:S05]  /*bb50*/  @!P0 NANOSLEEP.SYNCS 0x989680 ;  /* 0x009896800000895d */ /* 0x008fea0003900000 */
[----:B------:R-:W3:Y:S02]  /*bb60*/  @!P0 SYNCS.PHASECHK.TRANS64 P0, [R2+URZ+0xc0], R0 ;  /* 0x0000c000020085a7 */ /* 0x000ee400080010ff */
[----:B---3--:R-:W-:Y:S05]  /*bb70*/  @!P0 BRA `(.L_x_69) ;  /* 0xfffffffc00f08947 */ /* 0x008fea000383ffff */
[----:B------:R-:W-:Y:S05]  /*bb80*/  BRA `(.L_x_184) ;  /* 0xffffff7c00d07947 */ /* 0x000fea000383ffff */
.L_x_72:
[----:B------:R-:W-:-:S07]  /*bb90*/  MOV R0, UR59 ;  /* 0x0000003b00007c02 */ /* 0x000fce0008000f00 */
.L_x_185:
[----:B--2---:R2:W3:Y:S02]  /*bba0*/  SYNCS.PHASECHK.TRANS64.TRYWAIT P0, [R0+URZ+0xf0], R2 ;  /* 0x0000f002000075a7 */ /* 0x0044e400080011ff */
[----:B---3--:R-:W-:Y:S05]  /*bbb0*/  @!P0 NANOSLEEP.SYNCS 0x989680 ;  /* 0x009896800000895d */ /* 0x008fea0003900000 */
[----:B------:R-:W3:Y:S02]  /*bbc0*/  @!P0 SYNCS.PHASECHK.TRANS64 P0, [R0+URZ+0xf0], R2 ;  /* 0x0000f002000085a7 */ /* 0x000ee400080010ff */
[----:B---3--:R-:W-:Y:S05]  /*bbd0*/  @!P0 BRA `(.L_x_185) ;  /* 0xfffffffc00f08947 */ /* 0x008fea000383ffff */
[----:B------:R-:W-:Y:S05]  /*bbe0*/  BRA `(.L_x_186) ;  /* 0xffffff8400607947 */ /* 0x000fea000383ffff */
.L_x_75:
[----:B------:R-:W-:Y:S07]  /*bbf0*/  MOV R0, UR7 ;  /* 0x0000000700007c02 */ /* 0x000fee0008000f00 */
.L_x_187:
[----:B-1----:R1:W2:Y:S02]  /*bc00*/  SYNCS.PHASECHK.TRANS64.TRYWAIT P0, [R0+URZ], R2 ;  /* 0x00000002000075a7 */ /* 0x0022a400080011ff */
[----:B--2---:R-:W-:Y:S05]  /*bc10*/  @!P0 NANOSLEEP.SYNCS 0x989680 ;  /* 0x009896800000895d */ /* 0x004fea0003900000 */
[----:B------:R-:W2:Y:S02]  /*bc20*/  @!P0 SYNCS.PHASECHK.TRANS64 P0, [R0+URZ], R2 ;  /* 0x00000002000085a7 */ /* 0x000ea400080010ff */
[----:B--2---:R-:W-:Y:S05]  /*bc30*/  @!P0 BRA `(.L_x_187) ;  /* 0xfffffffc00f08947 */ /* 0x004fea000383ffff */
[----:B------:R-:W-:Y:S05]  /*bc40*/  BRA `(.L_x_74) ;  /* 0xffffff8400d87947 */ /* 0x000fea000383ffff */
.L_x_78:
[----:B------:R-:W-:-:S07]  /*bc50*/  MOV R0, UR4 ;  /* 0x0000000400007c02 */ /* 0x000fce0008000f00 */
.L_x_188:
[----:B-1----:R1:W3:Y:S02]  /*bc60*/  SYNCS.PHASECHK.TRANS64.TRYWAIT P0, [R0+URZ], R2 ;  /* 0x00000002000075a7 */ /* 0x0022e400080011ff */
[----:B---3--:R-:W-:Y:S05]  /*bc70*/  @!P0 NANOSLEEP.SYNCS 0x989680 ;  /* 0x009896800000895d */ /* 0x008fea0003900000 */
[----:B------:R-:W3:Y:S02]  /*bc80*/  @!P0 SYNCS.PHASECHK.TRANS64 P0, [R0+URZ], R2 ;  /* 0x00000002000085a7 */ /* 0x000ee400080010ff */
[----:B---3--:R-:W-:Y:S05]  /*bc90*/  @!P0 BRA `(.L_x_188) ;  /* 0xfffffffc00f08947 */ /* 0x008fea000383ffff */
[----:B------:R-:W-:Y:S05]  /*bca0*/  BRA `(.L_x_189) ;  /* 0xffffff8800f07947 */ /* 0x000fea000383ffff */
.L_x_79:
[----:B------:R-:W-:-:S07]  /*bcb0*/  MOV R0, UR4 ;  /* 0x0000000400007c02 */ /* 0x000fce0008000f00 */
.L_x_190:
[----:B-1----:R1:W2:Y:S02]  /*bcc0*/  SYNCS.PHASECHK.TRANS64.TRYWAIT P0, [R0+URZ], R2 ;  /* 0x00000002000075a7 */ /* 0x0022a400080011ff */
[----:B--2---:R-:W-:Y:S05]  /*bcd0*/  @!P0 NANOSLEEP.SYNCS 0x989680 ;  /* 0x009896800000895d */ /* 0x004fea0003900000 */
[----:B------:R-:W2:Y:S02]  /*bce0*/  @!P0 SYNCS.PHASECHK.TRANS64 P0, [R0+URZ], R2 ;  /* 0x00000002000085a7 */ /* 0x000ea400080010ff */
[----:B--2---:R-:W-:Y:S05]  /*bcf0*/  @!P0 BRA `(.L_x_190) ;  /* 0xfffffffc00f08947 */ /* 0x004fea000383ffff */
[----:B------:R-:W-:Y:S05]  /*bd00*/  BRA `(.L_x_191) ;  /* 0xffffff8800fc7947 */ /* 0x000fea000383ffff */
.L_x_84:
[----:B--2---:R2:W3:Y:S02]  /*bd10*/  SYNCS.PHASECHK.TRANS64.TRYWAIT P0, [R8+URZ+0xc0], R0 ;  /* 0x0000c000080075a7 */ /* 0x0044e400080011ff */
[----:B---3--:R-:W-:Y:S05]  /*bd20*/  @!P0 NANOSLEEP.SYNCS 0x989680 ;  /* 0x009896800000895d */ /* 0x008fea0003900000 */
[----:B------:R-:W3:Y:S02]  /*bd30*/  @!P0 SYNCS.PHASECHK.TRANS64 P0, [R8+URZ+0xc0], R0 ;  /* 0x0000c000080085a7 */ /* 0x000ee400080010ff */
[----:B---3--:R-:W-:Y:S05]  /*bd40*/  @!P0 BRA `(.L_x_84) ;  /* 0xfffffffc00f08947 */ /* 0x008fea000383ffff */
[----:B------:R-:W-:Y:S05]  /*bd50*/  BRA `(.L_x_192) ;  /* 0xffffff9000207947 */ /* 0x000fea000383ffff */
.L_x_87:
[----:B--2---:R-:W-:Y:S07]  /*bd60*/  MOV R0, UR21 ;  /* 0x0000001500007c02 */ /* 0x004fee0008000f00 */
.L_x_193:
[----:B--2---:R2:W3:Y:S02]  /*bd70*/  SYNCS.PHASECHK.TRANS64.TRYWAIT P1, [R0+URZ+0xb8], R2 ;  /* 0x0000b802000075a7 */ /* 0x0044e400080211ff */
[----:B---3--:R-:W-:Y:S05]  /*bd80*/  @!P1 NANOSLEEP.SYNCS 0x989680 ;  /* 0x009896800000995d */ /* 0x008fea0003900000 */
[----:B------:R-:W3:Y:S02]  /*bd90*/  @!P1 SYNCS.PHASECHK.TRANS64 P1, [R0+URZ+0xb8], R2 ;  /* 0x0000b802000095a7 */ /* 0x000ee400080210ff */
[----:B---3--:R-:W-:Y:S05]  /*bda0*/  @!P1 BRA `(.L_x_193) ;  /* 0xfffffffc00f09947 */ /* 0x008fea000383ffff */
[----:B------:R-:W-:Y:S05]  /*bdb0*/  BRA `(.L_x_86) ;  /* 0xffffff9400987947 */ /* 0x000fea000383ffff */
.L_x_90:
[----:B------:R-:W-:Y:S07]  /*bdc0*/  MOV R0, UR4 ;  /* 0x0000000400007c02 */ /* 0x000fee0008000f00 */
.L_x_194:
[----:B--2---:R2:W3:Y:S02]  /*bdd0*/  SYNCS.PHASECHK.TRANS64.TRYWAIT P0, [R0+URZ+0x98], R2 ;  /* 0x00009802000075a7 */ /* 0x0044e400080011ff */
[----:B---3--:R-:W-:Y:S05]  /*bde0*/  @!P0 NANOSLEEP.SYNCS 0x989680 ;  /* 0x009896800000895d */ /* 0x008fea0003900000 */
[----:B------:R-:W3:Y:S02]  /*bdf0*/  @!P0 SYNCS.PHASECHK.TRANS64 P0, [R0+URZ+0x98], R2 ;  /* 0x00009802000085a7 */ /* 0x000ee400080010ff */
[----:B---3--:R-:W-:Y:S05]  /*be00*/  @!P0 BRA `(.L_x_194) ;  /* 0xfffffffc00f08947 */ /* 0x008fea000383ffff */
[----:B------:R-:W-:Y:S05]  /*be10*/  BRA `(.L_x_195) ;  /* 0xffffff9400f47947 */ /* 0x000fea000383ffff */
.L_x_91:
[----:B------:R-:W-:Y:S07]  /*be20*/  MOV R0, UR5 ;  /* 0x0000000500007c02 */ /* 0x000fee0008000f00 */
.L_x_196:
[----:B--2---:R2:W3:Y:S02]  /*be30*/  SYNCS.PHASECHK.TRANS64.TRYWAIT P0, [R0+URZ+0x98], R2 ;  /* 0x00009802000075a7 */ /* 0x0044e400080011ff */
[----:B---3--:R-:W-:Y:S05]  /*be40*/  @!P0 NANOSLEEP.SYNCS 0x989680 ;  /* 0x009896800000895d */ /* 0x008fea0003900000 */
[----:B------:R-:W3:Y:S02]  /*be50*/  @!P0 SYNCS.PHASECHK.TRANS64 P0, [R0+URZ+0x98], R2 ;  /* 0x00009802000085a7 */ /* 0x000ee400080010ff */
[----:B---3--:R-:W-:Y:S05]  /*be60*/  @!P0 BRA `(.L_x_196) ;  /* 0xfffffffc00f08947 */ /* 0x008fea000383ffff */
[----:B------:R-:W-:Y:S05]  /*be70*/  BRA `(.L_x_197) ;  /* 0xffffff9800747947 */ /* 0x000fea000383ffff */
.L_x_92:
[----:B------:R-:W-:Y:S07]  /*be80*/  MOV R0, UR4 ;  /* 0x0000000400007c02 */ /* 0x000fee0008000f00 */
.L_x_198:
[----:B--2---:R2:W3:Y:S02]  /*be90*/  SYNCS.PHASECHK.TRANS64.TRYWAIT P0, [R0+URZ+0x98], R2 ;  /* 0x00009802000075a7 */ /* 0x0044e400080011ff */
[----:B---3--:R-:W-:Y:S05]  /*bea0*/  @!P0 NANOSLEEP.SYNCS 0x989680 ;  /* 0x009896800000895d */ /* 0x008fea0003900000 */
[----:B------:R-:W3:Y:S02]  /*beb0*/  @!P0 SYNCS.PHASECHK.TRANS64 P0, [R0+URZ+0x98], R2 ;  /* 0x00009802000085a7 */ /* 0x000ee400080010ff */
[----:B---3--:R-:W-:Y:S05]  /*bec0*/  @!P0 BRA `(.L_x_198) ;  /* 0xfffffffc00f08947 */ /* 0x008fea000383ffff */
[----:B------:R-:W-:Y:S05]  /*bed0*/  BRA `(.L_x_199) ;  /* 0xffffff9800fc7947 */ /* 0x000fea000383ffff */
.L_x_93:
[----:B------:R-:W-:Y:S07]  /*bee0*/  MOV R2, UR5 ;  /* 0x0000000500027c02 */ /* 0x000fee0008000f00 */
.L_x_200:
[----:B--2---:R2:W3:Y:S02]  /*bef0*/  SYNCS.PHASECHK.TRANS64.TRYWAIT P0, [R2+URZ+0x98], R0 ;  /* 0x00009800020075a7 */ /* 0x0044e400080011ff */
[----:B---3--:R-:W-:Y:S05]  /*bf00*/  @!P0 NANOSLEEP.SYNCS 0x989680 ;  /* 0x009896800000895d */ /* 0x008fea0003900000 */
[----:B------:R-:W3:Y:S02]  /*bf10*/  @!P0 SYNCS.PHASECHK.TRANS64 P0, [R2+URZ+0x98], R0 ;  /* 0x00009800020085a7 */ /* 0x000ee400080010ff */
[----:B---3--:R-:W-:Y:S05]  /*bf20*/  @!P0 BRA `(.L_x_200) ;  /* 0xfffffffc00f08947 */ /* 0x008fea000383ffff */
[----:B------:R-:W-:Y:S05]  /*bf30*/  BRA `(.L_x_201) ;  /* 0xffffff9c00887947 */ /* 0x000fea000383ffff */
.L_x_95:
[----:B------:R-:W-:-:S07]  /*bf40*/  MOV R0, UR4 ;  /* 0x0000000400007c02 */ /* 0x000fce0008000f00 */
.L_x_202:
[----:B--2---:R2:W3:Y:S02]  /*bf50*/  SYNCS.PHASECHK.TRANS64.TRYWAIT P0, [R0+URZ], R2 ;  /* 0x00000002000075a7 */ /* 0x0044e400080011ff */
[----:B---3--:R-:W-:Y:S05]  /*bf60*/  @!P0 NANOSLEEP.SYNCS 0x989680 ;  /* 0x009896800000895d */ /* 0x008fea0003900000 */
[----:B------:R-:W3:Y:S02]  /*bf70*/  @!P0 SYNCS.PHASECHK.TRANS64 P0, [R0+URZ], R2 ;  /* 0x00000002000085a7 */ /* 0x000ee400080010ff */
[----:B---3--:R-:W-:Y:S05]  /*bf80*/  @!P0 BRA `(.L_x_202) ;  /* 0xfffffffc00f08947 */ /* 0x008fea000383ffff */
[----:B------:R-:W-:Y:S05]  /*bf90*/  BRA `(.L_x_203) ;  /* 0xffffffa000387947 */ /* 0x000fea000383ffff */
.L_x_96:
[----:B------:R-:W-:-:S07]  /*bfa0*/  MOV R0, UR5 ;  /* 0x0000000500007c02 */ /* 0x000fce0008000f00 */
.L_x_204:
[----:B--2---:R2:W3:Y:S02]  /*bfb0*/  SYNCS.PHASECHK.TRANS64.TRYWAIT P0, [R0+URZ], R2 ;  /* 0x00000002000075a7 */ /* 0x0044e400080011ff */
[----:B---3--:R-:W-:Y:S05]  /*bfc0*/  @!P0 NANOSLEEP.SYNCS 0x989680 ;  /* 0x009896800000895d */ /* 0x008fea0003900000 */
[----:B------:R-:W3:Y:S02]  /*bfd0*/  @!P0 SYNCS.PHASECHK.TRANS64 P0, [R0+URZ], R2 ;  /* 0x00000002000085a7 */ /* 0x000ee400080010ff */
[----:B---3--:R-:W-:Y:S05]  /*bfe0*/  @!P0 BRA `(.L_x_204) ;  /* 0xfffffffc00f08947 */ /* 0x008fea000383ffff */
[----:B------:R-:W-:Y:S05]  /*bff0*/  BRA `(.L_x_205) ;  /* 0xffffffa000447947 */ /* 0x000fea000383ffff */
.L_x_98:
[----:B-1----:R1:W2:Y:S02]  /*c000*/  SYNCS.PHASECHK.TRANS64.TRYWAIT P0, [R0+URZ+0xc0], R2 ;  /* 0x0000c002000075a7 */ /* 0x0022a400080011ff */
[----:B--2---:R-:W-:Y:S05]  /*c010*/  @!P0 NANOSLEEP.SYNCS 0x989680 ;  /* 0x009896800000895d */ /* 0x004fea0003900000 */
[----:B------:R-:W2:Y:S02]  /*c020*/  @!P0 SYNCS.PHASECHK.TRANS64 P0, [R0+URZ+0xc0], R2 ;  /* 0x0000c002000085a7 */ /* 0x000ea400080010ff */
[----:B--2---:R-:W-:Y:S05]  /*c030*/  @!P0 BRA `(.L_x_98) ;  /* 0xfffffffc00f08947 */ /* 0x004fea000383ffff */
[----:B------:R-:W-:Y:S05]  /*c040*/  BRA `(.L_x_206) ;  /* 0xffffffa400347947 */ /* 0x000fea000383ffff */
.L_x_108:
[----:B-1----:R1:W3:Y:S02]  /*c050*/  SYNCS.PHASECHK.TRANS64.TRYWAIT P1, [R0+URZ+0x80], R3 ;  /* 0x00008003000075a7 */ /* 0x0022e400080211ff */
[----:B---3--:R-:W-:Y:S05]  /*c060*/  @!P1 NANOSLEEP.SYNCS 0x989680 ;  /* 0x009896800000995d */ /* 0x008fea0003900000 */
[----:B------:R-:W3:Y:S02]  /*c070*/  @!P1 SYNCS.PHASECHK.TRANS64 P1, [R0+URZ+0x80], R3 ;  /* 0x00008003000095a7 */ /* 0x000ee400080210ff */
[----:B---3--:R-:W-:Y:S05]  /*c080*/  @!P1 BRA `(.L_x_108) ;  /* 0xfffffffc00f09947 */ /* 0x008fea000383ffff */
[----:B------:R-:W-:Y:S05]  /*c090*/  BRA `(.L_x_107) ;  /* 0xffffffb000dc7947 */ /* 0x000fea000383ffff */
.L_x_110:
[----:B-1----:R1:W4:Y:S02]  /*c0a0*/  SYNCS.PHASECHK.TRANS64.TRYWAIT P0, [R104+URZ+0xe0], R2 ;  /* 0x0000e002680075a7 */ /* 0x00232400080011ff */
[----:B----4-:R-:W-:Y:S05]  /*c0b0*/  @!P0 NANOSLEEP.SYNCS 0x989680 ;  /* 0x009896800000895d */ /* 0x010fea0003900000 */
[----:B------:R-:W4:Y:S02]  /*c0c0*/  @!P0 SYNCS.PHASECHK.TRANS64 P0, [R104+URZ+0xe0], R2 ;  /* 0x0000e002680085a7 */ /* 0x000f2400080010ff */
[----:B----4-:R-:W-:Y:S05]  /*c0d0*/  @!P0 BRA `(.L_x_110) ;  /* 0xfffffffc00f08947 */ /* 0x010fea000383ffff */
[----:B------:R-:W-:Y:S05]  /*c0e0*/  BRA `(.L_x_109) ;  /* 0xffffffb400107947 */ /* 0x000fea000383ffff */
.L_x_123:
[----:B-1----:R1:W2:Y:S02]  /*c0f0*/  SYNCS.PHASECHK.TRANS64.TRYWAIT P0, [R20+URZ+0x80], R0 ;  /* 0x00008000140075a7 */ /* 0x0022a400080011ff */
[----:B--2---:R-:W-:Y:S05]  /*c100*/  @!P0 NANOSLEEP.SYNCS 0x989680 ;  /* 0x009896800000895d */ /* 0x004fea0003900000 */
[----:B------:R-:W2:Y:S02]  /*c110*/  @!P0 SYNCS.PHASECHK.TRANS64 P0, [R20+URZ+0x80], R0 ;  /* 0x00008000140085a7 */ /* 0x000ea400080010ff */
[----:B--2---:R-:W-:Y:S05]  /*c120*/  @!P0 BRA `(.L_x_123) ;  /* 0xfffffffc00f08947 */ /* 0x004fea000383ffff */
[----:B------:R-:W-:Y:S05]  /*c130*/  BRA `(.L_x_122) ;  /* 0xffffffc000d07947 */ /* 0x000fea000383ffff */
.L_x_135:
[----:B-1----:R1:W3:Y:S02]  /*c140*/  SYNCS.PHASECHK.TRANS64.TRYWAIT P0, [R21+URZ+0x80], R20 ;  /* 0x00008014150075a7 */ /* 0x0022e400080011ff */
[----:B---3--:R-:W-:Y:S05]  /*c150*/  @!P0 NANOSLEEP.SYNCS 0x989680 ;  /* 0x009896800000895d */ /* 0x008fea0003900000 */
[----:B------:R-:W3:Y:S02]  /*c160*/  @!P0 SYNCS.PHASECHK.TRANS64 P0, [R21+URZ+0x80], R20 ;  /* 0x00008014150085a7 */ /* 0x000ee400080010ff */
[----:B---3--:R-:W-:Y:S05]  /*c170*/  @!P0 BRA `(.L_x_135) ;  /* 0xfffffffc00f08947 */ /* 0x008fea000383ffff */
[----:B------:R-:W-:Y:S05]  /*c180*/  BRA `(.L_x_134) ;  /* 0xffffffd000b87947 */ /* 0x000fea000383ffff */
.L_x_147:
[----:B-1----:R1:W3:Y:S02]  /*c190*/  SYNCS.PHASECHK.TRANS64.TRYWAIT P0, [R2+URZ+0x80], R112 ;  /* 0x00008070020075a7 */ /* 0x0022e400080011ff */
[----:B---3--:R-:W-:Y:S05]  /*c1a0*/  @!P0 NANOSLEEP.SYNCS 0x989680 ;  /* 0x009896800000895d */ /* 0x008fea0003900000 */
[----:B------:R-:W3:Y:S02]  /*c1b0*/  @!P0 SYNCS.PHASECHK.TRANS64 P0, [R2+URZ+0x80], R112 ;  /* 0x00008070020085a7 */ /* 0x000ee400080010ff */
[----:B---3--:R-:W-:Y:S05]  /*c1c0*/  @!P0 BRA `(.L_x_147) ;  /* 0xfffffffc00f08947 */ /* 0x008fea000383ffff */
[----:B------:R-:W-:Y:S05]  /*c1d0*/  BRA `(.L_x_146) ;  /* 0xffffffe000947947 */ /* 0x000fea000383ffff */
        .weak           $__internal_0_$__cuda_sm10x_tcgen05_guardrail_trap_col_being_dealloced_not_returned_by_alloc
        .type           $__internal_0_$__cuda_sm10x_tcgen05_guardrail_trap_col_being_dealloced_not_returned_by_alloc,@function
        .size           $__internal_0_$__cuda_sm10x_tcgen05_guardrail_trap_col_being_dealloced_not_returned_by_alloc,($__internal_1_$__cuda_sm10x_tcgen05_guardrail_trap_phase_invalid_during_alloc - $__internal_0_$__cuda_sm10x_tcgen05_guardrail_trap_col_being_dealloced_not_returned_by_alloc)
$__internal_0_$__cuda_sm10x_tcgen05_guardrail_trap_col_being_dealloced_not_returned_by_alloc:
[----:B------:R-:W-:Y:S05]  /*c1e0*/  BPT.TRAP 0x1 ;  /* 0x000000040000795c */ /* 0x000fea0000300000 */
[----:B------:R-:W-:-:S04]  /*c1f0*/  HFMA2 R3, -RZ, RZ, 0, 0 ;  /* 0x00000000ff037431 */ /* 0x000fc800000001ff */
[----:B------:R-:W-:Y:S05]  /*c200*/  RET.REL.NODEC R2 `(_ZN7cutlass13device_kernelINS_4gemm6kernel13GemmUniversalIN4cute5tupleIJiiiiEEENS1_10collective13CollectiveMmaINS1_46MainloopSm100TmaUmmaWarpSpecializedBlockScaledILi8ELi2ELi2ENS5_IJNS4_1CILi2EEENSA_ILi1EEESC_EEEEENS5_IJNSA_ILi128EEENSA_ILi64EEENSA_ILi256EEEEEENS5_IJNS_12float_e2m1_tENS_13float_ue8m0_tEEEENS5_IJNS5_IJlSC_lEEENS4_6LayoutINS5_IJNS5_IJNS5_IJNSA_ILi32EEENSA_ILi4EEEEEEiEEESR_NS5_IJSC_iEEEEEENS5_IJNS5_IJNS5_IJNSA_ILi16EEESP_EEEiEEENS5_IJNS5_IJNSA_ILi0EEESC_EEENSA_ILi512EEEEEENS5_IJSX_iEEEEEEEEEEESL_S14_NS4_8TiledMMAINS4_8MMA_AtomIJNS4_17SM100_MMA_MXF4_SSISJ_SJ_fSK_Li128ELi64ELi32ELNS4_4UMMA5MajorE0ELS19_0ELNS18_7ScaleInE0ELS1A_0EEEEEENSN_INS5_IJSC_SC_SC_EEENS5_IJSX_SX_SX_EEEEENS5_IJNS4_10UnderscoreES1G_S1G_EEEEENS5_IJNS4_13SM90_TMA_LOADES1J_EEENS5_IJNS4_14ComposedLayoutINS4_7SwizzleILi3ELi4ELi3EEENS4_18smem_ptr_flag_bitsILi4EEENSN_INS5_IJNSA_ILi8EEESH_EEENS5_IJSH_SC_EEEEEEENSN_INS5_IJNS5_IJNS5_IJSQ_SC_EEENS5_IJSO_SB_EEEEEESC_NS5_IJSB_SB_EEEEEENS5_IJNS5_IJNS5_IJSV_SZ_EEESY_EEESX_NS5_IJSB_SZ_EEEEEEEEEEEvNS4_8identityENS5_IJNS4_23SM90_TMA_LOAD_MULTICASTES27_EEES25_vS26_EENS_8epilogue10collective18CollectiveEpilogueINS2A_23Sm100TmaWarpSpecializedILi3ELi2ELi16ELb1ELb0EEEJNS5_IJSG_SG_SH_EEENS5_IJNSN_ISG_SC_EENSN_INS5_IJSU_SB_EEENS5_IJSC_SO_EEEEEEEENS_10bfloat16_tESM_S2L_SM_NS2A_6fusion15FusionCallbacksIS2E_NS2M_17LinearCombinationIS2L_fS2L_fLNS_15FloatRoundStyleE2EEES2F_S2K_JEEENS4_5SM1004TMEM4LOAD26SM100_TMEM_LOAD_32dp32b16xES1J_NS1L_INS1M_ILi1ELi4ELi3EEENS1O_ILi16EEENSN_INS5_IJS1Q_SU_EEENS5_IJSU_SC_EEEEEEENS4_39AutoVectorizingCopyWithAssumedAlignmentILi128EEENS4_14SM90_TMA_STOREES31_S33_S33_EEEvvEEEEvNT_6ParamsE) ;  /* 0xffffff3c027c7950 */ /* 0x000fea0003c3ffff */
        .weak           $__internal_1_$__cuda_sm10x_tcgen05_guardrail_trap_phase_invalid_during_alloc
        .type           $__internal_1_$__cuda_sm10x_tcgen05_guardrail_trap_phase_invalid_during_alloc,@function
        .size           $__internal_1_$__cuda_sm10x_tcgen05_guardrail_trap_phase_invalid_during_alloc,($__internal_2_$__cuda_sm10x_tcgen05_guardrail_trap_unallocated_columns_being_dealloced - $__internal_1_$__cuda_sm10x_tcgen05_guardrail_trap_phase_invalid_during_alloc)
$__internal_1_$__cuda_sm10x_tcgen05_guardrail_trap_phase_invalid_during_alloc:
[----:B------:R-:W-:Y:S05]  /*c210*/  BPT.TRAP 0x1 ;  /* 0x000000040000795c */ /* 0x000fea0000300000 */
[----:B------:R-:W-:-:S04]  /*c220*/  MOV R5, 0x0 ;  /* 0x0000000000057802 */ /* 0x000fc80000000f00 */
[----:B------:R-:W-:Y:S05]  /*c230*/  RET.REL.NODEC R4 `(_ZN7cutlass13device_kernelINS_4gemm6kernel13GemmUniversalIN4cute5tupleIJiiiiEEENS1_10collective13CollectiveMmaINS1_46MainloopSm100TmaUmmaWarpSpecializedBlockScaledILi8ELi2ELi2ENS5_IJNS4_1CILi2EEENSA_ILi1EEESC_EEEEENS5_IJNSA_ILi128EEENSA_ILi64EEENSA_ILi256EEEEEENS5_IJNS_12float_e2m1_tENS_13float_ue8m0_tEEEENS5_IJNS5_IJlSC_lEEENS4_6LayoutINS5_IJNS5_IJNS5_IJNSA_ILi32EEENSA_ILi4EEEEEEiEEESR_NS5_IJSC_iEEEEEENS5_IJNS5_IJNS5_IJNSA_ILi16EEESP_EEEiEEENS5_IJNS5_IJNSA_ILi0EEESC_EEENSA_ILi512EEEEEENS5_IJSX_iEEEEEEEEEEESL_S14_NS4_8TiledMMAINS4_8MMA_AtomIJNS4_17SM100_MMA_MXF4_SSISJ_SJ_fSK_Li128ELi64ELi32ELNS4_4UMMA5MajorE0ELS19_0ELNS18_7ScaleInE0ELS1A_0EEEEEENSN_INS5_IJSC_SC_SC_EEENS5_IJSX_SX_SX_EEEEENS5_IJNS4_10UnderscoreES1G_S1G_EEEEENS5_IJNS4_13SM90_TMA_LOADES1J_EEENS5_IJNS4_14ComposedLayoutINS4_7SwizzleILi3ELi4ELi3EEENS4_18smem_ptr_flag_bitsILi4EEENSN_INS5_IJNSA_ILi8EEESH_EEENS5_IJSH_SC_EEEEEEENSN_INS5_IJNS5_IJNS5_IJSQ_SC_EEENS5_IJSO_SB_EEEEEESC_NS5_IJSB_SB_EEEEEENS5_IJNS5_IJNS5_IJSV_SZ_EEESY_EEESX_NS5_IJSB_SZ_EEEEEEEEEEEvNS4_8identityENS5_IJNS4_23SM90_TMA_LOAD_MULTICASTES27_EEES25_vS26_EENS_8epilogue10collective18CollectiveEpilogueINS2A_23Sm100TmaWarpSpecializedILi3ELi2ELi16ELb1ELb0EEEJNS5_IJSG_SG_SH_EEENS5_IJNSN_ISG_SC_EENSN_INS5_IJSU_SB_EEENS5_IJSC_SO_EEEEEEEENS_10bfloat16_tESM_S2L_SM_NS2A_6fusion15FusionCallbacksIS2E_NS2M_17LinearCombinationIS2L_fS2L_fLNS_15FloatRoundStyleE2EEES2F_S2K_JEEENS4_5SM1004TMEM4LOAD26SM100_TMEM_LOAD_32dp32b16xES1J_NS1L_INS1M_ILi1ELi4ELi3EEENS1O_ILi16EEENSN_INS5_IJS1Q_SU_EEENS5_IJSU_SC_EEEEEEENS4_39AutoVectorizingCopyWithAssumedAlignmentILi128EEENS4_14SM90_TMA_STOREES31_S33_S33_EEEvvEEEEvNT_6ParamsE) ;  /* 0xffffff3c04707950 */ /* 0x000fea0003c3ffff */
        .weak           $__internal_2_$__cuda_sm10x_tcgen05_guardrail_trap_unallocated_columns_being_dealloced
        .type           $__internal_2_$__cuda_sm10x_tcgen05_guardrail_trap_unallocated_columns_being_dealloced,@function
        .size           $__internal_2_$__cuda_sm10x_tcgen05_guardrail_trap_unallocated_columns_being_dealloced,(.L_x_208 - $__internal_2_$__cuda_sm10x_tcgen05_guardrail_trap_unallocated_columns_being_dealloced)
$__internal_2_$__cuda_sm10x_tcgen05_guardrail_trap_unallocated_columns_being_dealloced:
[----:B------:R-:W-:Y:S05]  /*c240*/  BPT.TRAP 0x1 ;  /* 0x000000040000795c */ /* 0x000fea0000300000 */
[----:B------:R-:W-:-:S04]  /*c250*/  HFMA2 R3, -RZ, RZ, 0, 0 ;  /* 0x00000000ff037431 */ /* 0x000fc800000001ff */
[----:B------:R-:W-:Y:S05]  /*c260*/  RET.REL.NODEC R2 `(_ZN7cutlass13device_kernelINS_4gemm6kernel13GemmUniversalIN4cute5tupleIJiiiiEEENS1_10collective13CollectiveMmaINS1_46MainloopSm100TmaUmmaWarpSpecializedBlockScaledILi8ELi2ELi2ENS5_IJNS4_1CILi2EEENSA_ILi1EEESC_EEEEENS5_IJNSA_ILi128EEENSA_ILi64EEENSA_ILi256EEEEEENS5_IJNS_12float_e2m1_tENS_13float_ue8m0_tEEEENS5_IJNS5_IJlSC_lEEENS4_6LayoutINS5_IJNS5_IJNS5_IJNSA_ILi32EEENSA_ILi4EEEEEEiEEESR_NS5_IJSC_iEEEEEENS5_IJNS5_IJNS5_IJNSA_ILi16EEESP_EEEiEEENS5_IJNS5_IJNSA_ILi0EEESC_EEENSA_ILi512EEEEEENS5_IJSX_iEEEEEEEEEEESL_S14_NS4_8TiledMMAINS4_8MMA_AtomIJNS4_17SM100_MMA_MXF4_SSISJ_SJ_fSK_Li128ELi64ELi32ELNS4_4UMMA5MajorE0ELS19_0ELNS18_7ScaleInE0ELS1A_0EEEEEENSN_INS5_IJSC_SC_SC_EEENS5_IJSX_SX_SX_EEEEENS5_IJNS4_10UnderscoreES1G_S1G_EEEEENS5_IJNS4_13SM90_TMA_LOADES1J_EEENS5_IJNS4_14ComposedLayoutINS4_7SwizzleILi3ELi4ELi3EEENS4_18smem_ptr_flag_bitsILi4EEENSN_INS5_IJNSA_ILi8EEESH_EEENS5_IJSH_SC_EEEEEEENSN_INS5_IJNS5_IJNS5_IJSQ_SC_EEENS5_IJSO_SB_EEEEEESC_NS5_IJSB_SB_EEEEEENS5_IJNS5_IJNS5_IJSV_SZ_EEESY_EEESX_NS5_IJSB_SZ_EEEEEEEEEEEvNS4_8identityENS5_IJNS4_23SM90_TMA_LOAD_MULTICASTES27_EEES25_vS26_EENS_8epilogue10collective18CollectiveEpilogueINS2A_23Sm100TmaWarpSpecializedILi3ELi2ELi16ELb1ELb0EEEJNS5_IJSG_SG_SH_EEENS5_IJNSN_ISG_SC_EENSN_INS5_IJSU_SB_EEENS5_IJSC_SO_EEEEEEEENS_10bfloat16_tESM_S2L_SM_NS2A_6fusion15FusionCallbacksIS2E_NS2M_17LinearCombinationIS2L_fS2L_fLNS_15FloatRoundStyleE2EEES2F_S2K_JEEENS4_5SM1004TMEM4LOAD26SM100_TMEM_LOAD_32dp32b16xES1J_NS1L_INS1M_ILi1ELi4ELi3EEENS1O_ILi16EEENSN_INS5_IJS1Q_SU_EEENS5_IJSU_SC_EEEEEEENS4_39AutoVectorizingCopyWithAssumedAlignmentILi128EEENS4_14SM90_TMA_STOREES31_S33_S33_EEEvvEEEEvNT_6ParamsE) ;  /* 0xffffff3c02647950 */ /* 0x000fea0003c3ffff */
.L_x_207:
[----:B------:R-:W-:-:S00]  /*c270*/  BRA `(.L_x_207) ;  /* 0xfffffffc00fc7947 */ /* 0x000fc0000383ffff */
[----:B------:R-:W-:-:S00]  /*c280*/  NOP ;  /* 0x0000000000007918 */ /* 0x000fc00000000000 */
[----:B------:R-:W-:-:S00]  /*c290*/  NOP ;  /* 0x0000000000007918 */ /* 0x000fc00000000000 */
[----:B------:R-:W-:-:S00]  /*c2a0*/  NOP ;  /* 0x0000000000007918 */ /* 0x000fc00000000000 */
[----:B------:R-:W-:-:S00]  /*c2b0*/  NOP ;  /* 0x0000000000007918 */ /* 0x000fc00000000000 */
[----:B------:R-:W-:-:S00]  /*c2c0*/  NOP ;  /* 0x0000000000007918 */ /* 0x000fc00000000000 */
[----:B------:R-:W-:-:S00]  /*c2d0*/  NOP ;  /* 0x0000000000007918 */ /* 0x000fc00000000000 */
[----:B------:R-:W-:-:S00]  /*c2e0*/  NOP ;  /* 0x0000000000007918 */ /* 0x000fc00000000000 */
[----:B------:R-:W-:-:S00]  /*c2f0*/  NOP ;  /* 0x0000000000007918 */ /* 0x000fc00000000000 */
.L_x_208:


//--------------------- .nv.global.init           --------------------------
	.section	.nv.global.init,"aw",@progbits
.nv.global.init:
	.type		$str$29,@object
	.size		$str$29,($str$30 - $str$29)
$str$29:
        /*0000*/ 	.byte	0x28, 0x61, 0x64, 0x64, 0x72, 0x65, 0x73, 0x73, 0x20, 0x26, 0x20, 0x6d, 0x61, 0x73, 0x6b, 0x29
        /*0010*/ 	.byte	0x20, 0x3d, 0x3d, 0x20, 0x30, 0x00
	.type		$str$30,@object
	.size		$str$30,($str$26 - $str$30)
$str$30:
        /*0016*/ 	.byte	0x2f, 0x74, 0x6d, 0x70, 0x2f, 0x63, 0x75, 0x74, 0x6c, 0x61, 0x73, 0x73, 0x5f, 0x73, 0x77, 0x65
        /*0026*/ 	.byte	0x65, 0x70, 0x5f, 0x73, 0x72, 0x63, 0x2f, 0x69, 0x6e, 0x63, 0x6c, 0x75, 0x64, 0x65, 0x2f, 0x63
        /*0036*/ 	.byte	0x75, 0x74, 0x65, 0x2f, 0x70, 0x6f, 0x69, 0x6e, 0x74, 0x65, 0x72, 0x5f, 0x66, 0x6c, 0x61, 0x67
        /*0046*/ 	.byte	0x67, 0x65, 0x64, 0x2e, 0x68, 0x70, 0x70, 0x00
	.type		$str$26,@object
	.size		$str$26,($str$25 - $str$26)
$str$26:
        /*004e*/ 	.byte	0x2f, 0x74, 0x6d, 0x70, 0x2f, 0x63, 0x75, 0x74, 0x6c, 0x61, 0x73, 0x73, 0x5f, 0x73, 0x77, 0x65
        /*005e*/ 	.byte	0x65, 0x70, 0x5f, 0x73, 0x72, 0x63, 0x2f, 0x69, 0x6e, 0x63, 0x6c, 0x75, 0x64, 0x65, 0x2f, 0x63
        /*006e*/ 	.byte	0x75, 0x74, 0x65, 0x2f, 0x61, 0x74, 0x6f, 0x6d, 0x2f, 0x63, 0x6f, 0x70, 0x79, 0x5f, 0x74, 0x72
        /*007e*/ 	.byte	0x61, 0x69, 0x74, 0x73, 0x5f, 0x73, 0x6d, 0x31, 0x30, 0x30, 0x2e, 0x68, 0x70, 0x70, 0x00
	.type		$str$25,@object
	.size		$str$25,(__unnamed_1 - $str$25)
$str$25:
        /*008d*/ 	.byte	0x28, 0x28, 0x75, 0x69, 0x6e, 0x74, 0x33, 0x32, 0x5f, 0x74, 0x28, 0x74, 0x68, 0x72, 0x65, 0x61
        /*009d*/ 	.byte	0x64, 0x49, 0x64, 0x78, 0x2e, 0x78, 0x29, 0x20, 0x2f, 0x20, 0x33, 0x32, 0x29, 0x20, 0x25, 0x20
        /*00ad*/ 	.byte	0x34, 0x29, 0x20, 0x3d, 0x3d, 0x20, 0x28, 0x28, 0x28, 0x74, 0x6d, 0x65, 0x6d, 0x5f, 0x61, 0x64
        /*00bd*/ 	.byte	0x64, 0x72, 0x20, 0x3e, 0x3e, 0x20, 0x31, 0x36, 0x29, 0x20, 0x2f, 0x20, 0x33, 0x32, 0x29, 0x20
        /*00cd*/ 	.byte	0x25, 0x20, 0x34, 0x29, 0x00
	.type		__unnamed_1,@object
	.size		__unnamed_1,(__unnamed_2 - __unnamed_1)
__unnamed_1:
        /*00d2*/ 	.byte	0x61, 0x75, 0x74, 0x6f, 0x20, 0x63, 0x75, 0x74, 0x65, 0x3a, 0x3a, 0x61, 0x73, 0x5f, 0x70, 0x6f
        /* <DEDUP_REMOVED lines=24> */
        /*0262*/ 	.byte	0x43, 0x3c, 0x32, 0x30, 0x34, 0x38, 0x3e, 0x3e, 0x3e, 0x3e, 0x5d, 0x00
	.type		__unnamed_2,@object
	.size		__unnamed_2,(.L_2 - __unnamed_2)
__unnamed_2:
        /* <DEDUP_REMOVED lines=40> */
        /*04ee*/ 	.byte	0x3a, 0x3a, 0x43, 0x3c, 0x30, 0x3e, 0x3e, 0x3e, 0x3e, 0x5d, 0x00
.L_2:


//--------------------- .nv.shared._ZN7cutlass13device_kernelINS_4gemm6kernel13GemmUniversalIN4cute5tupleIJiiiiEEENS1_10collective13CollectiveMmaINS1_46MainloopSm100TmaUmmaWarpSpecializedBlockScaledILi8ELi2ELi2ENS5_IJNS4_1CILi2EEENSA_ILi1EEESC_EEEEENS5_IJNSA_ILi128EEENSA_ILi64EEENSA_ILi256EEEEEENS5_IJNS_12float_e2m1_tENS_13float_ue8m0_tEEEENS5_IJNS5_IJlSC_lEEENS4_6LayoutINS5_IJNS5_IJNS5_IJNSA_ILi32EEENSA_ILi4EEEEEEiEEESR_NS5_IJSC_iEEEEEENS5_IJNS5_IJNS5_IJNSA_ILi16EEESP_EEEiEEENS5_IJNS5_IJNSA_ILi0EEESC_EEENSA_ILi512EEEEEENS5_IJSX_iEEEEEEEEEEESL_S14_NS4_8TiledMMAINS4_8MMA_AtomIJNS4_17SM100_MMA_MXF4_SSISJ_SJ_fSK_Li128ELi64ELi32ELNS4_4UMMA5MajorE0ELS19_0ELNS18_7ScaleInE0ELS1A_0EEEEEENSN_INS5_IJSC_SC_SC_EEENS5_IJSX_SX_SX_EEEEENS5_IJNS4_10UnderscoreES1G_S1G_EEEEENS5_IJNS4_13SM90_TMA_LOADES1J_EEENS5_IJNS4_14ComposedLayoutINS4_7SwizzleILi3ELi4ELi3EEENS4_18smem_ptr_flag_bitsILi4EEENSN_INS5_IJNSA_ILi8EEESH_EEENS5_IJSH_SC_EEEEEEENSN_INS5_IJNS5_IJNS5_IJSQ_SC_EEENS5_IJSO_SB_EEEEEESC_NS5_IJSB_SB_EEEEEENS5_IJNS5_IJNS5_IJSV_SZ_EEESY_EEESX_NS5_IJSB_SZ_EEEEEEEEEEEvNS4_8identityENS5_IJNS4_23SM90_TMA_LOAD_MULTICASTES27_EEES25_vS26_EENS_8epilogue10collective18CollectiveEpilogueINS2A_23Sm100TmaWarpSpecializedILi3ELi2ELi16ELb1ELb0EEEJNS5_IJSG_SG_SH_EEENS5_IJNSN_ISG_SC_EENSN_INS5_IJSU_SB_EEENS5_IJSC_SO_EEEEEEEENS_10bfloat16_tESM_S2L_SM_NS2A_6fusion15FusionCallbacksIS2E_NS2M_17LinearCombinationIS2L_fS2L_fLNS_15FloatRoundStyleE2EEES2F_S2K_JEEENS4_5SM1004TMEM4LOAD26SM100_TMEM_LOAD_32dp32b16xES1J_NS1L_INS1M_ILi1ELi4ELi3EEENS1O_ILi16EEENSN_INS5_IJS1Q_SU_EEENS5_IJSU_SC_EEEEEEENS4_39AutoVectorizingCopyWithAssumedAlignmentILi128EEENS4_14SM90_TMA_STOREES31_S33_S33_EEEvvEEEEvNT_6ParamsE --------------------------
	.section	.nv.shared._ZN7cutlass13device_kernelINS_4gemm6kernel13GemmUniversalIN4cute5tupleIJiiiiEEENS1_10collective13CollectiveMmaINS1_46MainloopSm100TmaUmmaWarpSpecializedBlockScaledILi8ELi2ELi2ENS5_IJNS4_1CILi2EEENSA_ILi1EEESC_EEEEENS5_IJNSA_ILi128EEENSA_ILi64EEENSA_ILi256EEEEEENS5_IJNS_12float_e2m1_tENS_13float_ue8m0_tEEEENS5_IJNS5_IJlSC_lEEENS4_6LayoutINS5_IJNS5_IJNS5_IJNSA_ILi32EEENSA_ILi4EEEEEEiEEESR_NS5_IJSC_iEEEEEENS5_IJNS5_IJNS5_IJNSA_ILi16EEESP_EEEiEEENS5_IJNS5_IJNSA_ILi0EEESC_EEENSA_ILi512EEEEEENS5_IJSX_iEEEEEEEEEEESL_S14_NS4_8TiledMMAINS4_8MMA_AtomIJNS4_17SM100_MMA_MXF4_SSISJ_SJ_fSK_Li128ELi64ELi32ELNS4_4UMMA5MajorE0ELS19_0ELNS18_7ScaleInE0ELS1A_0EEEEEENSN_INS5_IJSC_SC_SC_EEENS5_IJSX_SX_SX_EEEEENS5_IJNS4_10UnderscoreES1G_S1G_EEEEENS5_IJNS4_13SM90_TMA_LOADES1J_EEENS5_IJNS4_14ComposedLayoutINS4_7SwizzleILi3ELi4ELi3EEENS4_18smem_ptr_flag_bitsILi4EEENSN_INS5_IJNSA_ILi8EEESH_EEENS5_IJSH_SC_EEEEEEENSN_INS5_IJNS5_IJNS5_IJSQ_SC_EEENS5_IJSO_SB_EEEEEESC_NS5_IJSB_SB_EEEEEENS5_IJNS5_IJNS5_IJSV_SZ_EEESY_EEESX_NS5_IJSB_SZ_EEEEEEEEEEEvNS4_8identityENS5_IJNS4_23SM90_TMA_LOAD_MULTICASTES27_EEES25_vS26_EENS_8epilogue10collective18CollectiveEpilogueINS2A_23Sm100TmaWarpSpecializedILi3ELi2ELi16ELb1ELb0EEEJNS5_IJSG_SG_SH_EEENS5_IJNSN_ISG_SC_EENSN_INS5_IJSU_SB_EEENS5_IJSC_SO_EEEEEEEENS_10bfloat16_tESM_S2L_SM_NS2A_6fusion15FusionCallbacksIS2E_NS2M_17LinearCombinationIS2L_fS2L_fLNS_15FloatRoundStyleE2EEES2F_S2K_JEEENS4_5SM1004TMEM4LOAD26SM100_TMEM_LOAD_32dp32b16xES1J_NS1L_INS1M_ILi1ELi4ELi3EEENS1O_ILi16EEENSN_INS5_IJS1Q_SU_EEENS5_IJSU_SC_EEEEEEENS4_39AutoVectorizingCopyWithAssumedAlignmentILi128EEENS4_14SM90_TMA_STOREES31_S33_S33_EEEvvEEEEvNT_6ParamsE,"aw",@nobits
	.sectionflags	@""
	.align	16
	.zero		1024


//--------------------- .nv.shared.reserved.0     --------------------------
	.section	.nv.shared.reserved.0,"aw",@nobits
	.weak		__nv_reservedSMEM_offset_0_alias
	.size		__nv_reservedSMEM_offset_0_alias, 0, 64
	.other		__nv_reservedSMEM_offset_0_alias,@"STO_CUDA_RESERVED_SHARED STV_DEFAULT"
__nv_reservedSMEM_offset_0_alias:
	.zero		0
.nv.shared.reserved.0:
	.zero		64
	.weak		__nv_reservedSMEM_tcgen05_partition
	.type		__nv_reservedSMEM_tcgen05_partition,@object
	.size		__nv_reservedSMEM_tcgen05_partition,(.L_0 - __nv_reservedSMEM_tcgen05_partition)
__nv_reservedSMEM_tcgen05_partition:
	.zero		32
.L_0:


//--------------------- .nv.global                --------------------------
	.section	.nv.global,"aw",@nobits
.nv.global:
	.type		_ZN40_INTERNAL_057f4fa4_4_k_cu_6123e2eb_203914cute1_E,@object
	.size		_ZN40_INTERNAL_057f4fa4_4_k_cu_6123e2eb_203914cute1_E,(_ZN40_INTERNAL_057f4fa4_4_k_cu_6123e2eb_203914cuda3std3__45__cpo6cbeginE - _ZN40_INTERNAL_057f4fa4_4_k_cu_6123e2eb_203914cute1_E)
_ZN40_INTERNAL_057f4fa4_4_k_cu_6123e2eb_203914cute1_E:
	.zero		1
	.type		_ZN40_INTERNAL_057f4fa4_4_k_cu_6123e2eb_203914cuda3std3__45__cpo6cbeginE,@object
	.size		_ZN40_INTERNAL_057f4fa4_4_k_cu_6123e2eb_203914cuda3std3__45__cpo6cbeginE,(_ZN40_INTERNAL_057f4fa4_4_k_cu_6123e2eb_203914cuda3std3__48in_placeE - _ZN40_INTERNAL_057f4fa4_4_k_cu_6123e2eb_203914cuda3std3__45__cpo6cbeginE)
_ZN40_INTERNAL_057f4fa4_4_k_cu_6123e2eb_203914cuda3std3__45__cpo6cbeginE:
	.zero		1
	.type		_ZN40_INTERNAL_057f4fa4_4_k_cu_6123e2eb_203914cuda3std3__48in_placeE,@object
	.size		_ZN40_INTERNAL_057f4fa4_4_k_cu_6123e2eb_203914cuda3std3__48in_placeE,(_ZN40_INTERNAL_057f4fa4_4_k_cu_6123e2eb_203914cuda3std6ranges3__45__cpo9iter_moveE - _ZN40_INTERNAL_057f4fa4_4_k_cu_6123e2eb_203914cuda3std3__48in_placeE)
_ZN40_INTERNAL_057f4fa4_4_k_cu_6123e2eb_203914cuda3std3__48in_placeE:
	.zero		1
	.type		_ZN40_INTERNAL_057f4fa4_4_k_cu_6123e2eb_203914cuda3std6ranges3__45__cpo9iter_moveE,@object
	.size		_ZN40_INTERNAL_057f4fa4_4_k_cu_6123e2eb_203914cuda3std6ranges3__45__cpo9iter_moveE,(_ZN40_INTERNAL_057f4fa4_4_k_cu_6123e2eb_203914cuda3std3__45__cpo5beginE - _ZN40_INTERNAL_057f4fa4_4_k_cu_6123e2eb_203914cuda3std6ranges3__45__cpo9iter_moveE)
_ZN40_INTERNAL_057f4fa4_4_k_cu_6123e2eb_203914cuda3std6ranges3__45__cpo9iter_moveE:
	.zero		1
	.type		_ZN40_INTERNAL_057f4fa4_4_k_cu_6123e2eb_203914cuda3std3__45__cpo5beginE,@object
	.size		_ZN40_INTERNAL_057f4fa4_4_k_cu_6123e2eb_203914cuda3std3__45__cpo5beginE,(_ZN40_INTERNAL_057f4fa4_4_k_cu_6123e2eb_203914cuda3std3__442_GLOBAL__N__057f4fa4_4_k_cu_6123e2eb_203916ignoreE - _ZN40_INTERNAL_057f4fa4_4_k_cu_6123e2eb_203914cuda3std3__45__cpo5beginE)
_ZN40_INTERNAL_057f4fa4_4_k_cu_6123e2eb_203914cuda3std3__45__cpo5beginE:
	.zero		1
	.type		_ZN40_INTERNAL_057f4fa4_4_k_cu_6123e2eb_203914cuda3std3__442_GLOBAL__N__057f4fa4_4_k_cu_6123e2eb_203916ignoreE,@object
	.size		_ZN40_INTERNAL_057f4fa4_4_k_cu_6123e2eb_203914cuda3std3__442_GLOBAL__N__057f4fa4_4_k_cu_6123e2eb_203916ignoreE,(_ZN40_INTERNAL_057f4fa4_4_k_cu_6123e2eb_203914cute7productE - _ZN40_INTERNAL_057f4fa4_4_k_cu_6123e2eb_203914cuda3std3__442_GLOBAL__N__057f4fa4_4_k_cu_6123e2eb_203916ignoreE)
_ZN40_INTERNAL_057f4fa4_4_k_cu_6123e2eb_203914cuda3std3__442_GLOBAL__N__057f4fa4_4_k_cu_6123e2eb_203916ignoreE:
	.zero		1
	.type		_ZN40_INTERNAL_057f4fa4_4_k_cu_6123e2eb_203914cute7productE,@object
	.size		_ZN40_INTERNAL_057f4fa4_4_k_cu_6123e2eb_203914cute7productE,(_ZN40_INTERNAL_057f4fa4_4_k_cu_6123e2eb_203914cuda3std3__45__cpo3endE - _ZN40_INTERNAL_057f4fa4_4_k_cu_6123e2eb_203914cute7productE)
_ZN40_INTERNAL_057f4fa4_4_k_cu_6123e2eb_203914cute7productE:
	.zero		1
	.type		_ZN40_INTERNAL_057f4fa4_4_k_cu_6123e2eb_203914cuda3std3__45__cpo3endE,@object
	.size		_ZN40_INTERNAL_057f4fa4_4_k_cu_6123e2eb_203914cuda3std3__45__cpo3endE,(_ZN40_INTERNAL_057f4fa4_4_k_cu_6123e2eb_203914cuda3std3__419piecewise_constructE - _ZN40_INTERNAL_057f4fa4_4_k_cu_6123e2eb_203914cuda3std3__45__cpo3endE)
_ZN40_INTERNAL_057f4fa4_4_k_cu_6123e2eb_203914cuda3std3__45__cpo3endE:
	.zero		1
	.type		_ZN40_INTERNAL_057f4fa4_4_k_cu_6123e2eb_203914cuda3std3__419piecewise_constructE,@object
	.size		_ZN40_INTERNAL_057f4fa4_4_k_cu_6123e2eb_203914cuda3std3__419piecewise_constructE,(_ZN40_INTERNAL_057f4fa4_4_k_cu_6123e2eb_203914cuda3std3__45__cpo4cendE - _ZN40_INTERNAL_057f4fa4_4_k_cu_6123e2eb_203914cuda3std3__419piecewise_constructE)
_ZN40_INTERNAL_057f4fa4_4_k_cu_6123e2eb_203914cuda3std3__419piecewise_constructE:
	.zero		1
	.type		_ZN40_INTERNAL_057f4fa4_4_k_cu_6123e2eb_203914cuda3std3__45__cpo4cendE,@object
	.size		_ZN40_INTERNAL_057f4fa4_4_k_cu_6123e2eb_203914cuda3std3__45__cpo4cendE,(_ZN40_INTERNAL_057f4fa4_4_k_cu_6123e2eb_203914cuda3std6ranges3__45__cpo4swapE - _ZN40_INTERNAL_057f4fa4_4_k_cu_6123e2eb_203914cuda3std3__45__cpo4cendE)
_ZN40_INTERNAL_057f4fa4_4_k_cu_6123e2eb_203914cuda3std3__45__cpo4cendE:
	.zero		1
	.type		_ZN40_INTERNAL_057f4fa4_4_k_cu_6123e2eb_203914cuda3std6ranges3__45__cpo4swapE,@object
	.size		_ZN40_INTERNAL_057f4fa4_4_k_cu_6123e2eb_203914cuda3std6ranges3__45__cpo4swapE,(.L_10 - _ZN40_INTERNAL_057f4fa4_4_k_cu_6123e2eb_203914cuda3std6ranges3__45__cpo4swapE)
_ZN40_INTERNAL_057f4fa4_4_k_cu_6123e2eb_203914cuda3std6ranges3__45__cpo4swapE:
	.zero		1
.L_10:


//--------------------- .nv.constant0._ZN7cutlass13device_kernelINS_4gemm6kernel13GemmUniversalIN4cute5tupleIJiiiiEEENS1_10collective13CollectiveMmaINS1_46MainloopSm100TmaUmmaWarpSpecializedBlockScaledILi8ELi2ELi2ENS5_IJNS4_1CILi2EEENSA_ILi1EEESC_EEEEENS5_IJNSA_ILi128EEENSA_ILi64EEENSA_ILi256EEEEEENS5_IJNS_12float_e2m1_tENS_13float_ue8m0_tEEEENS5_IJNS5_IJlSC_lEEENS4_6LayoutINS5_IJNS5_IJNS5_IJNSA_ILi32EEENSA_ILi4EEEEEEiEEESR_NS5_IJSC_iEEEEEENS5_IJNS5_IJNS5_IJNSA_ILi16EEESP_EEEiEEENS5_IJNS5_IJNSA_ILi0EEESC_EEENSA_ILi512EEEEEENS5_IJSX_iEEEEEEEEEEESL_S14_NS4_8TiledMMAINS4_8MMA_AtomIJNS4_17SM100_MMA_MXF4_SSISJ_SJ_fSK_Li128ELi64ELi32ELNS4_4UMMA5MajorE0ELS19_0ELNS18_7ScaleInE0ELS1A_0EEEEEENSN_INS5_IJSC_SC_SC_EEENS5_IJSX_SX_SX_EEEEENS5_IJNS4_10UnderscoreES1G_S1G_EEEEENS5_IJNS4_13SM90_TMA_LOADES1J_EEENS5_IJNS4_14ComposedLayoutINS4_7SwizzleILi3ELi4ELi3EEENS4_18smem_ptr_flag_bitsILi4EEENSN_INS5_IJNSA_ILi8EEESH_EEENS5_IJSH_SC_EEEEEEENSN_INS5_IJNS5_IJNS5_IJSQ_SC_EEENS5_IJSO_SB_EEEEEESC_NS5_IJSB_SB_EEEEEENS5_IJNS5_IJNS5_IJSV_SZ_EEESY_EEESX_NS5_IJSB_SZ_EEEEEEEEEEEvNS4_8identityENS5_IJNS4_23SM90_TMA_LOAD_MULTICASTES27_EEES25_vS26_EENS_8epilogue10collective18CollectiveEpilogueINS2A_23Sm100TmaWarpSpecializedILi3ELi2ELi16ELb1ELb0EEEJNS5_IJSG_SG_SH_EEENS5_IJNSN_ISG_SC_EENSN_INS5_IJSU_SB_EEENS5_IJSC_SO_EEEEEEEENS_10bfloat16_tESM_S2L_SM_NS2A_6fusion15FusionCallbacksIS2E_NS2M_17LinearCombinationIS2L_fS2L_fLNS_15FloatRoundStyleE2EEES2F_S2K_JEEENS4_5SM1004TMEM4LOAD26SM100_TMEM_LOAD_32dp32b16xES1J_NS1L_INS1M_ILi1ELi4ELi3EEENS1O_ILi16EEENSN_INS5_IJS1Q_SU_EEENS5_IJSU_SC_EEEEEEENS4_39AutoVectorizingCopyWithAssumedAlignmentILi128EEENS4_14SM90_TMA_STOREES31_S33_S33_EEEvvEEEEvNT_6ParamsE --------------------------
	.section	.nv.constant0._ZN7cutlass13device_kernelINS_4gemm6kernel13GemmUniversalIN4cute5tupleIJiiiiEEENS1_10collective13CollectiveMmaINS1_46MainloopSm100TmaUmmaWarpSpecializedBlockScaledILi8ELi2ELi2ENS5_IJNS4_1CILi2EEENSA_ILi1EEESC_EEEEENS5_IJNSA_ILi128EEENSA_ILi64EEENSA_ILi256EEEEEENS5_IJNS_12float_e2m1_tENS_13float_ue8m0_tEEEENS5_IJNS5_IJlSC_lEEENS4_6LayoutINS5_IJNS5_IJNS5_IJNSA_ILi32EEENSA_ILi4EEEEEEiEEESR_NS5_IJSC_iEEEEEENS5_IJNS5_IJNS5_IJNSA_ILi16EEESP_EEEiEEENS5_IJNS5_IJNSA_ILi0EEESC_EEENSA_ILi512EEEEEENS5_IJSX_iEEEEEEEEEEESL_S14_NS4_8TiledMMAINS4_8MMA_AtomIJNS4_17SM100_MMA_MXF4_SSISJ_SJ_fSK_Li128ELi64ELi32ELNS4_4UMMA5MajorE0ELS19_0ELNS18_7ScaleInE0ELS1A_0EEEEEENSN_INS5_IJSC_SC_SC_EEENS5_IJSX_SX_SX_EEEEENS5_IJNS4_10UnderscoreES1G_S1G_EEEEENS5_IJNS4_13SM90_TMA_LOADES1J_EEENS5_IJNS4_14ComposedLayoutINS4_7SwizzleILi3ELi4ELi3EEENS4_18smem_ptr_flag_bitsILi4EEENSN_INS5_IJNSA_ILi8EEESH_EEENS5_IJSH_SC_EEEEEEENSN_INS5_IJNS5_IJNS5_IJSQ_SC_EEENS5_IJSO_SB_EEEEEESC_NS5_IJSB_SB_EEEEEENS5_IJNS5_IJNS5_IJSV_SZ_EEESY_EEESX_NS5_IJSB_SZ_EEEEEEEEEEEvNS4_8identityENS5_IJNS4_23SM90_TMA_LOAD_MULTICASTES27_EEES25_vS26_EENS_8epilogue10collective18CollectiveEpilogueINS2A_23Sm100TmaWarpSpecializedILi3ELi2ELi16ELb1ELb0EEEJNS5_IJSG_SG_SH_EEENS5_IJNSN_ISG_SC_EENSN_INS5_IJSU_SB_EEENS5_IJSC_SO_EEEEEEEENS_10bfloat16_tESM_S2L_SM_NS2A_6fusion15FusionCallbacksIS2E_NS2M_17LinearCombinationIS2L_fS2L_fLNS_15FloatRoundStyleE2EEES2F_S2K_JEEENS4_5SM1004TMEM4LOAD26SM100_TMEM_LOAD_32dp32b16xES1J_NS1L_INS1M_ILi1ELi4ELi3EEENS1O_ILi16EEENSN_INS5_IJS1Q_SU_EEENS5_IJSU_SC_EEEEEEENS4_39AutoVectorizingCopyWithAssumedAlignmentILi128EEENS4_14SM90_TMA_STOREES31_S33_S33_EEEvvEEEEvNT_6ParamsE,"a",@progbits
	.sectionflags	@""
	.align	4
.nv.constant0._ZN7cutlass13device_kernelINS_4gemm6kernel13GemmUniversalIN4cute5tupleIJiiiiEEENS1_10collective13CollectiveMmaINS1_46MainloopSm100TmaUmmaWarpSpecializedBlockScaledILi8ELi2ELi2ENS5_IJNS4_1CILi2EEENSA_ILi1EEESC_EEEEENS5_IJNSA_ILi128EEENSA_ILi64EEENSA_ILi256EEEEEENS5_IJNS_12float_e2m1_tENS_13float_ue8m0_tEEEENS5_IJNS5_IJlSC_lEEENS4_6LayoutINS5_IJNS5_IJNS5_IJNSA_ILi32EEENSA_ILi4EEEEEEiEEESR_NS5_IJSC_iEEEEEENS5_IJNS5_IJNS5_IJNSA_ILi16EEESP_EEEiEEENS5_IJNS5_IJNSA_ILi0EEESC_EEENSA_ILi512EEEEEENS5_IJSX_iEEEEEEEEEEESL_S14_NS4_8TiledMMAINS4_8MMA_AtomIJNS4_17SM100_MMA_MXF4_SSISJ_SJ_fSK_Li128ELi64ELi32ELNS4_4UMMA5MajorE0ELS19_0ELNS18_7ScaleInE0ELS1A_0EEEEEENSN_INS5_IJSC_SC_SC_EEENS5_IJSX_SX_SX_EEEEENS5_IJNS4_10UnderscoreES1G_S1G_EEEEENS5_IJNS4_13SM90_TMA_LOADES1J_EEENS5_IJNS4_14ComposedLayoutINS4_7SwizzleILi3ELi4ELi3EEENS4_18smem_ptr_flag_bitsILi4EEENSN_INS5_IJNSA_ILi8EEESH_EEENS5_IJSH_SC_EEEEEEENSN_INS5_IJNS5_IJNS5_IJSQ_SC_EEENS5_IJSO_SB_EEEEEESC_NS5_IJSB_SB_EEEEEENS5_IJNS5_IJNS5_IJSV_SZ_EEESY_EEESX_NS5_IJSB_SZ_EEEEEEEEEEEvNS4_8identityENS5_IJNS4_23SM90_TMA_LOAD_MULTICASTES27_EEES25_vS26_EENS_8epilogue10collective18CollectiveEpilogueINS2A_23Sm100TmaWarpSpecializedILi3ELi2ELi16ELb1ELb0EEEJNS5_IJSG_SG_SH_EEENS5_IJNSN_ISG_SC_EENSN_INS5_IJSU_SB_EEENS5_IJSC_SO_EEEEEEEENS_10bfloat16_tESM_S2L_SM_NS2A_6fusion15FusionCallbacksIS2E_NS2M_17LinearCombinationIS2L_fS2L_fLNS_15FloatRoundStyleE2EEES2F_S2K_JEEENS4_5SM1004TMEM4LOAD26SM100_TMEM_LOAD_32dp32b16xES1J_NS1L_INS1M_ILi1ELi4ELi3EEENS1O_ILi16EEENSN_INS5_IJS1Q_SU_EEENS5_IJSU_SC_EEEEEEENS4_39AutoVectorizingCopyWithAssumedAlignmentILi128EEENS4_14SM90_TMA_STOREES31_S33_S33_EEEvvEEEEvNT_6ParamsE:
	.zero		3968


//--------------------- SYMBOLS --------------------------

	.type		.nv.reservedSmem.offset0,@object
	.size		.nv.reservedSmem.offset0,0x4
	.type		.nv.reservedSmem.cap,@object
	.size		.nv.reservedSmem.cap,0x4
	.type		__assertfail,@function
